//
// Generated by NVIDIA NVVM Compiler
//
// Compiler Build ID: CL-36424714
// Cuda compilation tools, release 13.0, V13.0.88
// Based on NVVM 20.0.0
//

.version 9.0
.target sm_100
.address_size 64

	// .globl	_Z4fillPdS_i
// _ZZN3cub18CUB_300001_SM_10006detail6reduce28DeviceReduceSingleTileKernelINS2_10policy_hubIdjN4cuda3__47maximumIvEEE10Policy1000EPdSB_jS8_ddNS5_3std3__410__identityEEEvT0_T1_T2_T3_T4_T6_E12temp_storage has been demoted
// _ZZN3cub18CUB_300001_SM_10006detail6reduce18DeviceReduceKernelINS2_10policy_hubIdjN4cuda3__47maximumIvEEE10Policy1000EPdjS8_dNS5_3std3__410__identityEEEvT0_PT3_T1_NS0_13GridEvenShareISI_EET2_T4_E12temp_storage has been demoted
// _ZZN3cub18CUB_300001_SM_10006detail6reduce28DeviceReduceSingleTileKernelINS2_10policy_hubIdjN4cuda3__47maximumIvEEE10Policy1000EPdSB_iS8_ddNS5_3std3__410__identityEEEvT0_T1_T2_T3_T4_T6_E12temp_storage has been demoted
.global .align 1 .b8 _ZN34_INTERNAL_1cca6582_4_k_cu_f62ea9ef4cuda3std3__45__cpo5beginE[1];
.global .align 1 .b8 _ZN34_INTERNAL_1cca6582_4_k_cu_f62ea9ef4cuda3std3__45__cpo3endE[1];
.global .align 1 .b8 _ZN34_INTERNAL_1cca6582_4_k_cu_f62ea9ef4cuda3std3__45__cpo6cbeginE[1];
.global .align 1 .b8 _ZN34_INTERNAL_1cca6582_4_k_cu_f62ea9ef4cuda3std3__45__cpo4cendE[1];
.global .align 1 .b8 _ZN34_INTERNAL_1cca6582_4_k_cu_f62ea9ef4cuda3std3__45__cpo6rbeginE[1];
.global .align 1 .b8 _ZN34_INTERNAL_1cca6582_4_k_cu_f62ea9ef4cuda3std3__45__cpo4rendE[1];
.global .align 1 .b8 _ZN34_INTERNAL_1cca6582_4_k_cu_f62ea9ef4cuda3std3__45__cpo7crbeginE[1];
.global .align 1 .b8 _ZN34_INTERNAL_1cca6582_4_k_cu_f62ea9ef4cuda3std3__45__cpo5crendE[1];
.global .align 1 .b8 _ZN34_INTERNAL_1cca6582_4_k_cu_f62ea9ef4cuda3std3__436_GLOBAL__N__1cca6582_4_k_cu_f62ea9ef6ignoreE[1];
.global .align 1 .b8 _ZN34_INTERNAL_1cca6582_4_k_cu_f62ea9ef4cuda3std3__419piecewise_constructE[1];
.global .align 1 .b8 _ZN34_INTERNAL_1cca6582_4_k_cu_f62ea9ef4cuda3std3__48in_placeE[1];
.global .align 1 .b8 _ZN34_INTERNAL_1cca6582_4_k_cu_f62ea9ef4cuda3std3__420unreachable_sentinelE[1];
.global .align 1 .b8 _ZN34_INTERNAL_1cca6582_4_k_cu_f62ea9ef4cuda3std3__47nulloptE[1];
.global .align 1 .b8 _ZN34_INTERNAL_1cca6582_4_k_cu_f62ea9ef4cuda3std3__48unexpectE[1];
.global .align 1 .b8 _ZN34_INTERNAL_1cca6582_4_k_cu_f62ea9ef4cuda3std6ranges3__45__cpo4swapE[1];
.global .align 1 .b8 _ZN34_INTERNAL_1cca6582_4_k_cu_f62ea9ef4cuda3std6ranges3__45__cpo9iter_moveE[1];
.global .align 1 .b8 _ZN34_INTERNAL_1cca6582_4_k_cu_f62ea9ef4cuda3std6ranges3__45__cpo5beginE[1];
.global .align 1 .b8 _ZN34_INTERNAL_1cca6582_4_k_cu_f62ea9ef4cuda3std6ranges3__45__cpo3endE[1];
.global .align 1 .b8 _ZN34_INTERNAL_1cca6582_4_k_cu_f62ea9ef4cuda3std6ranges3__45__cpo6cbeginE[1];
.global .align 1 .b8 _ZN34_INTERNAL_1cca6582_4_k_cu_f62ea9ef4cuda3std6ranges3__45__cpo4cendE[1];
.global .align 1 .b8 _ZN34_INTERNAL_1cca6582_4_k_cu_f62ea9ef4cuda3std6ranges3__45__cpo7advanceE[1];
.global .align 1 .b8 _ZN34_INTERNAL_1cca6582_4_k_cu_f62ea9ef4cuda3std6ranges3__45__cpo9iter_swapE[1];
.global .align 1 .b8 _ZN34_INTERNAL_1cca6582_4_k_cu_f62ea9ef4cuda3std6ranges3__45__cpo4nextE[1];
.global .align 1 .b8 _ZN34_INTERNAL_1cca6582_4_k_cu_f62ea9ef4cuda3std6ranges3__45__cpo4prevE[1];
.global .align 1 .b8 _ZN34_INTERNAL_1cca6582_4_k_cu_f62ea9ef4cuda3std6ranges3__45__cpo4dataE[1];
.global .align 1 .b8 _ZN34_INTERNAL_1cca6582_4_k_cu_f62ea9ef4cuda3std6ranges3__45__cpo5cdataE[1];
.global .align 1 .b8 _ZN34_INTERNAL_1cca6582_4_k_cu_f62ea9ef4cuda3std6ranges3__45__cpo4sizeE[1];
.global .align 1 .b8 _ZN34_INTERNAL_1cca6582_4_k_cu_f62ea9ef4cuda3std6ranges3__45__cpo5ssizeE[1];
.global .align 1 .b8 _ZN34_INTERNAL_1cca6582_4_k_cu_f62ea9ef4cuda3std6ranges3__45__cpo8distanceE[1];
.global .align 1 .b8 _ZN34_INTERNAL_1cca6582_4_k_cu_f62ea9ef6thrust24THRUST_300001_SM_1000_NS6system6detail10sequential3seqE[1];
.global .align 1 .b8 _ZN34_INTERNAL_1cca6582_4_k_cu_f62ea9ef6thrust24THRUST_300001_SM_1000_NS12placeholders2_1E[1];
.global .align 1 .b8 _ZN34_INTERNAL_1cca6582_4_k_cu_f62ea9ef6thrust24THRUST_300001_SM_1000_NS12placeholders2_2E[1];
.global .align 1 .b8 _ZN34_INTERNAL_1cca6582_4_k_cu_f62ea9ef6thrust24THRUST_300001_SM_1000_NS12placeholders2_3E[1];
.global .align 1 .b8 _ZN34_INTERNAL_1cca6582_4_k_cu_f62ea9ef6thrust24THRUST_300001_SM_1000_NS12placeholders2_4E[1];
.global .align 1 .b8 _ZN34_INTERNAL_1cca6582_4_k_cu_f62ea9ef6thrust24THRUST_300001_SM_1000_NS12placeholders2_5E[1];
.global .align 1 .b8 _ZN34_INTERNAL_1cca6582_4_k_cu_f62ea9ef6thrust24THRUST_300001_SM_1000_NS12placeholders2_6E[1];
.global .align 1 .b8 _ZN34_INTERNAL_1cca6582_4_k_cu_f62ea9ef6thrust24THRUST_300001_SM_1000_NS12placeholders2_7E[1];
.global .align 1 .b8 _ZN34_INTERNAL_1cca6582_4_k_cu_f62ea9ef6thrust24THRUST_300001_SM_1000_NS12placeholders2_8E[1];
.global .align 1 .b8 _ZN34_INTERNAL_1cca6582_4_k_cu_f62ea9ef6thrust24THRUST_300001_SM_1000_NS12placeholders2_9E[1];
.global .align 1 .b8 _ZN34_INTERNAL_1cca6582_4_k_cu_f62ea9ef6thrust24THRUST_300001_SM_1000_NS12placeholders3_10E[1];

.visible .entry _Z4fillPdS_i(
	.param .u64 .ptr .align 1 _Z4fillPdS_i_param_0,
	.param .u64 .ptr .align 1 _Z4fillPdS_i_param_1,
	.param .u32 _Z4fillPdS_i_param_2
)
{
	.reg .b32 	%r<8>;
	.reg .b64 	%rd<20>;
	.reg .b64 	%fd<11>;

	ld.param.u64 	%rd1, [_Z4fillPdS_i_param_0];
	ld.param.u64 	%rd2, [_Z4fillPdS_i_param_1];
	ld.param.u32 	%r1, [_Z4fillPdS_i_param_2];
	cvta.to.global.u64 	%rd3, %rd2;
	cvta.to.global.u64 	%rd4, %rd1;
	mov.u32 	%r2, %ctaid.x;
	mov.u32 	%r3, %ntid.x;
	mov.u32 	%r4, %tid.x;
	mad.lo.s32 	%r5, %r2, %r3, %r4;
	cvt.u64.u32 	%rd5, %r5;
	add.s32 	%r6, %r1, -1;
	cvt.rn.f64.s32 	%fd1, %r6;
	mov.f64 	%fd2, 0d4024000000000000;
	div.rn.f64 	%fd3, %fd2, %fd1;
	cvt.rn.f64.u32 	%fd4, %r5;
	fma.rn.f64 	%fd5, %fd3, %fd4, 0d4024000000000000;
	mul.wide.u32 	%rd6, %r5, 8;
	add.s64 	%rd7, %rd4, %rd6;
	st.global.f64 	[%rd7], %fd5;
	cvt.s64.s32 	%rd8, %r1;
	mul.lo.s64 	%rd9, %rd8, %rd5;
	shl.b64 	%rd10, %rd9, 3;
	add.s64 	%rd11, %rd4, %rd10;
	st.global.f64 	[%rd11], %fd5;
	fma.rn.f64 	%fd6, %fd3, %fd4, 0d4034000000000000;
	mul.wide.s32 	%rd12, %r1, 8;
	add.s64 	%rd13, %rd11, %rd12;
	st.global.f64 	[%rd13+-8], %fd6;
	mul.lo.s32 	%r7, %r6, %r1;
	mul.wide.s32 	%rd14, %r7, 8;
	add.s64 	%rd15, %rd7, %rd14;
	st.global.f64 	[%rd15], %fd6;
	ld.global.f64 	%fd7, [%rd7];
	add.s64 	%rd16, %rd3, %rd6;
	st.global.f64 	[%rd16], %fd7;
	ld.global.f64 	%fd8, [%rd11];
	add.s64 	%rd17, %rd3, %rd10;
	st.global.f64 	[%rd17], %fd8;
	ld.global.f64 	%fd9, [%rd13+-8];
	add.s64 	%rd18, %rd17, %rd12;
	st.global.f64 	[%rd18+-8], %fd9;
	ld.global.f64 	%fd10, [%rd15];
	add.s64 	%rd19, %rd16, %rd14;
	st.global.f64 	[%rd19], %fd10;
	ret;

}
	// .globl	_Z4calcPdS_i
.visible .entry _Z4calcPdS_i(
	.param .u64 .ptr .align 1 _Z4calcPdS_i_param_0,
	.param .u64 .ptr .align 1 _Z4calcPdS_i_param_1,
	.param .u32 _Z4calcPdS_i_param_2
)
{
	.reg .pred 	%p<7>;
	.reg .b32 	%r<8>;
	.reg .b64 	%rd<20>;
	.reg .b64 	%fd<9>;

	ld.param.u64 	%rd2, [_Z4calcPdS_i_param_0];
	ld.param.u64 	%rd3, [_Z4calcPdS_i_param_1];
	ld.param.u32 	%r4, [_Z4calcPdS_i_param_2];
	mov.u32 	%r5, %ctaid.x;
	mov.u32 	%r6, %tid.x;
	cvt.u64.u32 	%rd1, %r6;
	setp.eq.s32 	%p1, %r5, 0;
	add.s32 	%r2, %r4, -1;
	setp.ge.u32 	%p2, %r5, %r2;
	or.pred  	%p3, %p1, %p2;
	@%p3 bra 	$L__BB1_3;
	cvt.u32.u64 	%r7, %rd1;
	setp.eq.s32 	%p4, %r7, 0;
	setp.ge.u32 	%p5, %r7, %r2;
	or.pred  	%p6, %p4, %p5;
	@%p6 bra 	$L__BB1_3;
	cvta.to.global.u64 	%rd5, %rd2;
	cvt.s64.s32 	%rd6, %r4;
	cvt.u64.u32 	%rd7, %r5;
	mul.lo.s64 	%rd8, %rd6, %rd7;
	add.s64 	%rd9, %rd8, %rd1;
	shl.b64 	%rd10, %rd9, 3;
	add.s64 	%rd11, %rd5, %rd10;
	ld.global.f64 	%fd1, [%rd11+-8];
	sub.s64 	%rd12, %rd8, %rd6;
	add.s64 	%rd13, %rd12, %rd1;
	shl.b64 	%rd14, %rd13, 3;
	add.s64 	%rd15, %rd5, %rd14;
	ld.global.f64 	%fd2, [%rd15];
	add.f64 	%fd3, %fd1, %fd2;
	mul.wide.s32 	%rd16, %r4, 8;
	add.s64 	%rd17, %rd11, %rd16;
	ld.global.f64 	%fd4, [%rd17];
	add.f64 	%fd5, %fd3, %fd4;
	ld.global.f64 	%fd6, [%rd11+8];
	add.f64 	%fd7, %fd5, %fd6;
	mul.f64 	%fd8, %fd7, 0d3FD0000000000000;
	cvta.to.global.u64 	%rd18, %rd3;
	add.s64 	%rd19, %rd18, %rd10;
	st.global.f64 	[%rd19], %fd8;
$L__BB1_3:
	ret;

}
	// .globl	_Z9findErrorPdS_S_m
.visible .entry _Z9findErrorPdS_S_m(
	.param .u64 .ptr .align 1 _Z9findErrorPdS_S_m_param_0,
	.param .u64 .ptr .align 1 _Z9findErrorPdS_S_m_param_1,
	.param .u64 .ptr .align 1 _Z9findErrorPdS_S_m_param_2,
	.param .u64 _Z9findErrorPdS_S_m_param_3
)
{
	.reg .pred 	%p<7>;
	.reg .b32 	%r<6>;
	.reg .b64 	%rd<19>;
	.reg .b64 	%fd<4>;

	ld.param.u64 	%rd4, [_Z9findErrorPdS_S_m_param_0];
	ld.param.u64 	%rd5, [_Z9findErrorPdS_S_m_param_1];
	ld.param.u64 	%rd6, [_Z9findErrorPdS_S_m_param_2];
	ld.param.u64 	%rd7, [_Z9findErrorPdS_S_m_param_3];
	mov.u32 	%r1, %ctaid.x;
	cvt.u64.u32 	%rd1, %r1;
	mov.u32 	%r3, %tid.x;
	cvt.u64.u32 	%rd2, %r3;
	setp.eq.s32 	%p1, %r1, 0;
	add.s64 	%rd3, %rd7, -1;
	setp.le.u64 	%p2, %rd3, %rd1;
	or.pred  	%p3, %p1, %p2;
	@%p3 bra 	$L__BB2_3;
	cvt.u32.u64 	%r4, %rd2;
	setp.eq.s32 	%p4, %r4, 0;
	setp.le.u64 	%p5, %rd3, %rd2;
	or.pred  	%p6, %p4, %p5;
	@%p6 bra 	$L__BB2_3;
	mov.u32 	%r5, %ntid.x;
	cvt.u64.u32 	%rd10, %r5;
	mad.lo.s64 	%rd11, %rd1, %rd10, %rd2;
	cvta.to.global.u64 	%rd12, %rd5;
	shl.b64 	%rd13, %rd11, 3;
	add.s64 	%rd14, %rd12, %rd13;
	ld.global.f64 	%fd1, [%rd14];
	cvta.to.global.u64 	%rd15, %rd4;
	add.s64 	%rd16, %rd15, %rd13;
	ld.global.f64 	%fd2, [%rd16];
	sub.f64 	%fd3, %fd1, %fd2;
	cvta.to.global.u64 	%rd17, %rd6;
	add.s64 	%rd18, %rd17, %rd13;
	st.global.f64 	[%rd18], %fd3;
$L__BB2_3:
	ret;

}
	// .globl	_ZN3cub18CUB_300001_SM_10006detail11EmptyKernelIvEEvv
.visible .entry _ZN3cub18CUB_300001_SM_10006detail11EmptyKernelIvEEvv()
{


	ret;

}
	// .globl	_ZN3cub18CUB_300001_SM_10006detail6reduce28DeviceReduceSingleTileKernelINS2_10policy_hubIdjN4cuda3__47maximumIvEEE10Policy1000EPdSB_jS8_ddNS5_3std3__410__identityEEEvT0_T1_T2_T3_T4_T6_
.visible .entry _ZN3cub18CUB_300001_SM_10006detail6reduce28DeviceReduceSingleTileKernelINS2_10policy_hubIdjN4cuda3__47maximumIvEEE10Policy1000EPdSB_jS8_ddNS5_3std3__410__identityEEEvT0_T1_T2_T3_T4_T6_(
	.param .u64 .ptr .align 1 _ZN3cub18CUB_300001_SM_10006detail6reduce28DeviceReduceSingleTileKernelINS2_10policy_hubIdjN4cuda3__47maximumIvEEE10Policy1000EPdSB_jS8_ddNS5_3std3__410__identityEEEvT0_T1_T2_T3_T4_T6__param_0,
	.param .u64 .ptr .align 1 _ZN3cub18CUB_300001_SM_10006detail6reduce28DeviceReduceSingleTileKernelINS2_10policy_hubIdjN4cuda3__47maximumIvEEE10Policy1000EPdSB_jS8_ddNS5_3std3__410__identityEEEvT0_T1_T2_T3_T4_T6__param_1,
	.param .u32 _ZN3cub18CUB_300001_SM_10006detail6reduce28DeviceReduceSingleTileKernelINS2_10policy_hubIdjN4cuda3__47maximumIvEEE10Policy1000EPdSB_jS8_ddNS5_3std3__410__identityEEEvT0_T1_T2_T3_T4_T6__param_2,
	.param .align 1 .b8 _ZN3cub18CUB_300001_SM_10006detail6reduce28DeviceReduceSingleTileKernelINS2_10policy_hubIdjN4cuda3__47maximumIvEEE10Policy1000EPdSB_jS8_ddNS5_3std3__410__identityEEEvT0_T1_T2_T3_T4_T6__param_3[1],
	.param .f64 _ZN3cub18CUB_300001_SM_10006detail6reduce28DeviceReduceSingleTileKernelINS2_10policy_hubIdjN4cuda3__47maximumIvEEE10Policy1000EPdSB_jS8_ddNS5_3std3__410__identityEEEvT0_T1_T2_T3_T4_T6__param_4,
	.param .align 1 .b8 _ZN3cub18CUB_300001_SM_10006detail6reduce28DeviceReduceSingleTileKernelINS2_10policy_hubIdjN4cuda3__47maximumIvEEE10Policy1000EPdSB_jS8_ddNS5_3std3__410__identityEEEvT0_T1_T2_T3_T4_T6__param_5[1]
)
.maxntid 256
.minnctapersm 1
{
	.reg .pred 	%p<220>;
	.reg .b32 	%r<482>;
	.reg .b64 	%rd<205>;
	.reg .b64 	%fd<381>;
	// demoted variable
	.shared .align 8 .b8 _ZZN3cub18CUB_300001_SM_10006detail6reduce28DeviceReduceSingleTileKernelINS2_10policy_hubIdjN4cuda3__47maximumIvEEE10Policy1000EPdSB_jS8_ddNS5_3std3__410__identityEEEvT0_T1_T2_T3_T4_T6_E12temp_storage[80];
	ld.param.u64 	%rd16, [_ZN3cub18CUB_300001_SM_10006detail6reduce28DeviceReduceSingleTileKernelINS2_10policy_hubIdjN4cuda3__47maximumIvEEE10Policy1000EPdSB_jS8_ddNS5_3std3__410__identityEEEvT0_T1_T2_T3_T4_T6__param_0];
	ld.param.u64 	%rd17, [_ZN3cub18CUB_300001_SM_10006detail6reduce28DeviceReduceSingleTileKernelINS2_10policy_hubIdjN4cuda3__47maximumIvEEE10Policy1000EPdSB_jS8_ddNS5_3std3__410__identityEEEvT0_T1_T2_T3_T4_T6__param_1];
	ld.param.u32 	%r69, [_ZN3cub18CUB_300001_SM_10006detail6reduce28DeviceReduceSingleTileKernelINS2_10policy_hubIdjN4cuda3__47maximumIvEEE10Policy1000EPdSB_jS8_ddNS5_3std3__410__identityEEEvT0_T1_T2_T3_T4_T6__param_2];
	ld.param.f64 	%fd58, [_ZN3cub18CUB_300001_SM_10006detail6reduce28DeviceReduceSingleTileKernelINS2_10policy_hubIdjN4cuda3__47maximumIvEEE10Policy1000EPdSB_jS8_ddNS5_3std3__410__identityEEEvT0_T1_T2_T3_T4_T6__param_4];
	cvta.to.global.u64 	%rd1, %rd17;
	setp.ne.s32 	%p1, %r69, 0;
	@%p1 bra 	$L__BB4_3;
	mov.u32 	%r455, %tid.x;
	setp.ne.s32 	%p219, %r455, 0;
	@%p219 bra 	$L__BB4_76;
	st.global.f64 	[%rd1], %fd58;
	bra.uni 	$L__BB4_76;
$L__BB4_3:
	and.b64  	%rd18, %rd16, 31;
	setp.ne.s64 	%p2, %rd18, 0;
	@%p2 bra 	$L__BB4_39;
	setp.gt.u32 	%p110, %r69, 2047;
	@%p110 bra 	$L__BB4_23;
	mov.u32 	%r1, %tid.x;
	setp.ge.u32 	%p159, %r1, %r69;
	mov.f64 	%fd359, 0d0000000000000000;
	mov.u32 	%r459, %r1;
	@%p159 bra 	$L__BB4_7;
	mul.wide.u32 	%rd168, %r1, 8;
	add.s64 	%rd167, %rd16, %rd168;
	// begin inline asm
	ld.global.nc.u64 %rd166, [%rd167];
	// end inline asm
	mov.b64 	%fd359, %rd166;
	add.s32 	%r459, %r1, 256;
$L__BB4_7:
	setp.ge.u32 	%p160, %r459, %r69;
	@%p160 bra 	$L__BB4_14;
	not.b32 	%r331, %r459;
	add.s32 	%r4, %r69, %r331;
	and.b32  	%r332, %r4, 768;
	setp.eq.s32 	%p161, %r332, 768;
	@%p161 bra 	$L__BB4_11;
	mul.wide.u32 	%rd169, %r459, 8;
	add.s64 	%rd201, %rd16, %rd169;
	shr.u32 	%r333, %r4, 8;
	add.s32 	%r334, %r333, 1;
	and.b32  	%r335, %r334, 3;
	neg.s32 	%r457, %r335;
$L__BB4_10:
	.pragma "nounroll";
	// begin inline asm
	ld.global.nc.u64 %rd170, [%rd201];
	// end inline asm
	mov.b64 	%fd272, %rd170;
	setp.lt.f64 	%p162, %fd359, %fd272;
	selp.f64 	%fd359, %fd272, %fd359, %p162;
	add.s32 	%r459, %r459, 256;
	add.s64 	%rd201, %rd201, 2048;
	add.s32 	%r457, %r457, 1;
	setp.ne.s32 	%p163, %r457, 0;
	@%p163 bra 	$L__BB4_10;
$L__BB4_11:
	setp.lt.u32 	%p164, %r4, 768;
	@%p164 bra 	$L__BB4_14;
	mul.wide.u32 	%rd172, %r459, 8;
	add.s64 	%rd202, %rd16, %rd172;
$L__BB4_13:
	// begin inline asm
	ld.global.nc.u64 %rd173, [%rd202];
	// end inline asm
	mov.b64 	%fd273, %rd173;
	setp.lt.f64 	%p165, %fd359, %fd273;
	selp.f64 	%fd274, %fd273, %fd359, %p165;
	add.s64 	%rd176, %rd202, 2048;
	// begin inline asm
	ld.global.nc.u64 %rd175, [%rd176];
	// end inline asm
	mov.b64 	%fd275, %rd175;
	setp.lt.f64 	%p166, %fd274, %fd275;
	selp.f64 	%fd276, %fd275, %fd274, %p166;
	add.s64 	%rd178, %rd202, 4096;
	// begin inline asm
	ld.global.nc.u64 %rd177, [%rd178];
	// end inline asm
	mov.b64 	%fd277, %rd177;
	setp.lt.f64 	%p167, %fd276, %fd277;
	selp.f64 	%fd278, %fd277, %fd276, %p167;
	add.s64 	%rd180, %rd202, 6144;
	// begin inline asm
	ld.global.nc.u64 %rd179, [%rd180];
	// end inline asm
	mov.b64 	%fd279, %rd179;
	setp.lt.f64 	%p168, %fd278, %fd279;
	selp.f64 	%fd359, %fd279, %fd278, %p168;
	add.s32 	%r459, %r459, 1024;
	add.s64 	%rd202, %rd202, 8192;
	setp.lt.s32 	%p169, %r459, %r69;
	@%p169 bra 	$L__BB4_13;
$L__BB4_14:
	setp.lt.u32 	%p170, %r69, 256;
	@%p170 bra 	$L__BB4_19;
	// begin inline asm
	mov.u32 %r399, %laneid;
	// end inline asm
	mov.b64 	%rd191, %fd359;
	mov.b64 	{%r401, %r406}, %rd191;
	mov.b32 	%r407, 1;
	mov.b32 	%r448, 31;
	mov.b32 	%r449, -1;
	// begin inline asm
	shfl.sync.down.b32 %r400, %r401, %r407, %r448, %r449;
	// end inline asm
	// begin inline asm
	shfl.sync.down.b32 %r405, %r406, %r407, %r448, %r449;
	// end inline asm
	mov.b64 	%rd192, {%r400, %r405};
	mov.b64 	%fd327, %rd192;
	setp.gt.s32 	%p198, %r399, 30;
	setp.lt.f64 	%p199, %fd359, %fd327;
	selp.f64 	%fd328, %fd327, %fd359, %p199;
	selp.f64 	%fd329, %fd359, %fd328, %p198;
	mov.b64 	%rd193, %fd329;
	mov.b64 	{%r411, %r416}, %rd193;
	mov.b32 	%r417, 2;
	// begin inline asm
	shfl.sync.down.b32 %r410, %r411, %r417, %r448, %r449;
	// end inline asm
	// begin inline asm
	shfl.sync.down.b32 %r415, %r416, %r417, %r448, %r449;
	// end inline asm
	mov.b64 	%rd194, {%r410, %r415};
	mov.b64 	%fd330, %rd194;
	setp.gt.s32 	%p200, %r399, 29;
	setp.lt.f64 	%p201, %fd329, %fd330;
	selp.f64 	%fd331, %fd330, %fd329, %p201;
	selp.f64 	%fd332, %fd329, %fd331, %p200;
	mov.b64 	%rd195, %fd332;
	mov.b64 	{%r421, %r426}, %rd195;
	mov.b32 	%r427, 4;
	// begin inline asm
	shfl.sync.down.b32 %r420, %r421, %r427, %r448, %r449;
	// end inline asm
	// begin inline asm
	shfl.sync.down.b32 %r425, %r426, %r427, %r448, %r449;
	// end inline asm
	mov.b64 	%rd196, {%r420, %r425};
	mov.b64 	%fd333, %rd196;
	setp.gt.s32 	%p202, %r399, 27;
	setp.lt.f64 	%p203, %fd332, %fd333;
	selp.f64 	%fd334, %fd333, %fd332, %p203;
	selp.f64 	%fd335, %fd332, %fd334, %p202;
	mov.b64 	%rd197, %fd335;
	mov.b64 	{%r431, %r436}, %rd197;
	mov.b32 	%r437, 8;
	// begin inline asm
	shfl.sync.down.b32 %r430, %r431, %r437, %r448, %r449;
	// end inline asm
	// begin inline asm
	shfl.sync.down.b32 %r435, %r436, %r437, %r448, %r449;
	// end inline asm
	mov.b64 	%rd198, {%r430, %r435};
	mov.b64 	%fd336, %rd198;
	setp.gt.s32 	%p204, %r399, 23;
	setp.lt.f64 	%p205, %fd335, %fd336;
	selp.f64 	%fd337, %fd336, %fd335, %p205;
	selp.f64 	%fd338, %fd335, %fd337, %p204;
	mov.b64 	%rd199, %fd338;
	mov.b64 	{%r441, %r446}, %rd199;
	mov.b32 	%r447, 16;
	// begin inline asm
	shfl.sync.down.b32 %r440, %r441, %r447, %r448, %r449;
	// end inline asm
	// begin inline asm
	shfl.sync.down.b32 %r445, %r446, %r447, %r448, %r449;
	// end inline asm
	mov.b64 	%rd200, {%r440, %r445};
	mov.b64 	%fd339, %rd200;
	setp.gt.s32 	%p206, %r399, 15;
	setp.lt.f64 	%p207, %fd338, %fd339;
	selp.f64 	%fd10, %fd339, %fd338, %p207;
	selp.f64 	%fd380, %fd338, %fd10, %p206;
	setp.ne.s32 	%p208, %r399, 0;
	@%p208 bra 	$L__BB4_17;
	shr.u32 	%r450, %r1, 2;
	and.b32  	%r451, %r450, 248;
	mov.u32 	%r452, _ZZN3cub18CUB_300001_SM_10006detail6reduce28DeviceReduceSingleTileKernelINS2_10policy_hubIdjN4cuda3__47maximumIvEEE10Policy1000EPdSB_jS8_ddNS5_3std3__410__identityEEEvT0_T1_T2_T3_T4_T6_E12temp_storage;
	add.s32 	%r453, %r452, %r451;
	st.shared.f64 	[%r453+8], %fd10;
$L__BB4_17:
	bar.sync 	0;
	setp.ne.s32 	%p209, %r1, 0;
	@%p209 bra 	$L__BB4_74;
	ld.shared.f64 	%fd340, [_ZZN3cub18CUB_300001_SM_10006detail6reduce28DeviceReduceSingleTileKernelINS2_10policy_hubIdjN4cuda3__47maximumIvEEE10Policy1000EPdSB_jS8_ddNS5_3std3__410__identityEEEvT0_T1_T2_T3_T4_T6_E12temp_storage+16];
	setp.lt.f64 	%p210, %fd380, %fd340;
	selp.f64 	%fd341, %fd340, %fd380, %p210;
	ld.shared.f64 	%fd342, [_ZZN3cub18CUB_300001_SM_10006detail6reduce28DeviceReduceSingleTileKernelINS2_10policy_hubIdjN4cuda3__47maximumIvEEE10Policy1000EPdSB_jS8_ddNS5_3std3__410__identityEEEvT0_T1_T2_T3_T4_T6_E12temp_storage+24];
	setp.lt.f64 	%p211, %fd341, %fd342;
	selp.f64 	%fd343, %fd342, %fd341, %p211;
	ld.shared.f64 	%fd344, [_ZZN3cub18CUB_300001_SM_10006detail6reduce28DeviceReduceSingleTileKernelINS2_10policy_hubIdjN4cuda3__47maximumIvEEE10Policy1000EPdSB_jS8_ddNS5_3std3__410__identityEEEvT0_T1_T2_T3_T4_T6_E12temp_storage+32];
	setp.lt.f64 	%p212, %fd343, %fd344;
	selp.f64 	%fd345, %fd344, %fd343, %p212;
	ld.shared.f64 	%fd346, [_ZZN3cub18CUB_300001_SM_10006detail6reduce28DeviceReduceSingleTileKernelINS2_10policy_hubIdjN4cuda3__47maximumIvEEE10Policy1000EPdSB_jS8_ddNS5_3std3__410__identityEEEvT0_T1_T2_T3_T4_T6_E12temp_storage+40];
	setp.lt.f64 	%p213, %fd345, %fd346;
	selp.f64 	%fd347, %fd346, %fd345, %p213;
	ld.shared.f64 	%fd348, [_ZZN3cub18CUB_300001_SM_10006detail6reduce28DeviceReduceSingleTileKernelINS2_10policy_hubIdjN4cuda3__47maximumIvEEE10Policy1000EPdSB_jS8_ddNS5_3std3__410__identityEEEvT0_T1_T2_T3_T4_T6_E12temp_storage+48];
	setp.lt.f64 	%p214, %fd347, %fd348;
	selp.f64 	%fd349, %fd348, %fd347, %p214;
	ld.shared.f64 	%fd350, [_ZZN3cub18CUB_300001_SM_10006detail6reduce28DeviceReduceSingleTileKernelINS2_10policy_hubIdjN4cuda3__47maximumIvEEE10Policy1000EPdSB_jS8_ddNS5_3std3__410__identityEEEvT0_T1_T2_T3_T4_T6_E12temp_storage+56];
	setp.lt.f64 	%p215, %fd349, %fd350;
	selp.f64 	%fd351, %fd350, %fd349, %p215;
	ld.shared.f64 	%fd352, [_ZZN3cub18CUB_300001_SM_10006detail6reduce28DeviceReduceSingleTileKernelINS2_10policy_hubIdjN4cuda3__47maximumIvEEE10Policy1000EPdSB_jS8_ddNS5_3std3__410__identityEEEvT0_T1_T2_T3_T4_T6_E12temp_storage+64];
	setp.lt.f64 	%p216, %fd351, %fd352;
	selp.f64 	%fd380, %fd352, %fd351, %p216;
	bra.uni 	$L__BB4_74;
$L__BB4_19:
	// begin inline asm
	mov.u32 %r336, %laneid;
	// end inline asm
	and.b32  	%r387, %r1, 992;
	add.s32 	%r388, %r387, 32;
	setp.gt.u32 	%p171, %r388, %r69;
	not.b32 	%r389, %r387;
	add.s32 	%r390, %r69, %r389;
	selp.b32 	%r385, %r390, 31, %p171;
	mov.b64 	%rd181, %fd359;
	mov.b64 	{%r338, %r343}, %rd181;
	mov.b32 	%r344, 1;
	mov.b32 	%r386, -1;
	// begin inline asm
	shfl.sync.down.b32 %r337, %r338, %r344, %r385, %r386;
	// end inline asm
	// begin inline asm
	shfl.sync.down.b32 %r342, %r343, %r344, %r385, %r386;
	// end inline asm
	mov.b64 	%rd182, {%r337, %r342};
	mov.b64 	%fd280, %rd182;
	setp.lt.s32 	%p172, %r336, %r385;
	setp.lt.f64 	%p173, %fd359, %fd280;
	selp.f64 	%fd281, %fd280, %fd359, %p173;
	selp.f64 	%fd282, %fd281, %fd359, %p172;
	mov.b64 	%rd183, %fd282;
	mov.b64 	{%r348, %r353}, %rd183;
	mov.b32 	%r354, 2;
	// begin inline asm
	shfl.sync.down.b32 %r347, %r348, %r354, %r385, %r386;
	// end inline asm
	// begin inline asm
	shfl.sync.down.b32 %r352, %r353, %r354, %r385, %r386;
	// end inline asm
	mov.b64 	%rd184, {%r347, %r352};
	mov.b64 	%fd283, %rd184;
	add.s32 	%r391, %r336, 2;
	setp.gt.s32 	%p174, %r391, %r385;
	setp.lt.f64 	%p175, %fd282, %fd283;
	selp.f64 	%fd284, %fd283, %fd282, %p175;
	selp.f64 	%fd285, %fd282, %fd284, %p174;
	mov.b64 	%rd185, %fd285;
	mov.b64 	{%r358, %r363}, %rd185;
	mov.b32 	%r364, 4;
	// begin inline asm
	shfl.sync.down.b32 %r357, %r358, %r364, %r385, %r386;
	// end inline asm
	// begin inline asm
	shfl.sync.down.b32 %r362, %r363, %r364, %r385, %r386;
	// end inline asm
	mov.b64 	%rd186, {%r357, %r362};
	mov.b64 	%fd286, %rd186;
	add.s32 	%r392, %r336, 4;
	setp.gt.s32 	%p176, %r392, %r385;
	setp.lt.f64 	%p177, %fd285, %fd286;
	selp.f64 	%fd287, %fd286, %fd285, %p177;
	selp.f64 	%fd288, %fd285, %fd287, %p176;
	mov.b64 	%rd187, %fd288;
	mov.b64 	{%r368, %r373}, %rd187;
	mov.b32 	%r374, 8;
	// begin inline asm
	shfl.sync.down.b32 %r367, %r368, %r374, %r385, %r386;
	// end inline asm
	// begin inline asm
	shfl.sync.down.b32 %r372, %r373, %r374, %r385, %r386;
	// end inline asm
	mov.b64 	%rd188, {%r367, %r372};
	mov.b64 	%fd289, %rd188;
	add.s32 	%r393, %r336, 8;
	setp.gt.s32 	%p178, %r393, %r385;
	setp.lt.f64 	%p179, %fd288, %fd289;
	selp.f64 	%fd290, %fd289, %fd288, %p179;
	selp.f64 	%fd291, %fd288, %fd290, %p178;
	mov.b64 	%rd189, %fd291;
	mov.b64 	{%r378, %r383}, %rd189;
	mov.b32 	%r384, 16;
	// begin inline asm
	shfl.sync.down.b32 %r377, %r378, %r384, %r385, %r386;
	// end inline asm
	// begin inline asm
	shfl.sync.down.b32 %r382, %r383, %r384, %r385, %r386;
	// end inline asm
	mov.b64 	%rd190, {%r377, %r382};
	mov.b64 	%fd292, %rd190;
	add.s32 	%r394, %r336, 16;
	setp.gt.s32 	%p180, %r394, %r385;
	setp.lt.f64 	%p181, %fd291, %fd292;
	selp.f64 	%fd293, %fd292, %fd291, %p181;
	selp.f64 	%fd380, %fd291, %fd293, %p180;
	setp.ne.s32 	%p182, %r336, 0;
	@%p182 bra 	$L__BB4_21;
	shr.u32 	%r395, %r1, 2;
	and.b32  	%r396, %r395, 248;
	mov.u32 	%r397, _ZZN3cub18CUB_300001_SM_10006detail6reduce28DeviceReduceSingleTileKernelINS2_10policy_hubIdjN4cuda3__47maximumIvEEE10Policy1000EPdSB_jS8_ddNS5_3std3__410__identityEEEvT0_T1_T2_T3_T4_T6_E12temp_storage;
	add.s32 	%r398, %r397, %r396;
	st.shared.f64 	[%r398+8], %fd380;
$L__BB4_21:
	bar.sync 	0;
	setp.ne.s32 	%p183, %r1, 0;
	@%p183 bra 	$L__BB4_74;
	setp.gt.u32 	%p184, %r69, 32;
	ld.shared.f64 	%fd294, [_ZZN3cub18CUB_300001_SM_10006detail6reduce28DeviceReduceSingleTileKernelINS2_10policy_hubIdjN4cuda3__47maximumIvEEE10Policy1000EPdSB_jS8_ddNS5_3std3__410__identityEEEvT0_T1_T2_T3_T4_T6_E12temp_storage+16];
	setp.lt.f64 	%p185, %fd380, %fd294;
	selp.f64 	%fd296, %fd294, %fd380, %p185;
	selp.f64 	%fd297, %fd296, %fd380, %p184;
	setp.gt.u32 	%p186, %r69, 64;
	ld.shared.f64 	%fd299, [_ZZN3cub18CUB_300001_SM_10006detail6reduce28DeviceReduceSingleTileKernelINS2_10policy_hubIdjN4cuda3__47maximumIvEEE10Policy1000EPdSB_jS8_ddNS5_3std3__410__identityEEEvT0_T1_T2_T3_T4_T6_E12temp_storage+24];
	setp.lt.f64 	%p187, %fd297, %fd299;
	selp.f64 	%fd301, %fd299, %fd297, %p187;
	selp.f64 	%fd302, %fd301, %fd297, %p186;
	setp.gt.u32 	%p188, %r69, 96;
	ld.shared.f64 	%fd304, [_ZZN3cub18CUB_300001_SM_10006detail6reduce28DeviceReduceSingleTileKernelINS2_10policy_hubIdjN4cuda3__47maximumIvEEE10Policy1000EPdSB_jS8_ddNS5_3std3__410__identityEEEvT0_T1_T2_T3_T4_T6_E12temp_storage+32];
	setp.lt.f64 	%p189, %fd302, %fd304;
	selp.f64 	%fd306, %fd304, %fd302, %p189;
	selp.f64 	%fd307, %fd306, %fd302, %p188;
	setp.gt.u32 	%p190, %r69, 128;
	ld.shared.f64 	%fd309, [_ZZN3cub18CUB_300001_SM_10006detail6reduce28DeviceReduceSingleTileKernelINS2_10policy_hubIdjN4cuda3__47maximumIvEEE10Policy1000EPdSB_jS8_ddNS5_3std3__410__identityEEEvT0_T1_T2_T3_T4_T6_E12temp_storage+40];
	setp.lt.f64 	%p191, %fd307, %fd309;
	selp.f64 	%fd311, %fd309, %fd307, %p191;
	selp.f64 	%fd312, %fd311, %fd307, %p190;
	setp.gt.u32 	%p192, %r69, 160;
	ld.shared.f64 	%fd314, [_ZZN3cub18CUB_300001_SM_10006detail6reduce28DeviceReduceSingleTileKernelINS2_10policy_hubIdjN4cuda3__47maximumIvEEE10Policy1000EPdSB_jS8_ddNS5_3std3__410__identityEEEvT0_T1_T2_T3_T4_T6_E12temp_storage+48];
	setp.lt.f64 	%p193, %fd312, %fd314;
	selp.f64 	%fd316, %fd314, %fd312, %p193;
	selp.f64 	%fd317, %fd316, %fd312, %p192;
	setp.gt.u32 	%p194, %r69, 192;
	ld.shared.f64 	%fd319, [_ZZN3cub18CUB_300001_SM_10006detail6reduce28DeviceReduceSingleTileKernelINS2_10policy_hubIdjN4cuda3__47maximumIvEEE10Policy1000EPdSB_jS8_ddNS5_3std3__410__identityEEEvT0_T1_T2_T3_T4_T6_E12temp_storage+56];
	setp.lt.f64 	%p195, %fd317, %fd319;
	selp.f64 	%fd321, %fd319, %fd317, %p195;
	selp.f64 	%fd322, %fd321, %fd317, %p194;
	setp.gt.u32 	%p196, %r69, 224;
	ld.shared.f64 	%fd324, [_ZZN3cub18CUB_300001_SM_10006detail6reduce28DeviceReduceSingleTileKernelINS2_10policy_hubIdjN4cuda3__47maximumIvEEE10Policy1000EPdSB_jS8_ddNS5_3std3__410__identityEEEvT0_T1_T2_T3_T4_T6_E12temp_storage+64];
	setp.lt.f64 	%p197, %fd322, %fd324;
	selp.f64 	%fd326, %fd324, %fd322, %p197;
	selp.f64 	%fd380, %fd326, %fd322, %p196;
	bra.uni 	$L__BB4_74;
$L__BB4_23:
	mov.u32 	%r13, %tid.x;
	shl.b32 	%r263, %r13, 2;
	mul.wide.u32 	%rd127, %r263, 8;
	add.s64 	%rd117, %rd16, %rd127;
	// begin inline asm
	ld.global.nc.v2.u64 {%rd115, %rd116}, [%rd117];
	// end inline asm
	add.s64 	%rd120, %rd117, 16;
	// begin inline asm
	ld.global.nc.v2.u64 {%rd118, %rd119}, [%rd120];
	// end inline asm
	mov.b64 	%fd206, %rd115;
	mov.b64 	%fd207, %rd116;
	mov.b64 	%fd208, %rd118;
	mov.b64 	%fd209, %rd119;
	add.s64 	%rd123, %rd117, 8192;
	// begin inline asm
	ld.global.nc.v2.u64 {%rd121, %rd122}, [%rd123];
	// end inline asm
	add.s64 	%rd126, %rd117, 8208;
	// begin inline asm
	ld.global.nc.v2.u64 {%rd124, %rd125}, [%rd126];
	// end inline asm
	mov.b64 	%fd210, %rd121;
	mov.b64 	%fd211, %rd122;
	mov.b64 	%fd212, %rd124;
	mov.b64 	%fd213, %rd125;
	setp.lt.f64 	%p111, %fd206, %fd207;
	selp.f64 	%fd214, %fd207, %fd206, %p111;
	setp.lt.f64 	%p112, %fd214, %fd208;
	selp.f64 	%fd215, %fd208, %fd214, %p112;
	setp.lt.f64 	%p113, %fd215, %fd209;
	selp.f64 	%fd216, %fd209, %fd215, %p113;
	setp.lt.f64 	%p114, %fd216, %fd210;
	selp.f64 	%fd217, %fd210, %fd216, %p114;
	setp.lt.f64 	%p115, %fd217, %fd211;
	selp.f64 	%fd218, %fd211, %fd217, %p115;
	setp.lt.f64 	%p116, %fd218, %fd212;
	selp.f64 	%fd219, %fd212, %fd218, %p116;
	setp.lt.f64 	%p117, %fd219, %fd213;
	selp.f64 	%fd366, %fd213, %fd219, %p117;
	add.s32 	%r14, %r69, -2048;
	setp.lt.u32 	%p118, %r14, 2048;
	mov.b32 	%r462, 2048;
	@%p118 bra 	$L__BB4_27;
	mov.b32 	%r462, 2048;
$L__BB4_25:
	mul.wide.u32 	%rd140, %r462, 8;
	add.s64 	%rd130, %rd117, %rd140;
	// begin inline asm
	ld.global.nc.v2.u64 {%rd128, %rd129}, [%rd130];
	// end inline asm
	add.s64 	%rd133, %rd130, 16;
	// begin inline asm
	ld.global.nc.v2.u64 {%rd131, %rd132}, [%rd133];
	// end inline asm
	mov.b64 	%fd220, %rd128;
	mov.b64 	%fd221, %rd129;
	mov.b64 	%fd222, %rd131;
	mov.b64 	%fd223, %rd132;
	add.s64 	%rd136, %rd130, 8192;
	// begin inline asm
	ld.global.nc.v2.u64 {%rd134, %rd135}, [%rd136];
	// end inline asm
	add.s64 	%rd139, %rd130, 8208;
	// begin inline asm
	ld.global.nc.v2.u64 {%rd137, %rd138}, [%rd139];
	// end inline asm
	mov.b64 	%fd224, %rd134;
	mov.b64 	%fd225, %rd135;
	mov.b64 	%fd226, %rd137;
	mov.b64 	%fd227, %rd138;
	setp.lt.f64 	%p119, %fd366, %fd220;
	selp.f64 	%fd228, %fd220, %fd366, %p119;
	setp.lt.f64 	%p120, %fd228, %fd221;
	selp.f64 	%fd229, %fd221, %fd228, %p120;
	setp.lt.f64 	%p121, %fd229, %fd222;
	selp.f64 	%fd230, %fd222, %fd229, %p121;
	setp.lt.f64 	%p122, %fd230, %fd223;
	selp.f64 	%fd231, %fd223, %fd230, %p122;
	setp.lt.f64 	%p123, %fd231, %fd224;
	selp.f64 	%fd232, %fd224, %fd231, %p123;
	setp.lt.f64 	%p124, %fd232, %fd225;
	selp.f64 	%fd233, %fd225, %fd232, %p124;
	setp.lt.f64 	%p125, %fd233, %fd226;
	selp.f64 	%fd234, %fd226, %fd233, %p125;
	setp.lt.f64 	%p126, %fd234, %fd227;
	selp.f64 	%fd366, %fd227, %fd234, %p126;
	sub.s32 	%r265, %r69, %r462;
	setp.lt.u32 	%p127, %r265, 2048;
	@%p127 bra 	$L__BB4_35;
	add.s32 	%r462, %r462, 2048;
	setp.le.u32 	%p128, %r462, %r14;
	@%p128 bra 	$L__BB4_25;
$L__BB4_27:
	setp.le.u32 	%p129, %r69, %r462;
	@%p129 bra 	$L__BB4_35;
	sub.s32 	%r18, %r69, %r462;
	setp.ge.s32 	%p130, %r13, %r18;
	@%p130 bra 	$L__BB4_35;
	not.b32 	%r266, %r13;
	add.s32 	%r267, %r69, %r266;
	sub.s32 	%r19, %r267, %r462;
	and.b32  	%r268, %r19, 768;
	setp.eq.s32 	%p131, %r268, 768;
	mov.u32 	%r466, %r13;
	@%p131 bra 	$L__BB4_32;
	add.s32 	%r464, %r13, %r462;
	shr.u32 	%r269, %r19, 8;
	add.s32 	%r270, %r269, 1;
	and.b32  	%r271, %r270, 3;
	neg.s32 	%r463, %r271;
	mov.u32 	%r466, %r13;
$L__BB4_31:
	.pragma "nounroll";
	mul.wide.u32 	%rd143, %r464, 8;
	add.s64 	%rd142, %rd16, %rd143;
	// begin inline asm
	ld.global.nc.u64 %rd141, [%rd142];
	// end inline asm
	mov.b64 	%fd236, %rd141;
	setp.lt.f64 	%p132, %fd366, %fd236;
	selp.f64 	%fd366, %fd236, %fd366, %p132;
	add.s32 	%r466, %r466, 256;
	add.s32 	%r464, %r464, 256;
	add.s32 	%r463, %r463, 1;
	setp.ne.s32 	%p133, %r463, 0;
	@%p133 bra 	$L__BB4_31;
$L__BB4_32:
	setp.lt.u32 	%p134, %r19, 768;
	@%p134 bra 	$L__BB4_35;
	add.s32 	%r468, %r466, 512;
	add.s32 	%r467, %r466, %r462;
$L__BB4_34:
	mul.wide.u32 	%rd152, %r467, 8;
	add.s64 	%rd145, %rd16, %rd152;
	// begin inline asm
	ld.global.nc.u64 %rd144, [%rd145];
	// end inline asm
	mov.b64 	%fd237, %rd144;
	setp.lt.f64 	%p135, %fd366, %fd237;
	selp.f64 	%fd238, %fd237, %fd366, %p135;
	add.s32 	%r272, %r467, 256;
	mul.wide.u32 	%rd153, %r272, 8;
	add.s64 	%rd147, %rd16, %rd153;
	// begin inline asm
	ld.global.nc.u64 %rd146, [%rd147];
	// end inline asm
	mov.b64 	%fd239, %rd146;
	setp.lt.f64 	%p136, %fd238, %fd239;
	selp.f64 	%fd240, %fd239, %fd238, %p136;
	add.s32 	%r273, %r467, 512;
	mul.wide.u32 	%rd154, %r273, 8;
	add.s64 	%rd149, %rd16, %rd154;
	// begin inline asm
	ld.global.nc.u64 %rd148, [%rd149];
	// end inline asm
	mov.b64 	%fd241, %rd148;
	setp.lt.f64 	%p137, %fd240, %fd241;
	selp.f64 	%fd242, %fd241, %fd240, %p137;
	add.s32 	%r274, %r467, 768;
	mul.wide.u32 	%rd155, %r274, 8;
	add.s64 	%rd151, %rd16, %rd155;
	// begin inline asm
	ld.global.nc.u64 %rd150, [%rd151];
	// end inline asm
	mov.b64 	%fd243, %rd150;
	setp.lt.f64 	%p138, %fd242, %fd243;
	selp.f64 	%fd366, %fd243, %fd242, %p138;
	add.s32 	%r33, %r468, 1024;
	add.s32 	%r275, %r468, 512;
	add.s32 	%r467, %r467, 1024;
	setp.lt.s32 	%p139, %r275, %r18;
	mov.u32 	%r468, %r33;
	@%p139 bra 	$L__BB4_34;
$L__BB4_35:
	// begin inline asm
	mov.u32 %r276, %laneid;
	// end inline asm
	mov.b64 	%rd156, %fd366;
	mov.b64 	{%r278, %r283}, %rd156;
	mov.b32 	%r284, 1;
	mov.b32 	%r325, 31;
	mov.b32 	%r326, -1;
	// begin inline asm
	shfl.sync.down.b32 %r277, %r278, %r284, %r325, %r326;
	// end inline asm
	// begin inline asm
	shfl.sync.down.b32 %r282, %r283, %r284, %r325, %r326;
	// end inline asm
	mov.b64 	%rd157, {%r277, %r282};
	mov.b64 	%fd244, %rd157;
	setp.gt.s32 	%p140, %r276, 30;
	setp.lt.f64 	%p141, %fd366, %fd244;
	selp.f64 	%fd245, %fd244, %fd366, %p141;
	selp.f64 	%fd246, %fd366, %fd245, %p140;
	mov.b64 	%rd158, %fd246;
	mov.b64 	{%r288, %r293}, %rd158;
	mov.b32 	%r294, 2;
	// begin inline asm
	shfl.sync.down.b32 %r287, %r288, %r294, %r325, %r326;
	// end inline asm
	// begin inline asm
	shfl.sync.down.b32 %r292, %r293, %r294, %r325, %r326;
	// end inline asm
	mov.b64 	%rd159, {%r287, %r292};
	mov.b64 	%fd247, %rd159;
	setp.gt.s32 	%p142, %r276, 29;
	setp.lt.f64 	%p143, %fd246, %fd247;
	selp.f64 	%fd248, %fd247, %fd246, %p143;
	selp.f64 	%fd249, %fd246, %fd248, %p142;
	mov.b64 	%rd160, %fd249;
	mov.b64 	{%r298, %r303}, %rd160;
	mov.b32 	%r304, 4;
	// begin inline asm
	shfl.sync.down.b32 %r297, %r298, %r304, %r325, %r326;
	// end inline asm
	// begin inline asm
	shfl.sync.down.b32 %r302, %r303, %r304, %r325, %r326;
	// end inline asm
	mov.b64 	%rd161, {%r297, %r302};
	mov.b64 	%fd250, %rd161;
	setp.gt.s32 	%p144, %r276, 27;
	setp.lt.f64 	%p145, %fd249, %fd250;
	selp.f64 	%fd251, %fd250, %fd249, %p145;
	selp.f64 	%fd252, %fd249, %fd251, %p144;
	mov.b64 	%rd162, %fd252;
	mov.b64 	{%r308, %r313}, %rd162;
	mov.b32 	%r314, 8;
	// begin inline asm
	shfl.sync.down.b32 %r307, %r308, %r314, %r325, %r326;
	// end inline asm
	// begin inline asm
	shfl.sync.down.b32 %r312, %r313, %r314, %r325, %r326;
	// end inline asm
	mov.b64 	%rd163, {%r307, %r312};
	mov.b64 	%fd253, %rd163;
	setp.gt.s32 	%p146, %r276, 23;
	setp.lt.f64 	%p147, %fd252, %fd253;
	selp.f64 	%fd254, %fd253, %fd252, %p147;
	selp.f64 	%fd255, %fd252, %fd254, %p146;
	mov.b64 	%rd164, %fd255;
	mov.b64 	{%r318, %r323}, %rd164;
	mov.b32 	%r324, 16;
	// begin inline asm
	shfl.sync.down.b32 %r317, %r318, %r324, %r325, %r326;
	// end inline asm
	// begin inline asm
	shfl.sync.down.b32 %r322, %r323, %r324, %r325, %r326;
	// end inline asm
	mov.b64 	%rd165, {%r317, %r322};
	mov.b64 	%fd256, %rd165;
	setp.gt.s32 	%p148, %r276, 15;
	setp.lt.f64 	%p149, %fd255, %fd256;
	selp.f64 	%fd26, %fd256, %fd255, %p149;
	selp.f64 	%fd380, %fd255, %fd26, %p148;
	setp.ne.s32 	%p150, %r276, 0;
	@%p150 bra 	$L__BB4_37;
	shr.u32 	%r327, %r13, 2;
	and.b32  	%r328, %r327, 248;
	mov.u32 	%r329, _ZZN3cub18CUB_300001_SM_10006detail6reduce28DeviceReduceSingleTileKernelINS2_10policy_hubIdjN4cuda3__47maximumIvEEE10Policy1000EPdSB_jS8_ddNS5_3std3__410__identityEEEvT0_T1_T2_T3_T4_T6_E12temp_storage;
	add.s32 	%r330, %r329, %r328;
	st.shared.f64 	[%r330+8], %fd26;
$L__BB4_37:
	bar.sync 	0;
	setp.ne.s32 	%p151, %r13, 0;
	@%p151 bra 	$L__BB4_74;
	ld.shared.f64 	%fd257, [_ZZN3cub18CUB_300001_SM_10006detail6reduce28DeviceReduceSingleTileKernelINS2_10policy_hubIdjN4cuda3__47maximumIvEEE10Policy1000EPdSB_jS8_ddNS5_3std3__410__identityEEEvT0_T1_T2_T3_T4_T6_E12temp_storage+16];
	setp.lt.f64 	%p152, %fd380, %fd257;
	selp.f64 	%fd258, %fd257, %fd380, %p152;
	ld.shared.f64 	%fd259, [_ZZN3cub18CUB_300001_SM_10006detail6reduce28DeviceReduceSingleTileKernelINS2_10policy_hubIdjN4cuda3__47maximumIvEEE10Policy1000EPdSB_jS8_ddNS5_3std3__410__identityEEEvT0_T1_T2_T3_T4_T6_E12temp_storage+24];
	setp.lt.f64 	%p153, %fd258, %fd259;
	selp.f64 	%fd260, %fd259, %fd258, %p153;
	ld.shared.f64 	%fd261, [_ZZN3cub18CUB_300001_SM_10006detail6reduce28DeviceReduceSingleTileKernelINS2_10policy_hubIdjN4cuda3__47maximumIvEEE10Policy1000EPdSB_jS8_ddNS5_3std3__410__identityEEEvT0_T1_T2_T3_T4_T6_E12temp_storage+32];
	setp.lt.f64 	%p154, %fd260, %fd261;
	selp.f64 	%fd262, %fd261, %fd260, %p154;
	ld.shared.f64 	%fd263, [_ZZN3cub18CUB_300001_SM_10006detail6reduce28DeviceReduceSingleTileKernelINS2_10policy_hubIdjN4cuda3__47maximumIvEEE10Policy1000EPdSB_jS8_ddNS5_3std3__410__identityEEEvT0_T1_T2_T3_T4_T6_E12temp_storage+40];
	setp.lt.f64 	%p155, %fd262, %fd263;
	selp.f64 	%fd264, %fd263, %fd262, %p155;
	ld.shared.f64 	%fd265, [_ZZN3cub18CUB_300001_SM_10006detail6reduce28DeviceReduceSingleTileKernelINS2_10policy_hubIdjN4cuda3__47maximumIvEEE10Policy1000EPdSB_jS8_ddNS5_3std3__410__identityEEEvT0_T1_T2_T3_T4_T6_E12temp_storage+48];
	setp.lt.f64 	%p156, %fd264, %fd265;
	selp.f64 	%fd266, %fd265, %fd264, %p156;
	ld.shared.f64 	%fd267, [_ZZN3cub18CUB_300001_SM_10006detail6reduce28DeviceReduceSingleTileKernelINS2_10policy_hubIdjN4cuda3__47maximumIvEEE10Policy1000EPdSB_jS8_ddNS5_3std3__410__identityEEEvT0_T1_T2_T3_T4_T6_E12temp_storage+56];
	setp.lt.f64 	%p157, %fd266, %fd267;
	selp.f64 	%fd268, %fd267, %fd266, %p157;
	ld.shared.f64 	%fd269, [_ZZN3cub18CUB_300001_SM_10006detail6reduce28DeviceReduceSingleTileKernelINS2_10policy_hubIdjN4cuda3__47maximumIvEEE10Policy1000EPdSB_jS8_ddNS5_3std3__410__identityEEEvT0_T1_T2_T3_T4_T6_E12temp_storage+64];
	setp.lt.f64 	%p158, %fd268, %fd269;
	selp.f64 	%fd380, %fd269, %fd268, %p158;
	bra.uni 	$L__BB4_74;
$L__BB4_39:
	setp.gt.u32 	%p3, %r69, 2047;
	@%p3 bra 	$L__BB4_58;
	mov.u32 	%r35, %tid.x;
	setp.ge.u32 	%p52, %r35, %r69;
	mov.f64 	%fd372, 0d0000000000000000;
	mov.u32 	%r472, %r35;
	@%p52 bra 	$L__BB4_42;
	mul.wide.u32 	%rd82, %r35, 8;
	add.s64 	%rd81, %rd16, %rd82;
	// begin inline asm
	ld.global.nc.u64 %rd80, [%rd81];
	// end inline asm
	mov.b64 	%fd372, %rd80;
	add.s32 	%r472, %r35, 256;
$L__BB4_42:
	setp.ge.u32 	%p53, %r472, %r69;
	@%p53 bra 	$L__BB4_49;
	not.b32 	%r139, %r472;
	add.s32 	%r38, %r69, %r139;
	and.b32  	%r140, %r38, 768;
	setp.eq.s32 	%p54, %r140, 768;
	@%p54 bra 	$L__BB4_46;
	mul.wide.u32 	%rd83, %r472, 8;
	add.s64 	%rd203, %rd16, %rd83;
	shr.u32 	%r141, %r38, 8;
	add.s32 	%r142, %r141, 1;
	and.b32  	%r143, %r142, 3;
	neg.s32 	%r470, %r143;
$L__BB4_45:
	.pragma "nounroll";
	// begin inline asm
	ld.global.nc.u64 %rd84, [%rd203];
	// end inline asm
	mov.b64 	%fd125, %rd84;
	setp.lt.f64 	%p55, %fd372, %fd125;
	selp.f64 	%fd372, %fd125, %fd372, %p55;
	add.s32 	%r472, %r472, 256;
	add.s64 	%rd203, %rd203, 2048;
	add.s32 	%r470, %r470, 1;
	setp.ne.s32 	%p56, %r470, 0;
	@%p56 bra 	$L__BB4_45;
$L__BB4_46:
	setp.lt.u32 	%p57, %r38, 768;
	@%p57 bra 	$L__BB4_49;
	mul.wide.u32 	%rd86, %r472, 8;
	add.s64 	%rd204, %rd16, %rd86;
$L__BB4_48:
	// begin inline asm
	ld.global.nc.u64 %rd87, [%rd204];
	// end inline asm
	mov.b64 	%fd126, %rd87;
	setp.lt.f64 	%p58, %fd372, %fd126;
	selp.f64 	%fd127, %fd126, %fd372, %p58;
	add.s64 	%rd90, %rd204, 2048;
	// begin inline asm
	ld.global.nc.u64 %rd89, [%rd90];
	// end inline asm
	mov.b64 	%fd128, %rd89;
	setp.lt.f64 	%p59, %fd127, %fd128;
	selp.f64 	%fd129, %fd128, %fd127, %p59;
	add.s64 	%rd92, %rd204, 4096;
	// begin inline asm
	ld.global.nc.u64 %rd91, [%rd92];
	// end inline asm
	mov.b64 	%fd130, %rd91;
	setp.lt.f64 	%p60, %fd129, %fd130;
	selp.f64 	%fd131, %fd130, %fd129, %p60;
	add.s64 	%rd94, %rd204, 6144;
	// begin inline asm
	ld.global.nc.u64 %rd93, [%rd94];
	// end inline asm
	mov.b64 	%fd132, %rd93;
	setp.lt.f64 	%p61, %fd131, %fd132;
	selp.f64 	%fd372, %fd132, %fd131, %p61;
	add.s32 	%r472, %r472, 1024;
	add.s64 	%rd204, %rd204, 8192;
	setp.lt.s32 	%p62, %r472, %r69;
	@%p62 bra 	$L__BB4_48;
$L__BB4_49:
	setp.lt.u32 	%p63, %r69, 256;
	@%p63 bra 	$L__BB4_54;
	// begin inline asm
	mov.u32 %r207, %laneid;
	// end inline asm
	mov.b64 	%rd105, %fd372;
	mov.b64 	{%r209, %r214}, %rd105;
	mov.b32 	%r215, 1;
	mov.b32 	%r256, 31;
	mov.b32 	%r257, -1;
	// begin inline asm
	shfl.sync.down.b32 %r208, %r209, %r215, %r256, %r257;
	// end inline asm
	// begin inline asm
	shfl.sync.down.b32 %r213, %r214, %r215, %r256, %r257;
	// end inline asm
	mov.b64 	%rd106, {%r208, %r213};
	mov.b64 	%fd180, %rd106;
	setp.gt.s32 	%p91, %r207, 30;
	setp.lt.f64 	%p92, %fd372, %fd180;
	selp.f64 	%fd181, %fd180, %fd372, %p92;
	selp.f64 	%fd182, %fd372, %fd181, %p91;
	mov.b64 	%rd107, %fd182;
	mov.b64 	{%r219, %r224}, %rd107;
	mov.b32 	%r225, 2;
	// begin inline asm
	shfl.sync.down.b32 %r218, %r219, %r225, %r256, %r257;
	// end inline asm
	// begin inline asm
	shfl.sync.down.b32 %r223, %r224, %r225, %r256, %r257;
	// end inline asm
	mov.b64 	%rd108, {%r218, %r223};
	mov.b64 	%fd183, %rd108;
	setp.gt.s32 	%p93, %r207, 29;
	setp.lt.f64 	%p94, %fd182, %fd183;
	selp.f64 	%fd184, %fd183, %fd182, %p94;
	selp.f64 	%fd185, %fd182, %fd184, %p93;
	mov.b64 	%rd109, %fd185;
	mov.b64 	{%r229, %r234}, %rd109;
	mov.b32 	%r235, 4;
	// begin inline asm
	shfl.sync.down.b32 %r228, %r229, %r235, %r256, %r257;
	// end inline asm
	// begin inline asm
	shfl.sync.down.b32 %r233, %r234, %r235, %r256, %r257;
	// end inline asm
	mov.b64 	%rd110, {%r228, %r233};
	mov.b64 	%fd186, %rd110;
	setp.gt.s32 	%p95, %r207, 27;
	setp.lt.f64 	%p96, %fd185, %fd186;
	selp.f64 	%fd187, %fd186, %fd185, %p96;
	selp.f64 	%fd188, %fd185, %fd187, %p95;
	mov.b64 	%rd111, %fd188;
	mov.b64 	{%r239, %r244}, %rd111;
	mov.b32 	%r245, 8;
	// begin inline asm
	shfl.sync.down.b32 %r238, %r239, %r245, %r256, %r257;
	// end inline asm
	// begin inline asm
	shfl.sync.down.b32 %r243, %r244, %r245, %r256, %r257;
	// end inline asm
	mov.b64 	%rd112, {%r238, %r243};
	mov.b64 	%fd189, %rd112;
	setp.gt.s32 	%p97, %r207, 23;
	setp.lt.f64 	%p98, %fd188, %fd189;
	selp.f64 	%fd190, %fd189, %fd188, %p98;
	selp.f64 	%fd191, %fd188, %fd190, %p97;
	mov.b64 	%rd113, %fd191;
	mov.b64 	{%r249, %r254}, %rd113;
	mov.b32 	%r255, 16;
	// begin inline asm
	shfl.sync.down.b32 %r248, %r249, %r255, %r256, %r257;
	// end inline asm
	// begin inline asm
	shfl.sync.down.b32 %r253, %r254, %r255, %r256, %r257;
	// end inline asm
	mov.b64 	%rd114, {%r248, %r253};
	mov.b64 	%fd192, %rd114;
	setp.gt.s32 	%p99, %r207, 15;
	setp.lt.f64 	%p100, %fd191, %fd192;
	selp.f64 	%fd38, %fd192, %fd191, %p100;
	selp.f64 	%fd380, %fd191, %fd38, %p99;
	setp.ne.s32 	%p101, %r207, 0;
	@%p101 bra 	$L__BB4_52;
	shr.u32 	%r258, %r35, 2;
	and.b32  	%r259, %r258, 248;
	mov.u32 	%r260, _ZZN3cub18CUB_300001_SM_10006detail6reduce28DeviceReduceSingleTileKernelINS2_10policy_hubIdjN4cuda3__47maximumIvEEE10Policy1000EPdSB_jS8_ddNS5_3std3__410__identityEEEvT0_T1_T2_T3_T4_T6_E12temp_storage;
	add.s32 	%r261, %r260, %r259;
	st.shared.f64 	[%r261+8], %fd38;
$L__BB4_52:
	bar.sync 	0;
	setp.ne.s32 	%p102, %r35, 0;
	@%p102 bra 	$L__BB4_74;
	ld.shared.f64 	%fd193, [_ZZN3cub18CUB_300001_SM_10006detail6reduce28DeviceReduceSingleTileKernelINS2_10policy_hubIdjN4cuda3__47maximumIvEEE10Policy1000EPdSB_jS8_ddNS5_3std3__410__identityEEEvT0_T1_T2_T3_T4_T6_E12temp_storage+16];
	setp.lt.f64 	%p103, %fd380, %fd193;
	selp.f64 	%fd194, %fd193, %fd380, %p103;
	ld.shared.f64 	%fd195, [_ZZN3cub18CUB_300001_SM_10006detail6reduce28DeviceReduceSingleTileKernelINS2_10policy_hubIdjN4cuda3__47maximumIvEEE10Policy1000EPdSB_jS8_ddNS5_3std3__410__identityEEEvT0_T1_T2_T3_T4_T6_E12temp_storage+24];
	setp.lt.f64 	%p104, %fd194, %fd195;
	selp.f64 	%fd196, %fd195, %fd194, %p104;
	ld.shared.f64 	%fd197, [_ZZN3cub18CUB_300001_SM_10006detail6reduce28DeviceReduceSingleTileKernelINS2_10policy_hubIdjN4cuda3__47maximumIvEEE10Policy1000EPdSB_jS8_ddNS5_3std3__410__identityEEEvT0_T1_T2_T3_T4_T6_E12temp_storage+32];
	setp.lt.f64 	%p105, %fd196, %fd197;
	selp.f64 	%fd198, %fd197, %fd196, %p105;
	ld.shared.f64 	%fd199, [_ZZN3cub18CUB_300001_SM_10006detail6reduce28DeviceReduceSingleTileKernelINS2_10policy_hubIdjN4cuda3__47maximumIvEEE10Policy1000EPdSB_jS8_ddNS5_3std3__410__identityEEEvT0_T1_T2_T3_T4_T6_E12temp_storage+40];
	setp.lt.f64 	%p106, %fd198, %fd199;
	selp.f64 	%fd200, %fd199, %fd198, %p106;
	ld.shared.f64 	%fd201, [_ZZN3cub18CUB_300001_SM_10006detail6reduce28DeviceReduceSingleTileKernelINS2_10policy_hubIdjN4cuda3__47maximumIvEEE10Policy1000EPdSB_jS8_ddNS5_3std3__410__identityEEEvT0_T1_T2_T3_T4_T6_E12temp_storage+48];
	setp.lt.f64 	%p107, %fd200, %fd201;
	selp.f64 	%fd202, %fd201, %fd200, %p107;
	ld.shared.f64 	%fd203, [_ZZN3cub18CUB_300001_SM_10006detail6reduce28DeviceReduceSingleTileKernelINS2_10policy_hubIdjN4cuda3__47maximumIvEEE10Policy1000EPdSB_jS8_ddNS5_3std3__410__identityEEEvT0_T1_T2_T3_T4_T6_E12temp_storage+56];
	setp.lt.f64 	%p108, %fd202, %fd203;
	selp.f64 	%fd204, %fd203, %fd202, %p108;
	ld.shared.f64 	%fd205, [_ZZN3cub18CUB_300001_SM_10006detail6reduce28DeviceReduceSingleTileKernelINS2_10policy_hubIdjN4cuda3__47maximumIvEEE10Policy1000EPdSB_jS8_ddNS5_3std3__410__identityEEEvT0_T1_T2_T3_T4_T6_E12temp_storage+64];
	setp.lt.f64 	%p109, %fd204, %fd205;
	selp.f64 	%fd380, %fd205, %fd204, %p109;
	bra.uni 	$L__BB4_74;
$L__BB4_54:
	// begin inline asm
	mov.u32 %r144, %laneid;
	// end inline asm
	and.b32  	%r195, %r35, 992;
	add.s32 	%r196, %r195, 32;
	setp.gt.u32 	%p64, %r196, %r69;
	not.b32 	%r197, %r195;
	add.s32 	%r198, %r69, %r197;
	selp.b32 	%r193, %r198, 31, %p64;
	mov.b64 	%rd95, %fd372;
	mov.b64 	{%r146, %r151}, %rd95;
	mov.b32 	%r152, 1;
	mov.b32 	%r194, -1;
	// begin inline asm
	shfl.sync.down.b32 %r145, %r146, %r152, %r193, %r194;
	// end inline asm
	// begin inline asm
	shfl.sync.down.b32 %r150, %r151, %r152, %r193, %r194;
	// end inline asm
	mov.b64 	%rd96, {%r145, %r150};
	mov.b64 	%fd133, %rd96;
	setp.lt.s32 	%p65, %r144, %r193;
	setp.lt.f64 	%p66, %fd372, %fd133;
	selp.f64 	%fd134, %fd133, %fd372, %p66;
	selp.f64 	%fd135, %fd134, %fd372, %p65;
	mov.b64 	%rd97, %fd135;
	mov.b64 	{%r156, %r161}, %rd97;
	mov.b32 	%r162, 2;
	// begin inline asm
	shfl.sync.down.b32 %r155, %r156, %r162, %r193, %r194;
	// end inline asm
	// begin inline asm
	shfl.sync.down.b32 %r160, %r161, %r162, %r193, %r194;
	// end inline asm
	mov.b64 	%rd98, {%r155, %r160};
	mov.b64 	%fd136, %rd98;
	add.s32 	%r199, %r144, 2;
	setp.gt.s32 	%p67, %r199, %r193;
	setp.lt.f64 	%p68, %fd135, %fd136;
	selp.f64 	%fd137, %fd136, %fd135, %p68;
	selp.f64 	%fd138, %fd135, %fd137, %p67;
	mov.b64 	%rd99, %fd138;
	mov.b64 	{%r166, %r171}, %rd99;
	mov.b32 	%r172, 4;
	// begin inline asm
	shfl.sync.down.b32 %r165, %r166, %r172, %r193, %r194;
	// end inline asm
	// begin inline asm
	shfl.sync.down.b32 %r170, %r171, %r172, %r193, %r194;
	// end inline asm
	mov.b64 	%rd100, {%r165, %r170};
	mov.b64 	%fd139, %rd100;
	add.s32 	%r200, %r144, 4;
	setp.gt.s32 	%p69, %r200, %r193;
	setp.lt.f64 	%p70, %fd138, %fd139;
	selp.f64 	%fd140, %fd139, %fd138, %p70;
	selp.f64 	%fd141, %fd138, %fd140, %p69;
	mov.b64 	%rd101, %fd141;
	mov.b64 	{%r176, %r181}, %rd101;
	mov.b32 	%r182, 8;
	// begin inline asm
	shfl.sync.down.b32 %r175, %r176, %r182, %r193, %r194;
	// end inline asm
	// begin inline asm
	shfl.sync.down.b32 %r180, %r181, %r182, %r193, %r194;
	// end inline asm
	mov.b64 	%rd102, {%r175, %r180};
	mov.b64 	%fd142, %rd102;
	add.s32 	%r201, %r144, 8;
	setp.gt.s32 	%p71, %r201, %r193;
	setp.lt.f64 	%p72, %fd141, %fd142;
	selp.f64 	%fd143, %fd142, %fd141, %p72;
	selp.f64 	%fd144, %fd141, %fd143, %p71;
	mov.b64 	%rd103, %fd144;
	mov.b64 	{%r186, %r191}, %rd103;
	mov.b32 	%r192, 16;
	// begin inline asm
	shfl.sync.down.b32 %r185, %r186, %r192, %r193, %r194;
	// end inline asm
	// begin inline asm
	shfl.sync.down.b32 %r190, %r191, %r192, %r193, %r194;
	// end inline asm
	mov.b64 	%rd104, {%r185, %r190};
	mov.b64 	%fd145, %rd104;
	add.s32 	%r202, %r144, 16;
	setp.gt.s32 	%p73, %r202, %r193;
	setp.lt.f64 	%p74, %fd144, %fd145;
	selp.f64 	%fd146, %fd145, %fd144, %p74;
	selp.f64 	%fd380, %fd144, %fd146, %p73;
	setp.ne.s32 	%p75, %r144, 0;
	@%p75 bra 	$L__BB4_56;
	shr.u32 	%r203, %r35, 2;
	and.b32  	%r204, %r203, 248;
	mov.u32 	%r205, _ZZN3cub18CUB_300001_SM_10006detail6reduce28DeviceReduceSingleTileKernelINS2_10policy_hubIdjN4cuda3__47maximumIvEEE10Policy1000EPdSB_jS8_ddNS5_3std3__410__identityEEEvT0_T1_T2_T3_T4_T6_E12temp_storage;
	add.s32 	%r206, %r205, %r204;
	st.shared.f64 	[%r206+8], %fd380;
$L__BB4_56:
	bar.sync 	0;
	setp.ne.s32 	%p76, %r35, 0;
	@%p76 bra 	$L__BB4_74;
	setp.gt.u32 	%p77, %r69, 32;
	ld.shared.f64 	%fd147, [_ZZN3cub18CUB_300001_SM_10006detail6reduce28DeviceReduceSingleTileKernelINS2_10policy_hubIdjN4cuda3__47maximumIvEEE10Policy1000EPdSB_jS8_ddNS5_3std3__410__identityEEEvT0_T1_T2_T3_T4_T6_E12temp_storage+16];
	setp.lt.f64 	%p78, %fd380, %fd147;
	selp.f64 	%fd149, %fd147, %fd380, %p78;
	selp.f64 	%fd150, %fd149, %fd380, %p77;
	setp.gt.u32 	%p79, %r69, 64;
	ld.shared.f64 	%fd152, [_ZZN3cub18CUB_300001_SM_10006detail6reduce28DeviceReduceSingleTileKernelINS2_10policy_hubIdjN4cuda3__47maximumIvEEE10Policy1000EPdSB_jS8_ddNS5_3std3__410__identityEEEvT0_T1_T2_T3_T4_T6_E12temp_storage+24];
	setp.lt.f64 	%p80, %fd150, %fd152;
	selp.f64 	%fd154, %fd152, %fd150, %p80;
	selp.f64 	%fd155, %fd154, %fd150, %p79;
	setp.gt.u32 	%p81, %r69, 96;
	ld.shared.f64 	%fd157, [_ZZN3cub18CUB_300001_SM_10006detail6reduce28DeviceReduceSingleTileKernelINS2_10policy_hubIdjN4cuda3__47maximumIvEEE10Policy1000EPdSB_jS8_ddNS5_3std3__410__identityEEEvT0_T1_T2_T3_T4_T6_E12temp_storage+32];
	setp.lt.f64 	%p82, %fd155, %fd157;
	selp.f64 	%fd159, %fd157, %fd155, %p82;
	selp.f64 	%fd160, %fd159, %fd155, %p81;
	setp.gt.u32 	%p83, %r69, 128;
	ld.shared.f64 	%fd162, [_ZZN3cub18CUB_300001_SM_10006detail6reduce28DeviceReduceSingleTileKernelINS2_10policy_hubIdjN4cuda3__47maximumIvEEE10Policy1000EPdSB_jS8_ddNS5_3std3__410__identityEEEvT0_T1_T2_T3_T4_T6_E12temp_storage+40];
	setp.lt.f64 	%p84, %fd160, %fd162;
	selp.f64 	%fd164, %fd162, %fd160, %p84;
	selp.f64 	%fd165, %fd164, %fd160, %p83;
	setp.gt.u32 	%p85, %r69, 160;
	ld.shared.f64 	%fd167, [_ZZN3cub18CUB_300001_SM_10006detail6reduce28DeviceReduceSingleTileKernelINS2_10policy_hubIdjN4cuda3__47maximumIvEEE10Policy1000EPdSB_jS8_ddNS5_3std3__410__identityEEEvT0_T1_T2_T3_T4_T6_E12temp_storage+48];
	setp.lt.f64 	%p86, %fd165, %fd167;
	selp.f64 	%fd169, %fd167, %fd165, %p86;
	selp.f64 	%fd170, %fd169, %fd165, %p85;
	setp.gt.u32 	%p87, %r69, 192;
	ld.shared.f64 	%fd172, [_ZZN3cub18CUB_300001_SM_10006detail6reduce28DeviceReduceSingleTileKernelINS2_10policy_hubIdjN4cuda3__47maximumIvEEE10Policy1000EPdSB_jS8_ddNS5_3std3__410__identityEEEvT0_T1_T2_T3_T4_T6_E12temp_storage+56];
	setp.lt.f64 	%p88, %fd170, %fd172;
	selp.f64 	%fd174, %fd172, %fd170, %p88;
	selp.f64 	%fd175, %fd174, %fd170, %p87;
	setp.gt.u32 	%p89, %r69, 224;
	ld.shared.f64 	%fd177, [_ZZN3cub18CUB_300001_SM_10006detail6reduce28DeviceReduceSingleTileKernelINS2_10policy_hubIdjN4cuda3__47maximumIvEEE10Policy1000EPdSB_jS8_ddNS5_3std3__410__identityEEEvT0_T1_T2_T3_T4_T6_E12temp_storage+64];
	setp.lt.f64 	%p90, %fd175, %fd177;
	selp.f64 	%fd179, %fd177, %fd175, %p90;
	selp.f64 	%fd380, %fd179, %fd175, %p89;
	bra.uni 	$L__BB4_74;
$L__BB4_58:
	mov.u32 	%r47, %tid.x;
	mul.wide.u32 	%rd35, %r47, 8;
	add.s64 	%rd20, %rd16, %rd35;
	// begin inline asm
	ld.global.nc.u64 %rd19, [%rd20];
	// end inline asm
	mov.b64 	%fd59, %rd19;
	add.s64 	%rd22, %rd20, 2048;
	// begin inline asm
	ld.global.nc.u64 %rd21, [%rd22];
	// end inline asm
	mov.b64 	%fd60, %rd21;
	add.s64 	%rd24, %rd20, 4096;
	// begin inline asm
	ld.global.nc.u64 %rd23, [%rd24];
	// end inline asm
	mov.b64 	%fd61, %rd23;
	add.s64 	%rd26, %rd20, 6144;
	// begin inline asm
	ld.global.nc.u64 %rd25, [%rd26];
	// end inline asm
	mov.b64 	%fd62, %rd25;
	add.s64 	%rd28, %rd20, 8192;
	// begin inline asm
	ld.global.nc.u64 %rd27, [%rd28];
	// end inline asm
	mov.b64 	%fd63, %rd27;
	add.s64 	%rd30, %rd20, 10240;
	// begin inline asm
	ld.global.nc.u64 %rd29, [%rd30];
	// end inline asm
	mov.b64 	%fd64, %rd29;
	add.s64 	%rd32, %rd20, 12288;
	// begin inline asm
	ld.global.nc.u64 %rd31, [%rd32];
	// end inline asm
	mov.b64 	%fd65, %rd31;
	add.s64 	%rd34, %rd20, 14336;
	// begin inline asm
	ld.global.nc.u64 %rd33, [%rd34];
	// end inline asm
	mov.b64 	%fd66, %rd33;
	setp.lt.f64 	%p4, %fd59, %fd60;
	selp.f64 	%fd67, %fd60, %fd59, %p4;
	setp.lt.f64 	%p5, %fd67, %fd61;
	selp.f64 	%fd68, %fd61, %fd67, %p5;
	setp.lt.f64 	%p6, %fd68, %fd62;
	selp.f64 	%fd69, %fd62, %fd68, %p6;
	setp.lt.f64 	%p7, %fd69, %fd63;
	selp.f64 	%fd70, %fd63, %fd69, %p7;
	setp.lt.f64 	%p8, %fd70, %fd64;
	selp.f64 	%fd71, %fd64, %fd70, %p8;
	setp.lt.f64 	%p9, %fd71, %fd65;
	selp.f64 	%fd72, %fd65, %fd71, %p9;
	setp.lt.f64 	%p10, %fd72, %fd66;
	selp.f64 	%fd379, %fd66, %fd72, %p10;
	add.s32 	%r48, %r69, -2048;
	setp.lt.u32 	%p11, %r48, 2048;
	mov.b32 	%r475, 2048;
	@%p11 bra 	$L__BB4_62;
	mov.b32 	%r475, 2048;
$L__BB4_60:
	add.s32 	%r72, %r47, %r475;
	mul.wide.u32 	%rd52, %r72, 8;
	add.s64 	%rd37, %rd16, %rd52;
	// begin inline asm
	ld.global.nc.u64 %rd36, [%rd37];
	// end inline asm
	mov.b64 	%fd73, %rd36;
	mul.wide.u32 	%rd53, %r475, 8;
	add.s64 	%rd54, %rd20, %rd53;
	add.s64 	%rd39, %rd54, 2048;
	// begin inline asm
	ld.global.nc.u64 %rd38, [%rd39];
	// end inline asm
	mov.b64 	%fd74, %rd38;
	add.s64 	%rd41, %rd54, 4096;
	// begin inline asm
	ld.global.nc.u64 %rd40, [%rd41];
	// end inline asm
	mov.b64 	%fd75, %rd40;
	add.s64 	%rd43, %rd54, 6144;
	// begin inline asm
	ld.global.nc.u64 %rd42, [%rd43];
	// end inline asm
	mov.b64 	%fd76, %rd42;
	add.s64 	%rd45, %rd54, 8192;
	// begin inline asm
	ld.global.nc.u64 %rd44, [%rd45];
	// end inline asm
	mov.b64 	%fd77, %rd44;
	add.s64 	%rd47, %rd54, 10240;
	// begin inline asm
	ld.global.nc.u64 %rd46, [%rd47];
	// end inline asm
	mov.b64 	%fd78, %rd46;
	add.s64 	%rd49, %rd54, 12288;
	// begin inline asm
	ld.global.nc.u64 %rd48, [%rd49];
	// end inline asm
	mov.b64 	%fd79, %rd48;
	add.s64 	%rd51, %rd54, 14336;
	// begin inline asm
	ld.global.nc.u64 %rd50, [%rd51];
	// end inline asm
	mov.b64 	%fd80, %rd50;
	setp.lt.f64 	%p12, %fd379, %fd73;
	selp.f64 	%fd81, %fd73, %fd379, %p12;
	setp.lt.f64 	%p13, %fd81, %fd74;
	selp.f64 	%fd82, %fd74, %fd81, %p13;
	setp.lt.f64 	%p14, %fd82, %fd75;
	selp.f64 	%fd83, %fd75, %fd82, %p14;
	setp.lt.f64 	%p15, %fd83, %fd76;
	selp.f64 	%fd84, %fd76, %fd83, %p15;
	setp.lt.f64 	%p16, %fd84, %fd77;
	selp.f64 	%fd85, %fd77, %fd84, %p16;
	setp.lt.f64 	%p17, %fd85, %fd78;
	selp.f64 	%fd86, %fd78, %fd85, %p17;
	setp.lt.f64 	%p18, %fd86, %fd79;
	selp.f64 	%fd87, %fd79, %fd86, %p18;
	setp.lt.f64 	%p19, %fd87, %fd80;
	selp.f64 	%fd379, %fd80, %fd87, %p19;
	sub.s32 	%r73, %r69, %r475;
	setp.lt.u32 	%p20, %r73, 2048;
	@%p20 bra 	$L__BB4_70;
	add.s32 	%r475, %r475, 2048;
	setp.le.u32 	%p21, %r475, %r48;
	@%p21 bra 	$L__BB4_60;
$L__BB4_62:
	setp.le.u32 	%p22, %r69, %r475;
	@%p22 bra 	$L__BB4_70;
	sub.s32 	%r52, %r69, %r475;
	setp.ge.s32 	%p23, %r47, %r52;
	@%p23 bra 	$L__BB4_70;
	not.b32 	%r74, %r47;
	add.s32 	%r75, %r69, %r74;
	sub.s32 	%r53, %r75, %r475;
	and.b32  	%r76, %r53, 768;
	setp.eq.s32 	%p24, %r76, 768;
	mov.u32 	%r479, %r47;
	@%p24 bra 	$L__BB4_67;
	add.s32 	%r477, %r47, %r475;
	shr.u32 	%r77, %r53, 8;
	add.s32 	%r78, %r77, 1;
	and.b32  	%r79, %r78, 3;
	neg.s32 	%r476, %r79;
	mov.u32 	%r479, %r47;
$L__BB4_66:
	.pragma "nounroll";
	mul.wide.u32 	%rd57, %r477, 8;
	add.s64 	%rd56, %rd16, %rd57;
	// begin inline asm
	ld.global.nc.u64 %rd55, [%rd56];
	// end inline asm
	mov.b64 	%fd89, %rd55;
	setp.lt.f64 	%p25, %fd379, %fd89;
	selp.f64 	%fd379, %fd89, %fd379, %p25;
	add.s32 	%r479, %r479, 256;
	add.s32 	%r477, %r477, 256;
	add.s32 	%r476, %r476, 1;
	setp.ne.s32 	%p26, %r476, 0;
	@%p26 bra 	$L__BB4_66;
$L__BB4_67:
	setp.lt.u32 	%p27, %r53, 768;
	@%p27 bra 	$L__BB4_70;
	add.s32 	%r481, %r479, 512;
	add.s32 	%r480, %r479, %r475;
$L__BB4_69:
	mul.wide.u32 	%rd66, %r480, 8;
	add.s64 	%rd59, %rd16, %rd66;
	// begin inline asm
	ld.global.nc.u64 %rd58, [%rd59];
	// end inline asm
	mov.b64 	%fd90, %rd58;
	setp.lt.f64 	%p28, %fd379, %fd90;
	selp.f64 	%fd91, %fd90, %fd379, %p28;
	add.s32 	%r80, %r480, 256;
	mul.wide.u32 	%rd67, %r80, 8;
	add.s64 	%rd61, %rd16, %rd67;
	// begin inline asm
	ld.global.nc.u64 %rd60, [%rd61];
	// end inline asm
	mov.b64 	%fd92, %rd60;
	setp.lt.f64 	%p29, %fd91, %fd92;
	selp.f64 	%fd93, %fd92, %fd91, %p29;
	add.s32 	%r81, %r480, 512;
	mul.wide.u32 	%rd68, %r81, 8;
	add.s64 	%rd63, %rd16, %rd68;
	// begin inline asm
	ld.global.nc.u64 %rd62, [%rd63];
	// end inline asm
	mov.b64 	%fd94, %rd62;
	setp.lt.f64 	%p30, %fd93, %fd94;
	selp.f64 	%fd95, %fd94, %fd93, %p30;
	add.s32 	%r82, %r480, 768;
	mul.wide.u32 	%rd69, %r82, 8;
	add.s64 	%rd65, %rd16, %rd69;
	// begin inline asm
	ld.global.nc.u64 %rd64, [%rd65];
	// end inline asm
	mov.b64 	%fd96, %rd64;
	setp.lt.f64 	%p31, %fd95, %fd96;
	selp.f64 	%fd379, %fd96, %fd95, %p31;
	add.s32 	%r67, %r481, 1024;
	add.s32 	%r83, %r481, 512;
	add.s32 	%r480, %r480, 1024;
	setp.lt.s32 	%p32, %r83, %r52;
	mov.u32 	%r481, %r67;
	@%p32 bra 	$L__BB4_69;
$L__BB4_70:
	// begin inline asm
	mov.u32 %r84, %laneid;
	// end inline asm
	mov.b64 	%rd70, %fd379;
	mov.b64 	{%r86, %r91}, %rd70;
	mov.b32 	%r92, 1;
	mov.b32 	%r133, 31;
	mov.b32 	%r134, -1;
	// begin inline asm
	shfl.sync.down.b32 %r85, %r86, %r92, %r133, %r134;
	// end inline asm
	// begin inline asm
	shfl.sync.down.b32 %r90, %r91, %r92, %r133, %r134;
	// end inline asm
	mov.b64 	%rd71, {%r85, %r90};
	mov.b64 	%fd97, %rd71;
	setp.gt.s32 	%p33, %r84, 30;
	setp.lt.f64 	%p34, %fd379, %fd97;
	selp.f64 	%fd98, %fd97, %fd379, %p34;
	selp.f64 	%fd99, %fd379, %fd98, %p33;
	mov.b64 	%rd72, %fd99;
	mov.b64 	{%r96, %r101}, %rd72;
	mov.b32 	%r102, 2;
	// begin inline asm
	shfl.sync.down.b32 %r95, %r96, %r102, %r133, %r134;
	// end inline asm
	// begin inline asm
	shfl.sync.down.b32 %r100, %r101, %r102, %r133, %r134;
	// end inline asm
	mov.b64 	%rd73, {%r95, %r100};
	mov.b64 	%fd100, %rd73;
	setp.gt.s32 	%p35, %r84, 29;
	setp.lt.f64 	%p36, %fd99, %fd100;
	selp.f64 	%fd101, %fd100, %fd99, %p36;
	selp.f64 	%fd102, %fd99, %fd101, %p35;
	mov.b64 	%rd74, %fd102;
	mov.b64 	{%r106, %r111}, %rd74;
	mov.b32 	%r112, 4;
	// begin inline asm
	shfl.sync.down.b32 %r105, %r106, %r112, %r133, %r134;
	// end inline asm
	// begin inline asm
	shfl.sync.down.b32 %r110, %r111, %r112, %r133, %r134;
	// end inline asm
	mov.b64 	%rd75, {%r105, %r110};
	mov.b64 	%fd103, %rd75;
	setp.gt.s32 	%p37, %r84, 27;
	setp.lt.f64 	%p38, %fd102, %fd103;
	selp.f64 	%fd104, %fd103, %fd102, %p38;
	selp.f64 	%fd105, %fd102, %fd104, %p37;
	mov.b64 	%rd76, %fd105;
	mov.b64 	{%r116, %r121}, %rd76;
	mov.b32 	%r122, 8;
	// begin inline asm
	shfl.sync.down.b32 %r115, %r116, %r122, %r133, %r134;
	// end inline asm
	// begin inline asm
	shfl.sync.down.b32 %r120, %r121, %r122, %r133, %r134;
	// end inline asm
	mov.b64 	%rd77, {%r115, %r120};
	mov.b64 	%fd106, %rd77;
	setp.gt.s32 	%p39, %r84, 23;
	setp.lt.f64 	%p40, %fd105, %fd106;
	selp.f64 	%fd107, %fd106, %fd105, %p40;
	selp.f64 	%fd108, %fd105, %fd107, %p39;
	mov.b64 	%rd78, %fd108;
	mov.b64 	{%r126, %r131}, %rd78;
	mov.b32 	%r132, 16;
	// begin inline asm
	shfl.sync.down.b32 %r125, %r126, %r132, %r133, %r134;
	// end inline asm
	// begin inline asm
	shfl.sync.down.b32 %r130, %r131, %r132, %r133, %r134;
	// end inline asm
	mov.b64 	%rd79, {%r125, %r130};
	mov.b64 	%fd109, %rd79;
	setp.gt.s32 	%p41, %r84, 15;
	setp.lt.f64 	%p42, %fd108, %fd109;
	selp.f64 	%fd54, %fd109, %fd108, %p42;
	selp.f64 	%fd380, %fd108, %fd54, %p41;
	setp.ne.s32 	%p43, %r84, 0;
	@%p43 bra 	$L__BB4_72;
	shr.u32 	%r135, %r47, 2;
	and.b32  	%r136, %r135, 248;
	mov.u32 	%r137, _ZZN3cub18CUB_300001_SM_10006detail6reduce28DeviceReduceSingleTileKernelINS2_10policy_hubIdjN4cuda3__47maximumIvEEE10Policy1000EPdSB_jS8_ddNS5_3std3__410__identityEEEvT0_T1_T2_T3_T4_T6_E12temp_storage;
	add.s32 	%r138, %r137, %r136;
	st.shared.f64 	[%r138+8], %fd54;
$L__BB4_72:
	bar.sync 	0;
	setp.ne.s32 	%p44, %r47, 0;
	@%p44 bra 	$L__BB4_74;
	ld.shared.f64 	%fd110, [_ZZN3cub18CUB_300001_SM_10006detail6reduce28DeviceReduceSingleTileKernelINS2_10policy_hubIdjN4cuda3__47maximumIvEEE10Policy1000EPdSB_jS8_ddNS5_3std3__410__identityEEEvT0_T1_T2_T3_T4_T6_E12temp_storage+16];
	setp.lt.f64 	%p45, %fd380, %fd110;
	selp.f64 	%fd111, %fd110, %fd380, %p45;
	ld.shared.f64 	%fd112, [_ZZN3cub18CUB_300001_SM_10006detail6reduce28DeviceReduceSingleTileKernelINS2_10policy_hubIdjN4cuda3__47maximumIvEEE10Policy1000EPdSB_jS8_ddNS5_3std3__410__identityEEEvT0_T1_T2_T3_T4_T6_E12temp_storage+24];
	setp.lt.f64 	%p46, %fd111, %fd112;
	selp.f64 	%fd113, %fd112, %fd111, %p46;
	ld.shared.f64 	%fd114, [_ZZN3cub18CUB_300001_SM_10006detail6reduce28DeviceReduceSingleTileKernelINS2_10policy_hubIdjN4cuda3__47maximumIvEEE10Policy1000EPdSB_jS8_ddNS5_3std3__410__identityEEEvT0_T1_T2_T3_T4_T6_E12temp_storage+32];
	setp.lt.f64 	%p47, %fd113, %fd114;
	selp.f64 	%fd115, %fd114, %fd113, %p47;
	ld.shared.f64 	%fd116, [_ZZN3cub18CUB_300001_SM_10006detail6reduce28DeviceReduceSingleTileKernelINS2_10policy_hubIdjN4cuda3__47maximumIvEEE10Policy1000EPdSB_jS8_ddNS5_3std3__410__identityEEEvT0_T1_T2_T3_T4_T6_E12temp_storage+40];
	setp.lt.f64 	%p48, %fd115, %fd116;
	selp.f64 	%fd117, %fd116, %fd115, %p48;
	ld.shared.f64 	%fd118, [_ZZN3cub18CUB_300001_SM_10006detail6reduce28DeviceReduceSingleTileKernelINS2_10policy_hubIdjN4cuda3__47maximumIvEEE10Policy1000EPdSB_jS8_ddNS5_3std3__410__identityEEEvT0_T1_T2_T3_T4_T6_E12temp_storage+48];
	setp.lt.f64 	%p49, %fd117, %fd118;
	selp.f64 	%fd119, %fd118, %fd117, %p49;
	ld.shared.f64 	%fd120, [_ZZN3cub18CUB_300001_SM_10006detail6reduce28DeviceReduceSingleTileKernelINS2_10policy_hubIdjN4cuda3__47maximumIvEEE10Policy1000EPdSB_jS8_ddNS5_3std3__410__identityEEEvT0_T1_T2_T3_T4_T6_E12temp_storage+56];
	setp.lt.f64 	%p50, %fd119, %fd120;
	selp.f64 	%fd121, %fd120, %fd119, %p50;
	ld.shared.f64 	%fd122, [_ZZN3cub18CUB_300001_SM_10006detail6reduce28DeviceReduceSingleTileKernelINS2_10policy_hubIdjN4cuda3__47maximumIvEEE10Policy1000EPdSB_jS8_ddNS5_3std3__410__identityEEEvT0_T1_T2_T3_T4_T6_E12temp_storage+64];
	setp.lt.f64 	%p51, %fd121, %fd122;
	selp.f64 	%fd380, %fd122, %fd121, %p51;
$L__BB4_74:
	mov.u32 	%r454, %tid.x;
	setp.ne.s32 	%p217, %r454, 0;
	@%p217 bra 	$L__BB4_76;
	setp.lt.f64 	%p218, %fd58, %fd380;
	selp.f64 	%fd353, %fd380, %fd58, %p218;
	st.global.f64 	[%rd1], %fd353;
$L__BB4_76:
	ret;

}
	// .globl	_ZN3cub18CUB_300001_SM_10006detail6reduce18DeviceReduceKernelINS2_10policy_hubIdjN4cuda3__47maximumIvEEE10Policy1000EPdjS8_dNS5_3std3__410__identityEEEvT0_PT3_T1_NS0_13GridEvenShareISI_EET2_T4_
.visible .entry _ZN3cub18CUB_300001_SM_10006detail6reduce18DeviceReduceKernelINS2_10policy_hubIdjN4cuda3__47maximumIvEEE10Policy1000EPdjS8_dNS5_3std3__410__identityEEEvT0_PT3_T1_NS0_13GridEvenShareISI_EET2_T4_(
	.param .u64 .ptr .align 1 _ZN3cub18CUB_300001_SM_10006detail6reduce18DeviceReduceKernelINS2_10policy_hubIdjN4cuda3__47maximumIvEEE10Policy1000EPdjS8_dNS5_3std3__410__identityEEEvT0_PT3_T1_NS0_13GridEvenShareISI_EET2_T4__param_0,
	.param .u64 .ptr .align 1 _ZN3cub18CUB_300001_SM_10006detail6reduce18DeviceReduceKernelINS2_10policy_hubIdjN4cuda3__47maximumIvEEE10Policy1000EPdjS8_dNS5_3std3__410__identityEEEvT0_PT3_T1_NS0_13GridEvenShareISI_EET2_T4__param_1,
	.param .u32 _ZN3cub18CUB_300001_SM_10006detail6reduce18DeviceReduceKernelINS2_10policy_hubIdjN4cuda3__47maximumIvEEE10Policy1000EPdjS8_dNS5_3std3__410__identityEEEvT0_PT3_T1_NS0_13GridEvenShareISI_EET2_T4__param_2,
	.param .align 4 .b8 _ZN3cub18CUB_300001_SM_10006detail6reduce18DeviceReduceKernelINS2_10policy_hubIdjN4cuda3__47maximumIvEEE10Policy1000EPdjS8_dNS5_3std3__410__identityEEEvT0_PT3_T1_NS0_13GridEvenShareISI_EET2_T4__param_3[40],
	.param .align 1 .b8 _ZN3cub18CUB_300001_SM_10006detail6reduce18DeviceReduceKernelINS2_10policy_hubIdjN4cuda3__47maximumIvEEE10Policy1000EPdjS8_dNS5_3std3__410__identityEEEvT0_PT3_T1_NS0_13GridEvenShareISI_EET2_T4__param_4[1],
	.param .align 1 .b8 _ZN3cub18CUB_300001_SM_10006detail6reduce18DeviceReduceKernelINS2_10policy_hubIdjN4cuda3__47maximumIvEEE10Policy1000EPdjS8_dNS5_3std3__410__identityEEEvT0_PT3_T1_NS0_13GridEvenShareISI_EET2_T4__param_5[1]
)
.maxntid 256
{
	.reg .pred 	%p<217>;
	.reg .b32 	%r<542>;
	.reg .b64 	%rd<197>;
	.reg .b64 	%fd<375>;
	// demoted variable
	.shared .align 8 .b8 _ZZN3cub18CUB_300001_SM_10006detail6reduce18DeviceReduceKernelINS2_10policy_hubIdjN4cuda3__47maximumIvEEE10Policy1000EPdjS8_dNS5_3std3__410__identityEEEvT0_PT3_T1_NS0_13GridEvenShareISI_EET2_T4_E12temp_storage[80];
	ld.param.u32 	%r1, [_ZN3cub18CUB_300001_SM_10006detail6reduce18DeviceReduceKernelINS2_10policy_hubIdjN4cuda3__47maximumIvEEE10Policy1000EPdjS8_dNS5_3std3__410__identityEEEvT0_PT3_T1_NS0_13GridEvenShareISI_EET2_T4__param_3+20];
	ld.param.u64 	%rd1, [_ZN3cub18CUB_300001_SM_10006detail6reduce18DeviceReduceKernelINS2_10policy_hubIdjN4cuda3__47maximumIvEEE10Policy1000EPdjS8_dNS5_3std3__410__identityEEEvT0_PT3_T1_NS0_13GridEvenShareISI_EET2_T4__param_0];
	ld.param.u32 	%r2, [_ZN3cub18CUB_300001_SM_10006detail6reduce18DeviceReduceKernelINS2_10policy_hubIdjN4cuda3__47maximumIvEEE10Policy1000EPdjS8_dNS5_3std3__410__identityEEEvT0_PT3_T1_NS0_13GridEvenShareISI_EET2_T4__param_3+24];
	mov.u32 	%r3, %ctaid.x;
	shl.b32 	%r4, %r2, 11;
	shl.b32 	%r5, %r3, 11;
	and.b64  	%rd3, %rd1, 31;
	setp.ne.s64 	%p1, %rd3, 0;
	@%p1 bra 	$L__BB5_36;
	sub.s32 	%r6, %r1, %r5;
	setp.gt.u32 	%p109, %r6, 2047;
	@%p109 bra 	$L__BB5_20;
	mov.u32 	%r7, %tid.x;
	setp.ge.u32 	%p158, %r7, %r6;
	mov.f64 	%fd355, 0d0000000000000000;
	mov.u32 	%r512, %r7;
	@%p158 bra 	$L__BB5_4;
	add.s32 	%r378, %r5, %r7;
	mul.wide.u32 	%rd157, %r378, 8;
	add.s64 	%rd156, %rd1, %rd157;
	// begin inline asm
	ld.global.nc.u64 %rd155, [%rd156];
	// end inline asm
	mov.b64 	%fd355, %rd155;
	add.s32 	%r512, %r7, 256;
$L__BB5_4:
	setp.ge.u32 	%p159, %r512, %r6;
	@%p159 bra 	$L__BB5_11;
	not.b32 	%r379, %r512;
	add.s32 	%r10, %r1, %r379;
	and.b32  	%r380, %r10, 768;
	setp.eq.s32 	%p160, %r380, 768;
	@%p160 bra 	$L__BB5_8;
	add.s32 	%r510, %r512, %r5;
	shr.u32 	%r381, %r10, 8;
	add.s32 	%r382, %r381, 1;
	and.b32  	%r383, %r382, 3;
	neg.s32 	%r509, %r383;
$L__BB5_7:
	.pragma "nounroll";
	mul.wide.u32 	%rd160, %r510, 8;
	add.s64 	%rd159, %rd1, %rd160;
	// begin inline asm
	ld.global.nc.u64 %rd158, [%rd159];
	// end inline asm
	mov.b64 	%fd269, %rd158;
	setp.lt.f64 	%p161, %fd355, %fd269;
	selp.f64 	%fd355, %fd269, %fd355, %p161;
	add.s32 	%r512, %r512, 256;
	add.s32 	%r510, %r510, 256;
	add.s32 	%r509, %r509, 1;
	setp.ne.s32 	%p162, %r509, 0;
	@%p162 bra 	$L__BB5_7;
$L__BB5_8:
	sub.s32 	%r384, %r10, %r5;
	setp.lt.u32 	%p163, %r384, 768;
	@%p163 bra 	$L__BB5_11;
	add.s32 	%r514, %r512, 512;
	add.s32 	%r513, %r512, %r5;
$L__BB5_10:
	mul.wide.u32 	%rd169, %r513, 8;
	add.s64 	%rd162, %rd1, %rd169;
	// begin inline asm
	ld.global.nc.u64 %rd161, [%rd162];
	// end inline asm
	mov.b64 	%fd270, %rd161;
	setp.lt.f64 	%p164, %fd355, %fd270;
	selp.f64 	%fd271, %fd270, %fd355, %p164;
	add.s32 	%r385, %r513, 256;
	mul.wide.u32 	%rd170, %r385, 8;
	add.s64 	%rd164, %rd1, %rd170;
	// begin inline asm
	ld.global.nc.u64 %rd163, [%rd164];
	// end inline asm
	mov.b64 	%fd272, %rd163;
	setp.lt.f64 	%p165, %fd271, %fd272;
	selp.f64 	%fd273, %fd272, %fd271, %p165;
	add.s32 	%r386, %r513, 512;
	mul.wide.u32 	%rd171, %r386, 8;
	add.s64 	%rd166, %rd1, %rd171;
	// begin inline asm
	ld.global.nc.u64 %rd165, [%rd166];
	// end inline asm
	mov.b64 	%fd274, %rd165;
	setp.lt.f64 	%p166, %fd273, %fd274;
	selp.f64 	%fd275, %fd274, %fd273, %p166;
	add.s32 	%r387, %r513, 768;
	mul.wide.u32 	%rd172, %r387, 8;
	add.s64 	%rd168, %rd1, %rd172;
	// begin inline asm
	ld.global.nc.u64 %rd167, [%rd168];
	// end inline asm
	mov.b64 	%fd276, %rd167;
	setp.lt.f64 	%p167, %fd275, %fd276;
	selp.f64 	%fd355, %fd276, %fd275, %p167;
	add.s32 	%r24, %r514, 1024;
	add.s32 	%r388, %r514, 512;
	add.s32 	%r513, %r513, 1024;
	setp.lt.s32 	%p168, %r388, %r6;
	mov.u32 	%r514, %r24;
	@%p168 bra 	$L__BB5_10;
$L__BB5_11:
	setp.lt.u32 	%p169, %r6, 256;
	@%p169 bra 	$L__BB5_16;
	// begin inline asm
	mov.u32 %r452, %laneid;
	// end inline asm
	mov.b64 	%rd183, %fd355;
	mov.b64 	{%r454, %r459}, %rd183;
	mov.b32 	%r460, 1;
	mov.b32 	%r501, 31;
	mov.b32 	%r502, -1;
	// begin inline asm
	shfl.sync.down.b32 %r453, %r454, %r460, %r501, %r502;
	// end inline asm
	// begin inline asm
	shfl.sync.down.b32 %r458, %r459, %r460, %r501, %r502;
	// end inline asm
	mov.b64 	%rd184, {%r453, %r458};
	mov.b64 	%fd324, %rd184;
	setp.gt.s32 	%p197, %r452, 30;
	setp.lt.f64 	%p198, %fd355, %fd324;
	selp.f64 	%fd325, %fd324, %fd355, %p198;
	selp.f64 	%fd326, %fd355, %fd325, %p197;
	mov.b64 	%rd185, %fd326;
	mov.b64 	{%r464, %r469}, %rd185;
	mov.b32 	%r470, 2;
	// begin inline asm
	shfl.sync.down.b32 %r463, %r464, %r470, %r501, %r502;
	// end inline asm
	// begin inline asm
	shfl.sync.down.b32 %r468, %r469, %r470, %r501, %r502;
	// end inline asm
	mov.b64 	%rd186, {%r463, %r468};
	mov.b64 	%fd327, %rd186;
	setp.gt.s32 	%p199, %r452, 29;
	setp.lt.f64 	%p200, %fd326, %fd327;
	selp.f64 	%fd328, %fd327, %fd326, %p200;
	selp.f64 	%fd329, %fd326, %fd328, %p199;
	mov.b64 	%rd187, %fd329;
	mov.b64 	{%r474, %r479}, %rd187;
	mov.b32 	%r480, 4;
	// begin inline asm
	shfl.sync.down.b32 %r473, %r474, %r480, %r501, %r502;
	// end inline asm
	// begin inline asm
	shfl.sync.down.b32 %r478, %r479, %r480, %r501, %r502;
	// end inline asm
	mov.b64 	%rd188, {%r473, %r478};
	mov.b64 	%fd330, %rd188;
	setp.gt.s32 	%p201, %r452, 27;
	setp.lt.f64 	%p202, %fd329, %fd330;
	selp.f64 	%fd331, %fd330, %fd329, %p202;
	selp.f64 	%fd332, %fd329, %fd331, %p201;
	mov.b64 	%rd189, %fd332;
	mov.b64 	{%r484, %r489}, %rd189;
	mov.b32 	%r490, 8;
	// begin inline asm
	shfl.sync.down.b32 %r483, %r484, %r490, %r501, %r502;
	// end inline asm
	// begin inline asm
	shfl.sync.down.b32 %r488, %r489, %r490, %r501, %r502;
	// end inline asm
	mov.b64 	%rd190, {%r483, %r488};
	mov.b64 	%fd333, %rd190;
	setp.gt.s32 	%p203, %r452, 23;
	setp.lt.f64 	%p204, %fd332, %fd333;
	selp.f64 	%fd334, %fd333, %fd332, %p204;
	selp.f64 	%fd335, %fd332, %fd334, %p203;
	mov.b64 	%rd191, %fd335;
	mov.b64 	{%r494, %r499}, %rd191;
	mov.b32 	%r500, 16;
	// begin inline asm
	shfl.sync.down.b32 %r493, %r494, %r500, %r501, %r502;
	// end inline asm
	// begin inline asm
	shfl.sync.down.b32 %r498, %r499, %r500, %r501, %r502;
	// end inline asm
	mov.b64 	%rd192, {%r493, %r498};
	mov.b64 	%fd336, %rd192;
	setp.gt.s32 	%p205, %r452, 15;
	setp.lt.f64 	%p206, %fd335, %fd336;
	selp.f64 	%fd10, %fd336, %fd335, %p206;
	selp.f64 	%fd374, %fd335, %fd10, %p205;
	setp.ne.s32 	%p207, %r452, 0;
	@%p207 bra 	$L__BB5_14;
	shr.u32 	%r503, %r7, 2;
	and.b32  	%r504, %r503, 248;
	mov.u32 	%r505, _ZZN3cub18CUB_300001_SM_10006detail6reduce18DeviceReduceKernelINS2_10policy_hubIdjN4cuda3__47maximumIvEEE10Policy1000EPdjS8_dNS5_3std3__410__identityEEEvT0_PT3_T1_NS0_13GridEvenShareISI_EET2_T4_E12temp_storage;
	add.s32 	%r506, %r505, %r504;
	st.shared.f64 	[%r506+8], %fd10;
$L__BB5_14:
	bar.sync 	0;
	setp.ne.s32 	%p208, %r7, 0;
	@%p208 bra 	$L__BB5_71;
	ld.shared.f64 	%fd337, [_ZZN3cub18CUB_300001_SM_10006detail6reduce18DeviceReduceKernelINS2_10policy_hubIdjN4cuda3__47maximumIvEEE10Policy1000EPdjS8_dNS5_3std3__410__identityEEEvT0_PT3_T1_NS0_13GridEvenShareISI_EET2_T4_E12temp_storage+16];
	setp.lt.f64 	%p209, %fd374, %fd337;
	selp.f64 	%fd338, %fd337, %fd374, %p209;
	ld.shared.f64 	%fd339, [_ZZN3cub18CUB_300001_SM_10006detail6reduce18DeviceReduceKernelINS2_10policy_hubIdjN4cuda3__47maximumIvEEE10Policy1000EPdjS8_dNS5_3std3__410__identityEEEvT0_PT3_T1_NS0_13GridEvenShareISI_EET2_T4_E12temp_storage+24];
	setp.lt.f64 	%p210, %fd338, %fd339;
	selp.f64 	%fd340, %fd339, %fd338, %p210;
	ld.shared.f64 	%fd341, [_ZZN3cub18CUB_300001_SM_10006detail6reduce18DeviceReduceKernelINS2_10policy_hubIdjN4cuda3__47maximumIvEEE10Policy1000EPdjS8_dNS5_3std3__410__identityEEEvT0_PT3_T1_NS0_13GridEvenShareISI_EET2_T4_E12temp_storage+32];
	setp.lt.f64 	%p211, %fd340, %fd341;
	selp.f64 	%fd342, %fd341, %fd340, %p211;
	ld.shared.f64 	%fd343, [_ZZN3cub18CUB_300001_SM_10006detail6reduce18DeviceReduceKernelINS2_10policy_hubIdjN4cuda3__47maximumIvEEE10Policy1000EPdjS8_dNS5_3std3__410__identityEEEvT0_PT3_T1_NS0_13GridEvenShareISI_EET2_T4_E12temp_storage+40];
	setp.lt.f64 	%p212, %fd342, %fd343;
	selp.f64 	%fd344, %fd343, %fd342, %p212;
	ld.shared.f64 	%fd345, [_ZZN3cub18CUB_300001_SM_10006detail6reduce18DeviceReduceKernelINS2_10policy_hubIdjN4cuda3__47maximumIvEEE10Policy1000EPdjS8_dNS5_3std3__410__identityEEEvT0_PT3_T1_NS0_13GridEvenShareISI_EET2_T4_E12temp_storage+48];
	setp.lt.f64 	%p213, %fd344, %fd345;
	selp.f64 	%fd346, %fd345, %fd344, %p213;
	ld.shared.f64 	%fd347, [_ZZN3cub18CUB_300001_SM_10006detail6reduce18DeviceReduceKernelINS2_10policy_hubIdjN4cuda3__47maximumIvEEE10Policy1000EPdjS8_dNS5_3std3__410__identityEEEvT0_PT3_T1_NS0_13GridEvenShareISI_EET2_T4_E12temp_storage+56];
	setp.lt.f64 	%p214, %fd346, %fd347;
	selp.f64 	%fd348, %fd347, %fd346, %p214;
	ld.shared.f64 	%fd349, [_ZZN3cub18CUB_300001_SM_10006detail6reduce18DeviceReduceKernelINS2_10policy_hubIdjN4cuda3__47maximumIvEEE10Policy1000EPdjS8_dNS5_3std3__410__identityEEEvT0_PT3_T1_NS0_13GridEvenShareISI_EET2_T4_E12temp_storage+64];
	setp.lt.f64 	%p215, %fd348, %fd349;
	selp.f64 	%fd374, %fd349, %fd348, %p215;
	bra.uni 	$L__BB5_71;
$L__BB5_16:
	// begin inline asm
	mov.u32 %r389, %laneid;
	// end inline asm
	and.b32  	%r440, %r7, 992;
	add.s32 	%r441, %r440, 32;
	setp.gt.u32 	%p170, %r441, %r6;
	not.b32 	%r442, %r440;
	add.s32 	%r443, %r6, %r442;
	selp.b32 	%r438, %r443, 31, %p170;
	mov.b64 	%rd173, %fd355;
	mov.b64 	{%r391, %r396}, %rd173;
	mov.b32 	%r397, 1;
	mov.b32 	%r439, -1;
	// begin inline asm
	shfl.sync.down.b32 %r390, %r391, %r397, %r438, %r439;
	// end inline asm
	// begin inline asm
	shfl.sync.down.b32 %r395, %r396, %r397, %r438, %r439;
	// end inline asm
	mov.b64 	%rd174, {%r390, %r395};
	mov.b64 	%fd277, %rd174;
	setp.lt.s32 	%p171, %r389, %r438;
	setp.lt.f64 	%p172, %fd355, %fd277;
	selp.f64 	%fd278, %fd277, %fd355, %p172;
	selp.f64 	%fd279, %fd278, %fd355, %p171;
	mov.b64 	%rd175, %fd279;
	mov.b64 	{%r401, %r406}, %rd175;
	mov.b32 	%r407, 2;
	// begin inline asm
	shfl.sync.down.b32 %r400, %r401, %r407, %r438, %r439;
	// end inline asm
	// begin inline asm
	shfl.sync.down.b32 %r405, %r406, %r407, %r438, %r439;
	// end inline asm
	mov.b64 	%rd176, {%r400, %r405};
	mov.b64 	%fd280, %rd176;
	add.s32 	%r444, %r389, 2;
	setp.gt.s32 	%p173, %r444, %r438;
	setp.lt.f64 	%p174, %fd279, %fd280;
	selp.f64 	%fd281, %fd280, %fd279, %p174;
	selp.f64 	%fd282, %fd279, %fd281, %p173;
	mov.b64 	%rd177, %fd282;
	mov.b64 	{%r411, %r416}, %rd177;
	mov.b32 	%r417, 4;
	// begin inline asm
	shfl.sync.down.b32 %r410, %r411, %r417, %r438, %r439;
	// end inline asm
	// begin inline asm
	shfl.sync.down.b32 %r415, %r416, %r417, %r438, %r439;
	// end inline asm
	mov.b64 	%rd178, {%r410, %r415};
	mov.b64 	%fd283, %rd178;
	add.s32 	%r445, %r389, 4;
	setp.gt.s32 	%p175, %r445, %r438;
	setp.lt.f64 	%p176, %fd282, %fd283;
	selp.f64 	%fd284, %fd283, %fd282, %p176;
	selp.f64 	%fd285, %fd282, %fd284, %p175;
	mov.b64 	%rd179, %fd285;
	mov.b64 	{%r421, %r426}, %rd179;
	mov.b32 	%r427, 8;
	// begin inline asm
	shfl.sync.down.b32 %r420, %r421, %r427, %r438, %r439;
	// end inline asm
	// begin inline asm
	shfl.sync.down.b32 %r425, %r426, %r427, %r438, %r439;
	// end inline asm
	mov.b64 	%rd180, {%r420, %r425};
	mov.b64 	%fd286, %rd180;
	add.s32 	%r446, %r389, 8;
	setp.gt.s32 	%p177, %r446, %r438;
	setp.lt.f64 	%p178, %fd285, %fd286;
	selp.f64 	%fd287, %fd286, %fd285, %p178;
	selp.f64 	%fd288, %fd285, %fd287, %p177;
	mov.b64 	%rd181, %fd288;
	mov.b64 	{%r431, %r436}, %rd181;
	mov.b32 	%r437, 16;
	// begin inline asm
	shfl.sync.down.b32 %r430, %r431, %r437, %r438, %r439;
	// end inline asm
	// begin inline asm
	shfl.sync.down.b32 %r435, %r436, %r437, %r438, %r439;
	// end inline asm
	mov.b64 	%rd182, {%r430, %r435};
	mov.b64 	%fd289, %rd182;
	add.s32 	%r447, %r389, 16;
	setp.gt.s32 	%p179, %r447, %r438;
	setp.lt.f64 	%p180, %fd288, %fd289;
	selp.f64 	%fd290, %fd289, %fd288, %p180;
	selp.f64 	%fd374, %fd288, %fd290, %p179;
	setp.ne.s32 	%p181, %r389, 0;
	@%p181 bra 	$L__BB5_18;
	shr.u32 	%r448, %r7, 2;
	and.b32  	%r449, %r448, 248;
	mov.u32 	%r450, _ZZN3cub18CUB_300001_SM_10006detail6reduce18DeviceReduceKernelINS2_10policy_hubIdjN4cuda3__47maximumIvEEE10Policy1000EPdjS8_dNS5_3std3__410__identityEEEvT0_PT3_T1_NS0_13GridEvenShareISI_EET2_T4_E12temp_storage;
	add.s32 	%r451, %r450, %r449;
	st.shared.f64 	[%r451+8], %fd374;
$L__BB5_18:
	bar.sync 	0;
	setp.ne.s32 	%p182, %r7, 0;
	@%p182 bra 	$L__BB5_71;
	setp.gt.u32 	%p183, %r6, 32;
	ld.shared.f64 	%fd291, [_ZZN3cub18CUB_300001_SM_10006detail6reduce18DeviceReduceKernelINS2_10policy_hubIdjN4cuda3__47maximumIvEEE10Policy1000EPdjS8_dNS5_3std3__410__identityEEEvT0_PT3_T1_NS0_13GridEvenShareISI_EET2_T4_E12temp_storage+16];
	setp.lt.f64 	%p184, %fd374, %fd291;
	selp.f64 	%fd293, %fd291, %fd374, %p184;
	selp.f64 	%fd294, %fd293, %fd374, %p183;
	setp.gt.u32 	%p185, %r6, 64;
	ld.shared.f64 	%fd296, [_ZZN3cub18CUB_300001_SM_10006detail6reduce18DeviceReduceKernelINS2_10policy_hubIdjN4cuda3__47maximumIvEEE10Policy1000EPdjS8_dNS5_3std3__410__identityEEEvT0_PT3_T1_NS0_13GridEvenShareISI_EET2_T4_E12temp_storage+24];
	setp.lt.f64 	%p186, %fd294, %fd296;
	selp.f64 	%fd298, %fd296, %fd294, %p186;
	selp.f64 	%fd299, %fd298, %fd294, %p185;
	setp.gt.u32 	%p187, %r6, 96;
	ld.shared.f64 	%fd301, [_ZZN3cub18CUB_300001_SM_10006detail6reduce18DeviceReduceKernelINS2_10policy_hubIdjN4cuda3__47maximumIvEEE10Policy1000EPdjS8_dNS5_3std3__410__identityEEEvT0_PT3_T1_NS0_13GridEvenShareISI_EET2_T4_E12temp_storage+32];
	setp.lt.f64 	%p188, %fd299, %fd301;
	selp.f64 	%fd303, %fd301, %fd299, %p188;
	selp.f64 	%fd304, %fd303, %fd299, %p187;
	setp.gt.u32 	%p189, %r6, 128;
	ld.shared.f64 	%fd306, [_ZZN3cub18CUB_300001_SM_10006detail6reduce18DeviceReduceKernelINS2_10policy_hubIdjN4cuda3__47maximumIvEEE10Policy1000EPdjS8_dNS5_3std3__410__identityEEEvT0_PT3_T1_NS0_13GridEvenShareISI_EET2_T4_E12temp_storage+40];
	setp.lt.f64 	%p190, %fd304, %fd306;
	selp.f64 	%fd308, %fd306, %fd304, %p190;
	selp.f64 	%fd309, %fd308, %fd304, %p189;
	setp.gt.u32 	%p191, %r6, 160;
	ld.shared.f64 	%fd311, [_ZZN3cub18CUB_300001_SM_10006detail6reduce18DeviceReduceKernelINS2_10policy_hubIdjN4cuda3__47maximumIvEEE10Policy1000EPdjS8_dNS5_3std3__410__identityEEEvT0_PT3_T1_NS0_13GridEvenShareISI_EET2_T4_E12temp_storage+48];
	setp.lt.f64 	%p192, %fd309, %fd311;
	selp.f64 	%fd313, %fd311, %fd309, %p192;
	selp.f64 	%fd314, %fd313, %fd309, %p191;
	setp.gt.u32 	%p193, %r6, 192;
	ld.shared.f64 	%fd316, [_ZZN3cub18CUB_300001_SM_10006detail6reduce18DeviceReduceKernelINS2_10policy_hubIdjN4cuda3__47maximumIvEEE10Policy1000EPdjS8_dNS5_3std3__410__identityEEEvT0_PT3_T1_NS0_13GridEvenShareISI_EET2_T4_E12temp_storage+56];
	setp.lt.f64 	%p194, %fd314, %fd316;
	selp.f64 	%fd318, %fd316, %fd314, %p194;
	selp.f64 	%fd319, %fd318, %fd314, %p193;
	setp.gt.u32 	%p195, %r6, 224;
	ld.shared.f64 	%fd321, [_ZZN3cub18CUB_300001_SM_10006detail6reduce18DeviceReduceKernelINS2_10policy_hubIdjN4cuda3__47maximumIvEEE10Policy1000EPdjS8_dNS5_3std3__410__identityEEEvT0_PT3_T1_NS0_13GridEvenShareISI_EET2_T4_E12temp_storage+64];
	setp.lt.f64 	%p196, %fd319, %fd321;
	selp.f64 	%fd323, %fd321, %fd319, %p196;
	selp.f64 	%fd374, %fd323, %fd319, %p195;
	bra.uni 	$L__BB5_71;
$L__BB5_20:
	mov.u32 	%r26, %tid.x;
	shl.b32 	%r305, %r26, 2;
	add.s32 	%r306, %r5, %r305;
	mul.wide.u32 	%rd113, %r306, 8;
	add.s64 	%rd103, %rd1, %rd113;
	// begin inline asm
	ld.global.nc.v2.u64 {%rd101, %rd102}, [%rd103];
	// end inline asm
	add.s64 	%rd106, %rd103, 16;
	// begin inline asm
	ld.global.nc.v2.u64 {%rd104, %rd105}, [%rd106];
	// end inline asm
	mov.b64 	%fd203, %rd101;
	mov.b64 	%fd204, %rd102;
	mov.b64 	%fd205, %rd104;
	mov.b64 	%fd206, %rd105;
	add.s64 	%rd109, %rd103, 8192;
	// begin inline asm
	ld.global.nc.v2.u64 {%rd107, %rd108}, [%rd109];
	// end inline asm
	add.s64 	%rd112, %rd103, 8208;
	// begin inline asm
	ld.global.nc.v2.u64 {%rd110, %rd111}, [%rd112];
	// end inline asm
	mov.b64 	%fd207, %rd107;
	mov.b64 	%fd208, %rd108;
	mov.b64 	%fd209, %rd110;
	mov.b64 	%fd210, %rd111;
	setp.lt.f64 	%p110, %fd203, %fd204;
	selp.f64 	%fd211, %fd204, %fd203, %p110;
	setp.lt.f64 	%p111, %fd211, %fd205;
	selp.f64 	%fd212, %fd205, %fd211, %p111;
	setp.lt.f64 	%p112, %fd212, %fd206;
	selp.f64 	%fd213, %fd206, %fd212, %p112;
	setp.lt.f64 	%p113, %fd213, %fd207;
	selp.f64 	%fd214, %fd207, %fd213, %p113;
	setp.lt.f64 	%p114, %fd214, %fd208;
	selp.f64 	%fd215, %fd208, %fd214, %p114;
	setp.lt.f64 	%p115, %fd215, %fd209;
	selp.f64 	%fd216, %fd209, %fd215, %p115;
	setp.lt.f64 	%p116, %fd216, %fd210;
	selp.f64 	%fd361, %fd210, %fd216, %p116;
	setp.lt.u32 	%p117, %r6, %r4;
	@%p117 bra 	$L__BB5_32;
	add.s32 	%r27, %r4, %r5;
	add.s32 	%r516, %r27, 256;
	add.s32 	%r515, %r27, %r26;
	mov.b32 	%r517, 0;
$L__BB5_22:
	add.s32 	%r5, %r5, %r4;
	add.s32 	%r308, %r1, -2048;
	setp.gt.u32 	%p118, %r5, %r308;
	@%p118 bra 	$L__BB5_24;
	cvt.u64.u32 	%rd126, %r5;
	cvt.u64.u32 	%rd127, %r305;
	add.s64 	%rd128, %rd126, %rd127;
	shl.b64 	%rd129, %rd128, 3;
	add.s64 	%rd116, %rd1, %rd129;
	// begin inline asm
	ld.global.nc.v2.u64 {%rd114, %rd115}, [%rd116];
	// end inline asm
	add.s64 	%rd119, %rd116, 16;
	// begin inline asm
	ld.global.nc.v2.u64 {%rd117, %rd118}, [%rd119];
	// end inline asm
	mov.b64 	%fd217, %rd114;
	mov.b64 	%fd218, %rd115;
	mov.b64 	%fd219, %rd117;
	mov.b64 	%fd220, %rd118;
	add.s64 	%rd122, %rd116, 8192;
	// begin inline asm
	ld.global.nc.v2.u64 {%rd120, %rd121}, [%rd122];
	// end inline asm
	add.s64 	%rd125, %rd116, 8208;
	// begin inline asm
	ld.global.nc.v2.u64 {%rd123, %rd124}, [%rd125];
	// end inline asm
	mov.b64 	%fd221, %rd120;
	mov.b64 	%fd222, %rd121;
	mov.b64 	%fd223, %rd123;
	mov.b64 	%fd224, %rd124;
	setp.lt.f64 	%p119, %fd361, %fd217;
	selp.f64 	%fd225, %fd217, %fd361, %p119;
	setp.lt.f64 	%p120, %fd225, %fd218;
	selp.f64 	%fd226, %fd218, %fd225, %p120;
	setp.lt.f64 	%p121, %fd226, %fd219;
	selp.f64 	%fd227, %fd219, %fd226, %p121;
	setp.lt.f64 	%p122, %fd227, %fd220;
	selp.f64 	%fd228, %fd220, %fd227, %p122;
	setp.lt.f64 	%p123, %fd228, %fd221;
	selp.f64 	%fd229, %fd221, %fd228, %p123;
	setp.lt.f64 	%p124, %fd229, %fd222;
	selp.f64 	%fd230, %fd222, %fd229, %p124;
	setp.lt.f64 	%p125, %fd230, %fd223;
	selp.f64 	%fd231, %fd223, %fd230, %p125;
	setp.lt.f64 	%p126, %fd231, %fd224;
	selp.f64 	%fd361, %fd224, %fd231, %p126;
	sub.s32 	%r310, %r1, %r5;
	setp.lt.u32 	%p127, %r310, %r4;
	add.s32 	%r517, %r517, 1;
	add.s32 	%r516, %r516, %r4;
	add.s32 	%r515, %r515, %r4;
	@%p127 bra 	$L__BB5_32;
	bra.uni 	$L__BB5_22;
$L__BB5_24:
	setp.le.u32 	%p128, %r1, %r5;
	@%p128 bra 	$L__BB5_32;
	sub.s32 	%r38, %r1, %r5;
	setp.ge.s32 	%p129, %r26, %r38;
	@%p129 bra 	$L__BB5_32;
	not.b32 	%r311, %r26;
	add.s32 	%r312, %r1, %r311;
	sub.s32 	%r313, %r312, %r27;
	mul.lo.s32 	%r314, %r2, %r517;
	shl.b32 	%r315, %r314, 11;
	sub.s32 	%r39, %r313, %r315;
	shr.u32 	%r316, %r312, 8;
	add.s32 	%r40, %r316, 1;
	and.b32  	%r317, %r312, 768;
	setp.eq.s32 	%p130, %r317, 768;
	mov.u32 	%r522, %r26;
	@%p130 bra 	$L__BB5_29;
	and.b32  	%r318, %r40, 3;
	neg.s32 	%r519, %r318;
	mov.u32 	%r522, %r26;
$L__BB5_28:
	.pragma "nounroll";
	mul.wide.u32 	%rd132, %r515, 8;
	add.s64 	%rd131, %rd1, %rd132;
	// begin inline asm
	ld.global.nc.u64 %rd130, [%rd131];
	// end inline asm
	mov.b64 	%fd233, %rd130;
	setp.lt.f64 	%p131, %fd361, %fd233;
	selp.f64 	%fd361, %fd233, %fd361, %p131;
	add.s32 	%r522, %r522, 256;
	add.s32 	%r515, %r515, 256;
	add.s32 	%r519, %r519, 1;
	setp.ne.s32 	%p132, %r519, 0;
	@%p132 bra 	$L__BB5_28;
$L__BB5_29:
	setp.lt.u32 	%p133, %r39, 768;
	@%p133 bra 	$L__BB5_32;
	add.s32 	%r524, %r522, 512;
	add.s32 	%r523, %r522, %r516;
$L__BB5_31:
	add.s32 	%r319, %r523, -256;
	mul.wide.u32 	%rd141, %r319, 8;
	add.s64 	%rd134, %rd1, %rd141;
	// begin inline asm
	ld.global.nc.u64 %rd133, [%rd134];
	// end inline asm
	mov.b64 	%fd234, %rd133;
	setp.lt.f64 	%p134, %fd361, %fd234;
	selp.f64 	%fd235, %fd234, %fd361, %p134;
	mul.wide.u32 	%rd142, %r523, 8;
	add.s64 	%rd136, %rd1, %rd142;
	// begin inline asm
	ld.global.nc.u64 %rd135, [%rd136];
	// end inline asm
	mov.b64 	%fd236, %rd135;
	setp.lt.f64 	%p135, %fd235, %fd236;
	selp.f64 	%fd237, %fd236, %fd235, %p135;
	add.s32 	%r320, %r523, 256;
	mul.wide.u32 	%rd143, %r320, 8;
	add.s64 	%rd138, %rd1, %rd143;
	// begin inline asm
	ld.global.nc.u64 %rd137, [%rd138];
	// end inline asm
	mov.b64 	%fd238, %rd137;
	setp.lt.f64 	%p136, %fd237, %fd238;
	selp.f64 	%fd239, %fd238, %fd237, %p136;
	add.s32 	%r321, %r523, 512;
	mul.wide.u32 	%rd144, %r321, 8;
	add.s64 	%rd140, %rd1, %rd144;
	// begin inline asm
	ld.global.nc.u64 %rd139, [%rd140];
	// end inline asm
	mov.b64 	%fd240, %rd139;
	setp.lt.f64 	%p137, %fd239, %fd240;
	selp.f64 	%fd361, %fd240, %fd239, %p137;
	add.s32 	%r53, %r524, 1024;
	add.s32 	%r322, %r524, 512;
	add.s32 	%r523, %r523, 1024;
	setp.lt.s32 	%p138, %r322, %r38;
	mov.u32 	%r524, %r53;
	@%p138 bra 	$L__BB5_31;
$L__BB5_32:
	// begin inline asm
	mov.u32 %r323, %laneid;
	// end inline asm
	mov.b64 	%rd145, %fd361;
	mov.b64 	{%r325, %r330}, %rd145;
	mov.b32 	%r331, 1;
	mov.b32 	%r372, 31;
	mov.b32 	%r373, -1;
	// begin inline asm
	shfl.sync.down.b32 %r324, %r325, %r331, %r372, %r373;
	// end inline asm
	// begin inline asm
	shfl.sync.down.b32 %r329, %r330, %r331, %r372, %r373;
	// end inline asm
	mov.b64 	%rd146, {%r324, %r329};
	mov.b64 	%fd241, %rd146;
	setp.gt.s32 	%p139, %r323, 30;
	setp.lt.f64 	%p140, %fd361, %fd241;
	selp.f64 	%fd242, %fd241, %fd361, %p140;
	selp.f64 	%fd243, %fd361, %fd242, %p139;
	mov.b64 	%rd147, %fd243;
	mov.b64 	{%r335, %r340}, %rd147;
	mov.b32 	%r341, 2;
	// begin inline asm
	shfl.sync.down.b32 %r334, %r335, %r341, %r372, %r373;
	// end inline asm
	// begin inline asm
	shfl.sync.down.b32 %r339, %r340, %r341, %r372, %r373;
	// end inline asm
	mov.b64 	%rd148, {%r334, %r339};
	mov.b64 	%fd244, %rd148;
	setp.gt.s32 	%p141, %r323, 29;
	setp.lt.f64 	%p142, %fd243, %fd244;
	selp.f64 	%fd245, %fd244, %fd243, %p142;
	selp.f64 	%fd246, %fd243, %fd245, %p141;
	mov.b64 	%rd149, %fd246;
	mov.b64 	{%r345, %r350}, %rd149;
	mov.b32 	%r351, 4;
	// begin inline asm
	shfl.sync.down.b32 %r344, %r345, %r351, %r372, %r373;
	// end inline asm
	// begin inline asm
	shfl.sync.down.b32 %r349, %r350, %r351, %r372, %r373;
	// end inline asm
	mov.b64 	%rd150, {%r344, %r349};
	mov.b64 	%fd247, %rd150;
	setp.gt.s32 	%p143, %r323, 27;
	setp.lt.f64 	%p144, %fd246, %fd247;
	selp.f64 	%fd248, %fd247, %fd246, %p144;
	selp.f64 	%fd249, %fd246, %fd248, %p143;
	mov.b64 	%rd151, %fd249;
	mov.b64 	{%r355, %r360}, %rd151;
	mov.b32 	%r361, 8;
	// begin inline asm
	shfl.sync.down.b32 %r354, %r355, %r361, %r372, %r373;
	// end inline asm
	// begin inline asm
	shfl.sync.down.b32 %r359, %r360, %r361, %r372, %r373;
	// end inline asm
	mov.b64 	%rd152, {%r354, %r359};
	mov.b64 	%fd250, %rd152;
	setp.gt.s32 	%p145, %r323, 23;
	setp.lt.f64 	%p146, %fd249, %fd250;
	selp.f64 	%fd251, %fd250, %fd249, %p146;
	selp.f64 	%fd252, %fd249, %fd251, %p145;
	mov.b64 	%rd153, %fd252;
	mov.b64 	{%r365, %r370}, %rd153;
	mov.b32 	%r371, 16;
	// begin inline asm
	shfl.sync.down.b32 %r364, %r365, %r371, %r372, %r373;
	// end inline asm
	// begin inline asm
	shfl.sync.down.b32 %r369, %r370, %r371, %r372, %r373;
	// end inline asm
	mov.b64 	%rd154, {%r364, %r369};
	mov.b64 	%fd253, %rd154;
	setp.gt.s32 	%p147, %r323, 15;
	setp.lt.f64 	%p148, %fd252, %fd253;
	selp.f64 	%fd25, %fd253, %fd252, %p148;
	selp.f64 	%fd374, %fd252, %fd25, %p147;
	setp.ne.s32 	%p149, %r323, 0;
	@%p149 bra 	$L__BB5_34;
	shr.u32 	%r374, %r26, 2;
	and.b32  	%r375, %r374, 248;
	mov.u32 	%r376, _ZZN3cub18CUB_300001_SM_10006detail6reduce18DeviceReduceKernelINS2_10policy_hubIdjN4cuda3__47maximumIvEEE10Policy1000EPdjS8_dNS5_3std3__410__identityEEEvT0_PT3_T1_NS0_13GridEvenShareISI_EET2_T4_E12temp_storage;
	add.s32 	%r377, %r376, %r375;
	st.shared.f64 	[%r377+8], %fd25;
$L__BB5_34:
	bar.sync 	0;
	setp.ne.s32 	%p150, %r26, 0;
	@%p150 bra 	$L__BB5_71;
	ld.shared.f64 	%fd254, [_ZZN3cub18CUB_300001_SM_10006detail6reduce18DeviceReduceKernelINS2_10policy_hubIdjN4cuda3__47maximumIvEEE10Policy1000EPdjS8_dNS5_3std3__410__identityEEEvT0_PT3_T1_NS0_13GridEvenShareISI_EET2_T4_E12temp_storage+16];
	setp.lt.f64 	%p151, %fd374, %fd254;
	selp.f64 	%fd255, %fd254, %fd374, %p151;
	ld.shared.f64 	%fd256, [_ZZN3cub18CUB_300001_SM_10006detail6reduce18DeviceReduceKernelINS2_10policy_hubIdjN4cuda3__47maximumIvEEE10Policy1000EPdjS8_dNS5_3std3__410__identityEEEvT0_PT3_T1_NS0_13GridEvenShareISI_EET2_T4_E12temp_storage+24];
	setp.lt.f64 	%p152, %fd255, %fd256;
	selp.f64 	%fd257, %fd256, %fd255, %p152;
	ld.shared.f64 	%fd258, [_ZZN3cub18CUB_300001_SM_10006detail6reduce18DeviceReduceKernelINS2_10policy_hubIdjN4cuda3__47maximumIvEEE10Policy1000EPdjS8_dNS5_3std3__410__identityEEEvT0_PT3_T1_NS0_13GridEvenShareISI_EET2_T4_E12temp_storage+32];
	setp.lt.f64 	%p153, %fd257, %fd258;
	selp.f64 	%fd259, %fd258, %fd257, %p153;
	ld.shared.f64 	%fd260, [_ZZN3cub18CUB_300001_SM_10006detail6reduce18DeviceReduceKernelINS2_10policy_hubIdjN4cuda3__47maximumIvEEE10Policy1000EPdjS8_dNS5_3std3__410__identityEEEvT0_PT3_T1_NS0_13GridEvenShareISI_EET2_T4_E12temp_storage+40];
	setp.lt.f64 	%p154, %fd259, %fd260;
	selp.f64 	%fd261, %fd260, %fd259, %p154;
	ld.shared.f64 	%fd262, [_ZZN3cub18CUB_300001_SM_10006detail6reduce18DeviceReduceKernelINS2_10policy_hubIdjN4cuda3__47maximumIvEEE10Policy1000EPdjS8_dNS5_3std3__410__identityEEEvT0_PT3_T1_NS0_13GridEvenShareISI_EET2_T4_E12temp_storage+48];
	setp.lt.f64 	%p155, %fd261, %fd262;
	selp.f64 	%fd263, %fd262, %fd261, %p155;
	ld.shared.f64 	%fd264, [_ZZN3cub18CUB_300001_SM_10006detail6reduce18DeviceReduceKernelINS2_10policy_hubIdjN4cuda3__47maximumIvEEE10Policy1000EPdjS8_dNS5_3std3__410__identityEEEvT0_PT3_T1_NS0_13GridEvenShareISI_EET2_T4_E12temp_storage+56];
	setp.lt.f64 	%p156, %fd263, %fd264;
	selp.f64 	%fd265, %fd264, %fd263, %p156;
	ld.shared.f64 	%fd266, [_ZZN3cub18CUB_300001_SM_10006detail6reduce18DeviceReduceKernelINS2_10policy_hubIdjN4cuda3__47maximumIvEEE10Policy1000EPdjS8_dNS5_3std3__410__identityEEEvT0_PT3_T1_NS0_13GridEvenShareISI_EET2_T4_E12temp_storage+64];
	setp.lt.f64 	%p157, %fd265, %fd266;
	selp.f64 	%fd374, %fd266, %fd265, %p157;
	bra.uni 	$L__BB5_71;
$L__BB5_36:
	sub.s32 	%r55, %r1, %r5;
	setp.gt.u32 	%p2, %r55, 2047;
	@%p2 bra 	$L__BB5_55;
	mov.u32 	%r56, %tid.x;
	setp.ge.u32 	%p51, %r56, %r55;
	mov.f64 	%fd367, 0d0000000000000000;
	mov.u32 	%r529, %r56;
	@%p51 bra 	$L__BB5_39;
	add.s32 	%r176, %r5, %r56;
	mul.wide.u32 	%rd65, %r176, 8;
	add.s64 	%rd64, %rd1, %rd65;
	// begin inline asm
	ld.global.nc.u64 %rd63, [%rd64];
	// end inline asm
	mov.b64 	%fd367, %rd63;
	add.s32 	%r529, %r56, 256;
$L__BB5_39:
	setp.ge.u32 	%p52, %r529, %r55;
	@%p52 bra 	$L__BB5_46;
	not.b32 	%r177, %r529;
	add.s32 	%r59, %r1, %r177;
	and.b32  	%r178, %r59, 768;
	setp.eq.s32 	%p53, %r178, 768;
	@%p53 bra 	$L__BB5_43;
	add.s32 	%r527, %r529, %r5;
	shr.u32 	%r179, %r59, 8;
	add.s32 	%r180, %r179, 1;
	and.b32  	%r181, %r180, 3;
	neg.s32 	%r526, %r181;
$L__BB5_42:
	.pragma "nounroll";
	mul.wide.u32 	%rd68, %r527, 8;
	add.s64 	%rd67, %rd1, %rd68;
	// begin inline asm
	ld.global.nc.u64 %rd66, [%rd67];
	// end inline asm
	mov.b64 	%fd122, %rd66;
	setp.lt.f64 	%p54, %fd367, %fd122;
	selp.f64 	%fd367, %fd122, %fd367, %p54;
	add.s32 	%r529, %r529, 256;
	add.s32 	%r527, %r527, 256;
	add.s32 	%r526, %r526, 1;
	setp.ne.s32 	%p55, %r526, 0;
	@%p55 bra 	$L__BB5_42;
$L__BB5_43:
	sub.s32 	%r182, %r59, %r5;
	setp.lt.u32 	%p56, %r182, 768;
	@%p56 bra 	$L__BB5_46;
	add.s32 	%r531, %r529, 512;
	add.s32 	%r530, %r529, %r5;
$L__BB5_45:
	mul.wide.u32 	%rd77, %r530, 8;
	add.s64 	%rd70, %rd1, %rd77;
	// begin inline asm
	ld.global.nc.u64 %rd69, [%rd70];
	// end inline asm
	mov.b64 	%fd123, %rd69;
	setp.lt.f64 	%p57, %fd367, %fd123;
	selp.f64 	%fd124, %fd123, %fd367, %p57;
	add.s32 	%r183, %r530, 256;
	mul.wide.u32 	%rd78, %r183, 8;
	add.s64 	%rd72, %rd1, %rd78;
	// begin inline asm
	ld.global.nc.u64 %rd71, [%rd72];
	// end inline asm
	mov.b64 	%fd125, %rd71;
	setp.lt.f64 	%p58, %fd124, %fd125;
	selp.f64 	%fd126, %fd125, %fd124, %p58;
	add.s32 	%r184, %r530, 512;
	mul.wide.u32 	%rd79, %r184, 8;
	add.s64 	%rd74, %rd1, %rd79;
	// begin inline asm
	ld.global.nc.u64 %rd73, [%rd74];
	// end inline asm
	mov.b64 	%fd127, %rd73;
	setp.lt.f64 	%p59, %fd126, %fd127;
	selp.f64 	%fd128, %fd127, %fd126, %p59;
	add.s32 	%r185, %r530, 768;
	mul.wide.u32 	%rd80, %r185, 8;
	add.s64 	%rd76, %rd1, %rd80;
	// begin inline asm
	ld.global.nc.u64 %rd75, [%rd76];
	// end inline asm
	mov.b64 	%fd129, %rd75;
	setp.lt.f64 	%p60, %fd128, %fd129;
	selp.f64 	%fd367, %fd129, %fd128, %p60;
	add.s32 	%r73, %r531, 1024;
	add.s32 	%r186, %r531, 512;
	add.s32 	%r530, %r530, 1024;
	setp.lt.s32 	%p61, %r186, %r55;
	mov.u32 	%r531, %r73;
	@%p61 bra 	$L__BB5_45;
$L__BB5_46:
	setp.lt.u32 	%p62, %r55, 256;
	@%p62 bra 	$L__BB5_51;
	// begin inline asm
	mov.u32 %r250, %laneid;
	// end inline asm
	mov.b64 	%rd91, %fd367;
	mov.b64 	{%r252, %r257}, %rd91;
	mov.b32 	%r258, 1;
	mov.b32 	%r299, 31;
	mov.b32 	%r300, -1;
	// begin inline asm
	shfl.sync.down.b32 %r251, %r252, %r258, %r299, %r300;
	// end inline asm
	// begin inline asm
	shfl.sync.down.b32 %r256, %r257, %r258, %r299, %r300;
	// end inline asm
	mov.b64 	%rd92, {%r251, %r256};
	mov.b64 	%fd177, %rd92;
	setp.gt.s32 	%p90, %r250, 30;
	setp.lt.f64 	%p91, %fd367, %fd177;
	selp.f64 	%fd178, %fd177, %fd367, %p91;
	selp.f64 	%fd179, %fd367, %fd178, %p90;
	mov.b64 	%rd93, %fd179;
	mov.b64 	{%r262, %r267}, %rd93;
	mov.b32 	%r268, 2;
	// begin inline asm
	shfl.sync.down.b32 %r261, %r262, %r268, %r299, %r300;
	// end inline asm
	// begin inline asm
	shfl.sync.down.b32 %r266, %r267, %r268, %r299, %r300;
	// end inline asm
	mov.b64 	%rd94, {%r261, %r266};
	mov.b64 	%fd180, %rd94;
	setp.gt.s32 	%p92, %r250, 29;
	setp.lt.f64 	%p93, %fd179, %fd180;
	selp.f64 	%fd181, %fd180, %fd179, %p93;
	selp.f64 	%fd182, %fd179, %fd181, %p92;
	mov.b64 	%rd95, %fd182;
	mov.b64 	{%r272, %r277}, %rd95;
	mov.b32 	%r278, 4;
	// begin inline asm
	shfl.sync.down.b32 %r271, %r272, %r278, %r299, %r300;
	// end inline asm
	// begin inline asm
	shfl.sync.down.b32 %r276, %r277, %r278, %r299, %r300;
	// end inline asm
	mov.b64 	%rd96, {%r271, %r276};
	mov.b64 	%fd183, %rd96;
	setp.gt.s32 	%p94, %r250, 27;
	setp.lt.f64 	%p95, %fd182, %fd183;
	selp.f64 	%fd184, %fd183, %fd182, %p95;
	selp.f64 	%fd185, %fd182, %fd184, %p94;
	mov.b64 	%rd97, %fd185;
	mov.b64 	{%r282, %r287}, %rd97;
	mov.b32 	%r288, 8;
	// begin inline asm
	shfl.sync.down.b32 %r281, %r282, %r288, %r299, %r300;
	// end inline asm
	// begin inline asm
	shfl.sync.down.b32 %r286, %r287, %r288, %r299, %r300;
	// end inline asm
	mov.b64 	%rd98, {%r281, %r286};
	mov.b64 	%fd186, %rd98;
	setp.gt.s32 	%p96, %r250, 23;
	setp.lt.f64 	%p97, %fd185, %fd186;
	selp.f64 	%fd187, %fd186, %fd185, %p97;
	selp.f64 	%fd188, %fd185, %fd187, %p96;
	mov.b64 	%rd99, %fd188;
	mov.b64 	{%r292, %r297}, %rd99;
	mov.b32 	%r298, 16;
	// begin inline asm
	shfl.sync.down.b32 %r291, %r292, %r298, %r299, %r300;
	// end inline asm
	// begin inline asm
	shfl.sync.down.b32 %r296, %r297, %r298, %r299, %r300;
	// end inline asm
	mov.b64 	%rd100, {%r291, %r296};
	mov.b64 	%fd189, %rd100;
	setp.gt.s32 	%p98, %r250, 15;
	setp.lt.f64 	%p99, %fd188, %fd189;
	selp.f64 	%fd37, %fd189, %fd188, %p99;
	selp.f64 	%fd374, %fd188, %fd37, %p98;
	setp.ne.s32 	%p100, %r250, 0;
	@%p100 bra 	$L__BB5_49;
	shr.u32 	%r301, %r56, 2;
	and.b32  	%r302, %r301, 248;
	mov.u32 	%r303, _ZZN3cub18CUB_300001_SM_10006detail6reduce18DeviceReduceKernelINS2_10policy_hubIdjN4cuda3__47maximumIvEEE10Policy1000EPdjS8_dNS5_3std3__410__identityEEEvT0_PT3_T1_NS0_13GridEvenShareISI_EET2_T4_E12temp_storage;
	add.s32 	%r304, %r303, %r302;
	st.shared.f64 	[%r304+8], %fd37;
$L__BB5_49:
	bar.sync 	0;
	setp.ne.s32 	%p101, %r56, 0;
	@%p101 bra 	$L__BB5_71;
	ld.shared.f64 	%fd190, [_ZZN3cub18CUB_300001_SM_10006detail6reduce18DeviceReduceKernelINS2_10policy_hubIdjN4cuda3__47maximumIvEEE10Policy1000EPdjS8_dNS5_3std3__410__identityEEEvT0_PT3_T1_NS0_13GridEvenShareISI_EET2_T4_E12temp_storage+16];
	setp.lt.f64 	%p102, %fd374, %fd190;
	selp.f64 	%fd191, %fd190, %fd374, %p102;
	ld.shared.f64 	%fd192, [_ZZN3cub18CUB_300001_SM_10006detail6reduce18DeviceReduceKernelINS2_10policy_hubIdjN4cuda3__47maximumIvEEE10Policy1000EPdjS8_dNS5_3std3__410__identityEEEvT0_PT3_T1_NS0_13GridEvenShareISI_EET2_T4_E12temp_storage+24];
	setp.lt.f64 	%p103, %fd191, %fd192;
	selp.f64 	%fd193, %fd192, %fd191, %p103;
	ld.shared.f64 	%fd194, [_ZZN3cub18CUB_300001_SM_10006detail6reduce18DeviceReduceKernelINS2_10policy_hubIdjN4cuda3__47maximumIvEEE10Policy1000EPdjS8_dNS5_3std3__410__identityEEEvT0_PT3_T1_NS0_13GridEvenShareISI_EET2_T4_E12temp_storage+32];
	setp.lt.f64 	%p104, %fd193, %fd194;
	selp.f64 	%fd195, %fd194, %fd193, %p104;
	ld.shared.f64 	%fd196, [_ZZN3cub18CUB_300001_SM_10006detail6reduce18DeviceReduceKernelINS2_10policy_hubIdjN4cuda3__47maximumIvEEE10Policy1000EPdjS8_dNS5_3std3__410__identityEEEvT0_PT3_T1_NS0_13GridEvenShareISI_EET2_T4_E12temp_storage+40];
	setp.lt.f64 	%p105, %fd195, %fd196;
	selp.f64 	%fd197, %fd196, %fd195, %p105;
	ld.shared.f64 	%fd198, [_ZZN3cub18CUB_300001_SM_10006detail6reduce18DeviceReduceKernelINS2_10policy_hubIdjN4cuda3__47maximumIvEEE10Policy1000EPdjS8_dNS5_3std3__410__identityEEEvT0_PT3_T1_NS0_13GridEvenShareISI_EET2_T4_E12temp_storage+48];
	setp.lt.f64 	%p106, %fd197, %fd198;
	selp.f64 	%fd199, %fd198, %fd197, %p106;
	ld.shared.f64 	%fd200, [_ZZN3cub18CUB_300001_SM_10006detail6reduce18DeviceReduceKernelINS2_10policy_hubIdjN4cuda3__47maximumIvEEE10Policy1000EPdjS8_dNS5_3std3__410__identityEEEvT0_PT3_T1_NS0_13GridEvenShareISI_EET2_T4_E12temp_storage+56];
	setp.lt.f64 	%p107, %fd199, %fd200;
	selp.f64 	%fd201, %fd200, %fd199, %p107;
	ld.shared.f64 	%fd202, [_ZZN3cub18CUB_300001_SM_10006detail6reduce18DeviceReduceKernelINS2_10policy_hubIdjN4cuda3__47maximumIvEEE10Policy1000EPdjS8_dNS5_3std3__410__identityEEEvT0_PT3_T1_NS0_13GridEvenShareISI_EET2_T4_E12temp_storage+64];
	setp.lt.f64 	%p108, %fd201, %fd202;
	selp.f64 	%fd374, %fd202, %fd201, %p108;
	bra.uni 	$L__BB5_71;
$L__BB5_51:
	// begin inline asm
	mov.u32 %r187, %laneid;
	// end inline asm
	and.b32  	%r238, %r56, 992;
	add.s32 	%r239, %r238, 32;
	setp.gt.u32 	%p63, %r239, %r55;
	not.b32 	%r240, %r238;
	add.s32 	%r241, %r55, %r240;
	selp.b32 	%r236, %r241, 31, %p63;
	mov.b64 	%rd81, %fd367;
	mov.b64 	{%r189, %r194}, %rd81;
	mov.b32 	%r195, 1;
	mov.b32 	%r237, -1;
	// begin inline asm
	shfl.sync.down.b32 %r188, %r189, %r195, %r236, %r237;
	// end inline asm
	// begin inline asm
	shfl.sync.down.b32 %r193, %r194, %r195, %r236, %r237;
	// end inline asm
	mov.b64 	%rd82, {%r188, %r193};
	mov.b64 	%fd130, %rd82;
	setp.lt.s32 	%p64, %r187, %r236;
	setp.lt.f64 	%p65, %fd367, %fd130;
	selp.f64 	%fd131, %fd130, %fd367, %p65;
	selp.f64 	%fd132, %fd131, %fd367, %p64;
	mov.b64 	%rd83, %fd132;
	mov.b64 	{%r199, %r204}, %rd83;
	mov.b32 	%r205, 2;
	// begin inline asm
	shfl.sync.down.b32 %r198, %r199, %r205, %r236, %r237;
	// end inline asm
	// begin inline asm
	shfl.sync.down.b32 %r203, %r204, %r205, %r236, %r237;
	// end inline asm
	mov.b64 	%rd84, {%r198, %r203};
	mov.b64 	%fd133, %rd84;
	add.s32 	%r242, %r187, 2;
	setp.gt.s32 	%p66, %r242, %r236;
	setp.lt.f64 	%p67, %fd132, %fd133;
	selp.f64 	%fd134, %fd133, %fd132, %p67;
	selp.f64 	%fd135, %fd132, %fd134, %p66;
	mov.b64 	%rd85, %fd135;
	mov.b64 	{%r209, %r214}, %rd85;
	mov.b32 	%r215, 4;
	// begin inline asm
	shfl.sync.down.b32 %r208, %r209, %r215, %r236, %r237;
	// end inline asm
	// begin inline asm
	shfl.sync.down.b32 %r213, %r214, %r215, %r236, %r237;
	// end inline asm
	mov.b64 	%rd86, {%r208, %r213};
	mov.b64 	%fd136, %rd86;
	add.s32 	%r243, %r187, 4;
	setp.gt.s32 	%p68, %r243, %r236;
	setp.lt.f64 	%p69, %fd135, %fd136;
	selp.f64 	%fd137, %fd136, %fd135, %p69;
	selp.f64 	%fd138, %fd135, %fd137, %p68;
	mov.b64 	%rd87, %fd138;
	mov.b64 	{%r219, %r224}, %rd87;
	mov.b32 	%r225, 8;
	// begin inline asm
	shfl.sync.down.b32 %r218, %r219, %r225, %r236, %r237;
	// end inline asm
	// begin inline asm
	shfl.sync.down.b32 %r223, %r224, %r225, %r236, %r237;
	// end inline asm
	mov.b64 	%rd88, {%r218, %r223};
	mov.b64 	%fd139, %rd88;
	add.s32 	%r244, %r187, 8;
	setp.gt.s32 	%p70, %r244, %r236;
	setp.lt.f64 	%p71, %fd138, %fd139;
	selp.f64 	%fd140, %fd139, %fd138, %p71;
	selp.f64 	%fd141, %fd138, %fd140, %p70;
	mov.b64 	%rd89, %fd141;
	mov.b64 	{%r229, %r234}, %rd89;
	mov.b32 	%r235, 16;
	// begin inline asm
	shfl.sync.down.b32 %r228, %r229, %r235, %r236, %r237;
	// end inline asm
	// begin inline asm
	shfl.sync.down.b32 %r233, %r234, %r235, %r236, %r237;
	// end inline asm
	mov.b64 	%rd90, {%r228, %r233};
	mov.b64 	%fd142, %rd90;
	add.s32 	%r245, %r187, 16;
	setp.gt.s32 	%p72, %r245, %r236;
	setp.lt.f64 	%p73, %fd141, %fd142;
	selp.f64 	%fd143, %fd142, %fd141, %p73;
	selp.f64 	%fd374, %fd141, %fd143, %p72;
	setp.ne.s32 	%p74, %r187, 0;
	@%p74 bra 	$L__BB5_53;
	shr.u32 	%r246, %r56, 2;
	and.b32  	%r247, %r246, 248;
	mov.u32 	%r248, _ZZN3cub18CUB_300001_SM_10006detail6reduce18DeviceReduceKernelINS2_10policy_hubIdjN4cuda3__47maximumIvEEE10Policy1000EPdjS8_dNS5_3std3__410__identityEEEvT0_PT3_T1_NS0_13GridEvenShareISI_EET2_T4_E12temp_storage;
	add.s32 	%r249, %r248, %r247;
	st.shared.f64 	[%r249+8], %fd374;
$L__BB5_53:
	bar.sync 	0;
	setp.ne.s32 	%p75, %r56, 0;
	@%p75 bra 	$L__BB5_71;
	setp.gt.u32 	%p76, %r55, 32;
	ld.shared.f64 	%fd144, [_ZZN3cub18CUB_300001_SM_10006detail6reduce18DeviceReduceKernelINS2_10policy_hubIdjN4cuda3__47maximumIvEEE10Policy1000EPdjS8_dNS5_3std3__410__identityEEEvT0_PT3_T1_NS0_13GridEvenShareISI_EET2_T4_E12temp_storage+16];
	setp.lt.f64 	%p77, %fd374, %fd144;
	selp.f64 	%fd146, %fd144, %fd374, %p77;
	selp.f64 	%fd147, %fd146, %fd374, %p76;
	setp.gt.u32 	%p78, %r55, 64;
	ld.shared.f64 	%fd149, [_ZZN3cub18CUB_300001_SM_10006detail6reduce18DeviceReduceKernelINS2_10policy_hubIdjN4cuda3__47maximumIvEEE10Policy1000EPdjS8_dNS5_3std3__410__identityEEEvT0_PT3_T1_NS0_13GridEvenShareISI_EET2_T4_E12temp_storage+24];
	setp.lt.f64 	%p79, %fd147, %fd149;
	selp.f64 	%fd151, %fd149, %fd147, %p79;
	selp.f64 	%fd152, %fd151, %fd147, %p78;
	setp.gt.u32 	%p80, %r55, 96;
	ld.shared.f64 	%fd154, [_ZZN3cub18CUB_300001_SM_10006detail6reduce18DeviceReduceKernelINS2_10policy_hubIdjN4cuda3__47maximumIvEEE10Policy1000EPdjS8_dNS5_3std3__410__identityEEEvT0_PT3_T1_NS0_13GridEvenShareISI_EET2_T4_E12temp_storage+32];
	setp.lt.f64 	%p81, %fd152, %fd154;
	selp.f64 	%fd156, %fd154, %fd152, %p81;
	selp.f64 	%fd157, %fd156, %fd152, %p80;
	setp.gt.u32 	%p82, %r55, 128;
	ld.shared.f64 	%fd159, [_ZZN3cub18CUB_300001_SM_10006detail6reduce18DeviceReduceKernelINS2_10policy_hubIdjN4cuda3__47maximumIvEEE10Policy1000EPdjS8_dNS5_3std3__410__identityEEEvT0_PT3_T1_NS0_13GridEvenShareISI_EET2_T4_E12temp_storage+40];
	setp.lt.f64 	%p83, %fd157, %fd159;
	selp.f64 	%fd161, %fd159, %fd157, %p83;
	selp.f64 	%fd162, %fd161, %fd157, %p82;
	setp.gt.u32 	%p84, %r55, 160;
	ld.shared.f64 	%fd164, [_ZZN3cub18CUB_300001_SM_10006detail6reduce18DeviceReduceKernelINS2_10policy_hubIdjN4cuda3__47maximumIvEEE10Policy1000EPdjS8_dNS5_3std3__410__identityEEEvT0_PT3_T1_NS0_13GridEvenShareISI_EET2_T4_E12temp_storage+48];
	setp.lt.f64 	%p85, %fd162, %fd164;
	selp.f64 	%fd166, %fd164, %fd162, %p85;
	selp.f64 	%fd167, %fd166, %fd162, %p84;
	setp.gt.u32 	%p86, %r55, 192;
	ld.shared.f64 	%fd169, [_ZZN3cub18CUB_300001_SM_10006detail6reduce18DeviceReduceKernelINS2_10policy_hubIdjN4cuda3__47maximumIvEEE10Policy1000EPdjS8_dNS5_3std3__410__identityEEEvT0_PT3_T1_NS0_13GridEvenShareISI_EET2_T4_E12temp_storage+56];
	setp.lt.f64 	%p87, %fd167, %fd169;
	selp.f64 	%fd171, %fd169, %fd167, %p87;
	selp.f64 	%fd172, %fd171, %fd167, %p86;
	setp.gt.u32 	%p88, %r55, 224;
	ld.shared.f64 	%fd174, [_ZZN3cub18CUB_300001_SM_10006detail6reduce18DeviceReduceKernelINS2_10policy_hubIdjN4cuda3__47maximumIvEEE10Policy1000EPdjS8_dNS5_3std3__410__identityEEEvT0_PT3_T1_NS0_13GridEvenShareISI_EET2_T4_E12temp_storage+64];
	setp.lt.f64 	%p89, %fd172, %fd174;
	selp.f64 	%fd176, %fd174, %fd172, %p89;
	selp.f64 	%fd374, %fd176, %fd172, %p88;
	bra.uni 	$L__BB5_71;
$L__BB5_55:
	mov.u32 	%r75, %tid.x;
	add.s32 	%r104, %r75, %r5;
	mul.wide.u32 	%rd20, %r104, 8;
	add.s64 	%rd5, %rd1, %rd20;
	// begin inline asm
	ld.global.nc.u64 %rd4, [%rd5];
	// end inline asm
	mov.b64 	%fd56, %rd4;
	add.s64 	%rd7, %rd5, 2048;
	// begin inline asm
	ld.global.nc.u64 %rd6, [%rd7];
	// end inline asm
	mov.b64 	%fd57, %rd6;
	add.s64 	%rd9, %rd5, 4096;
	// begin inline asm
	ld.global.nc.u64 %rd8, [%rd9];
	// end inline asm
	mov.b64 	%fd58, %rd8;
	add.s64 	%rd11, %rd5, 6144;
	// begin inline asm
	ld.global.nc.u64 %rd10, [%rd11];
	// end inline asm
	mov.b64 	%fd59, %rd10;
	add.s64 	%rd13, %rd5, 8192;
	// begin inline asm
	ld.global.nc.u64 %rd12, [%rd13];
	// end inline asm
	mov.b64 	%fd60, %rd12;
	add.s64 	%rd15, %rd5, 10240;
	// begin inline asm
	ld.global.nc.u64 %rd14, [%rd15];
	// end inline asm
	mov.b64 	%fd61, %rd14;
	add.s64 	%rd17, %rd5, 12288;
	// begin inline asm
	ld.global.nc.u64 %rd16, [%rd17];
	// end inline asm
	mov.b64 	%fd62, %rd16;
	add.s64 	%rd19, %rd5, 14336;
	// begin inline asm
	ld.global.nc.u64 %rd18, [%rd19];
	// end inline asm
	mov.b64 	%fd63, %rd18;
	setp.lt.f64 	%p3, %fd56, %fd57;
	selp.f64 	%fd64, %fd57, %fd56, %p3;
	setp.lt.f64 	%p4, %fd64, %fd58;
	selp.f64 	%fd65, %fd58, %fd64, %p4;
	setp.lt.f64 	%p5, %fd65, %fd59;
	selp.f64 	%fd66, %fd59, %fd65, %p5;
	setp.lt.f64 	%p6, %fd66, %fd60;
	selp.f64 	%fd67, %fd60, %fd66, %p6;
	setp.lt.f64 	%p7, %fd67, %fd61;
	selp.f64 	%fd68, %fd61, %fd67, %p7;
	setp.lt.f64 	%p8, %fd68, %fd62;
	selp.f64 	%fd69, %fd62, %fd68, %p8;
	setp.lt.f64 	%p9, %fd69, %fd63;
	selp.f64 	%fd373, %fd63, %fd69, %p9;
	setp.lt.u32 	%p10, %r55, %r4;
	@%p10 bra 	$L__BB5_67;
	add.s32 	%r76, %r4, %r5;
	add.s32 	%r533, %r76, 256;
	add.s32 	%r532, %r76, %r75;
	mov.b32 	%r534, 0;
$L__BB5_57:
	add.s32 	%r5, %r5, %r4;
	add.s32 	%r106, %r1, -2048;
	setp.gt.u32 	%p11, %r5, %r106;
	@%p11 bra 	$L__BB5_59;
	add.s32 	%r107, %r75, %r5;
	mul.wide.u32 	%rd37, %r107, 8;
	add.s64 	%rd22, %rd1, %rd37;
	// begin inline asm
	ld.global.nc.u64 %rd21, [%rd22];
	// end inline asm
	mov.b64 	%fd70, %rd21;
	add.s64 	%rd24, %rd22, 2048;
	// begin inline asm
	ld.global.nc.u64 %rd23, [%rd24];
	// end inline asm
	mov.b64 	%fd71, %rd23;
	add.s64 	%rd26, %rd22, 4096;
	// begin inline asm
	ld.global.nc.u64 %rd25, [%rd26];
	// end inline asm
	mov.b64 	%fd72, %rd25;
	add.s64 	%rd28, %rd22, 6144;
	// begin inline asm
	ld.global.nc.u64 %rd27, [%rd28];
	// end inline asm
	mov.b64 	%fd73, %rd27;
	add.s64 	%rd30, %rd22, 8192;
	// begin inline asm
	ld.global.nc.u64 %rd29, [%rd30];
	// end inline asm
	mov.b64 	%fd74, %rd29;
	add.s64 	%rd32, %rd22, 10240;
	// begin inline asm
	ld.global.nc.u64 %rd31, [%rd32];
	// end inline asm
	mov.b64 	%fd75, %rd31;
	add.s64 	%rd34, %rd22, 12288;
	// begin inline asm
	ld.global.nc.u64 %rd33, [%rd34];
	// end inline asm
	mov.b64 	%fd76, %rd33;
	add.s64 	%rd36, %rd22, 14336;
	// begin inline asm
	ld.global.nc.u64 %rd35, [%rd36];
	// end inline asm
	mov.b64 	%fd77, %rd35;
	setp.lt.f64 	%p12, %fd373, %fd70;
	selp.f64 	%fd78, %fd70, %fd373, %p12;
	setp.lt.f64 	%p13, %fd78, %fd71;
	selp.f64 	%fd79, %fd71, %fd78, %p13;
	setp.lt.f64 	%p14, %fd79, %fd72;
	selp.f64 	%fd80, %fd72, %fd79, %p14;
	setp.lt.f64 	%p15, %fd80, %fd73;
	selp.f64 	%fd81, %fd73, %fd80, %p15;
	setp.lt.f64 	%p16, %fd81, %fd74;
	selp.f64 	%fd82, %fd74, %fd81, %p16;
	setp.lt.f64 	%p17, %fd82, %fd75;
	selp.f64 	%fd83, %fd75, %fd82, %p17;
	setp.lt.f64 	%p18, %fd83, %fd76;
	selp.f64 	%fd84, %fd76, %fd83, %p18;
	setp.lt.f64 	%p19, %fd84, %fd77;
	selp.f64 	%fd373, %fd77, %fd84, %p19;
	sub.s32 	%r108, %r1, %r5;
	setp.lt.u32 	%p20, %r108, %r4;
	add.s32 	%r534, %r534, 1;
	add.s32 	%r533, %r533, %r4;
	add.s32 	%r532, %r532, %r4;
	@%p20 bra 	$L__BB5_67;
	bra.uni 	$L__BB5_57;
$L__BB5_59:
	setp.le.u32 	%p21, %r1, %r5;
	@%p21 bra 	$L__BB5_67;
	sub.s32 	%r87, %r1, %r5;
	setp.ge.s32 	%p22, %r75, %r87;
	@%p22 bra 	$L__BB5_67;
	not.b32 	%r109, %r75;
	add.s32 	%r110, %r1, %r109;
	sub.s32 	%r111, %r110, %r76;
	mul.lo.s32 	%r112, %r2, %r534;
	shl.b32 	%r113, %r112, 11;
	sub.s32 	%r88, %r111, %r113;
	shr.u32 	%r114, %r110, 8;
	add.s32 	%r89, %r114, 1;
	and.b32  	%r115, %r110, 768;
	setp.eq.s32 	%p23, %r115, 768;
	mov.u32 	%r539, %r75;
	@%p23 bra 	$L__BB5_64;
	and.b32  	%r116, %r89, 3;
	neg.s32 	%r536, %r116;
	mov.u32 	%r539, %r75;
$L__BB5_63:
	.pragma "nounroll";
	mul.wide.u32 	%rd40, %r532, 8;
	add.s64 	%rd39, %rd1, %rd40;
	// begin inline asm
	ld.global.nc.u64 %rd38, [%rd39];
	// end inline asm
	mov.b64 	%fd86, %rd38;
	setp.lt.f64 	%p24, %fd373, %fd86;
	selp.f64 	%fd373, %fd86, %fd373, %p24;
	add.s32 	%r539, %r539, 256;
	add.s32 	%r532, %r532, 256;
	add.s32 	%r536, %r536, 1;
	setp.ne.s32 	%p25, %r536, 0;
	@%p25 bra 	$L__BB5_63;
$L__BB5_64:
	setp.lt.u32 	%p26, %r88, 768;
	@%p26 bra 	$L__BB5_67;
	add.s32 	%r541, %r539, 512;
	add.s32 	%r540, %r539, %r533;
$L__BB5_66:
	add.s32 	%r117, %r540, -256;
	mul.wide.u32 	%rd49, %r117, 8;
	add.s64 	%rd42, %rd1, %rd49;
	// begin inline asm
	ld.global.nc.u64 %rd41, [%rd42];
	// end inline asm
	mov.b64 	%fd87, %rd41;
	setp.lt.f64 	%p27, %fd373, %fd87;
	selp.f64 	%fd88, %fd87, %fd373, %p27;
	mul.wide.u32 	%rd50, %r540, 8;
	add.s64 	%rd44, %rd1, %rd50;
	// begin inline asm
	ld.global.nc.u64 %rd43, [%rd44];
	// end inline asm
	mov.b64 	%fd89, %rd43;
	setp.lt.f64 	%p28, %fd88, %fd89;
	selp.f64 	%fd90, %fd89, %fd88, %p28;
	add.s32 	%r118, %r540, 256;
	mul.wide.u32 	%rd51, %r118, 8;
	add.s64 	%rd46, %rd1, %rd51;
	// begin inline asm
	ld.global.nc.u64 %rd45, [%rd46];
	// end inline asm
	mov.b64 	%fd91, %rd45;
	setp.lt.f64 	%p29, %fd90, %fd91;
	selp.f64 	%fd92, %fd91, %fd90, %p29;
	add.s32 	%r119, %r540, 512;
	mul.wide.u32 	%rd52, %r119, 8;
	add.s64 	%rd48, %rd1, %rd52;
	// begin inline asm
	ld.global.nc.u64 %rd47, [%rd48];
	// end inline asm
	mov.b64 	%fd93, %rd47;
	setp.lt.f64 	%p30, %fd92, %fd93;
	selp.f64 	%fd373, %fd93, %fd92, %p30;
	add.s32 	%r102, %r541, 1024;
	add.s32 	%r120, %r541, 512;
	add.s32 	%r540, %r540, 1024;
	setp.lt.s32 	%p31, %r120, %r87;
	mov.u32 	%r541, %r102;
	@%p31 bra 	$L__BB5_66;
$L__BB5_67:
	// begin inline asm
	mov.u32 %r121, %laneid;
	// end inline asm
	mov.b64 	%rd53, %fd373;
	mov.b64 	{%r123, %r128}, %rd53;
	mov.b32 	%r129, 1;
	mov.b32 	%r170, 31;
	mov.b32 	%r171, -1;
	// begin inline asm
	shfl.sync.down.b32 %r122, %r123, %r129, %r170, %r171;
	// end inline asm
	// begin inline asm
	shfl.sync.down.b32 %r127, %r128, %r129, %r170, %r171;
	// end inline asm
	mov.b64 	%rd54, {%r122, %r127};
	mov.b64 	%fd94, %rd54;
	setp.gt.s32 	%p32, %r121, 30;
	setp.lt.f64 	%p33, %fd373, %fd94;
	selp.f64 	%fd95, %fd94, %fd373, %p33;
	selp.f64 	%fd96, %fd373, %fd95, %p32;
	mov.b64 	%rd55, %fd96;
	mov.b64 	{%r133, %r138}, %rd55;
	mov.b32 	%r139, 2;
	// begin inline asm
	shfl.sync.down.b32 %r132, %r133, %r139, %r170, %r171;
	// end inline asm
	// begin inline asm
	shfl.sync.down.b32 %r137, %r138, %r139, %r170, %r171;
	// end inline asm
	mov.b64 	%rd56, {%r132, %r137};
	mov.b64 	%fd97, %rd56;
	setp.gt.s32 	%p34, %r121, 29;
	setp.lt.f64 	%p35, %fd96, %fd97;
	selp.f64 	%fd98, %fd97, %fd96, %p35;
	selp.f64 	%fd99, %fd96, %fd98, %p34;
	mov.b64 	%rd57, %fd99;
	mov.b64 	{%r143, %r148}, %rd57;
	mov.b32 	%r149, 4;
	// begin inline asm
	shfl.sync.down.b32 %r142, %r143, %r149, %r170, %r171;
	// end inline asm
	// begin inline asm
	shfl.sync.down.b32 %r147, %r148, %r149, %r170, %r171;
	// end inline asm
	mov.b64 	%rd58, {%r142, %r147};
	mov.b64 	%fd100, %rd58;
	setp.gt.s32 	%p36, %r121, 27;
	setp.lt.f64 	%p37, %fd99, %fd100;
	selp.f64 	%fd101, %fd100, %fd99, %p37;
	selp.f64 	%fd102, %fd99, %fd101, %p36;
	mov.b64 	%rd59, %fd102;
	mov.b64 	{%r153, %r158}, %rd59;
	mov.b32 	%r159, 8;
	// begin inline asm
	shfl.sync.down.b32 %r152, %r153, %r159, %r170, %r171;
	// end inline asm
	// begin inline asm
	shfl.sync.down.b32 %r157, %r158, %r159, %r170, %r171;
	// end inline asm
	mov.b64 	%rd60, {%r152, %r157};
	mov.b64 	%fd103, %rd60;
	setp.gt.s32 	%p38, %r121, 23;
	setp.lt.f64 	%p39, %fd102, %fd103;
	selp.f64 	%fd104, %fd103, %fd102, %p39;
	selp.f64 	%fd105, %fd102, %fd104, %p38;
	mov.b64 	%rd61, %fd105;
	mov.b64 	{%r163, %r168}, %rd61;
	mov.b32 	%r169, 16;
	// begin inline asm
	shfl.sync.down.b32 %r162, %r163, %r169, %r170, %r171;
	// end inline asm
	// begin inline asm
	shfl.sync.down.b32 %r167, %r168, %r169, %r170, %r171;
	// end inline asm
	mov.b64 	%rd62, {%r162, %r167};
	mov.b64 	%fd106, %rd62;
	setp.gt.s32 	%p40, %r121, 15;
	setp.lt.f64 	%p41, %fd105, %fd106;
	selp.f64 	%fd52, %fd106, %fd105, %p41;
	selp.f64 	%fd374, %fd105, %fd52, %p40;
	setp.ne.s32 	%p42, %r121, 0;
	@%p42 bra 	$L__BB5_69;
	shr.u32 	%r172, %r75, 2;
	and.b32  	%r173, %r172, 248;
	mov.u32 	%r174, _ZZN3cub18CUB_300001_SM_10006detail6reduce18DeviceReduceKernelINS2_10policy_hubIdjN4cuda3__47maximumIvEEE10Policy1000EPdjS8_dNS5_3std3__410__identityEEEvT0_PT3_T1_NS0_13GridEvenShareISI_EET2_T4_E12temp_storage;
	add.s32 	%r175, %r174, %r173;
	st.shared.f64 	[%r175+8], %fd52;
$L__BB5_69:
	bar.sync 	0;
	setp.ne.s32 	%p43, %r75, 0;
	@%p43 bra 	$L__BB5_71;
	ld.shared.f64 	%fd107, [_ZZN3cub18CUB_300001_SM_10006detail6reduce18DeviceReduceKernelINS2_10policy_hubIdjN4cuda3__47maximumIvEEE10Policy1000EPdjS8_dNS5_3std3__410__identityEEEvT0_PT3_T1_NS0_13GridEvenShareISI_EET2_T4_E12temp_storage+16];
	setp.lt.f64 	%p44, %fd374, %fd107;
	selp.f64 	%fd108, %fd107, %fd374, %p44;
	ld.shared.f64 	%fd109, [_ZZN3cub18CUB_300001_SM_10006detail6reduce18DeviceReduceKernelINS2_10policy_hubIdjN4cuda3__47maximumIvEEE10Policy1000EPdjS8_dNS5_3std3__410__identityEEEvT0_PT3_T1_NS0_13GridEvenShareISI_EET2_T4_E12temp_storage+24];
	setp.lt.f64 	%p45, %fd108, %fd109;
	selp.f64 	%fd110, %fd109, %fd108, %p45;
	ld.shared.f64 	%fd111, [_ZZN3cub18CUB_300001_SM_10006detail6reduce18DeviceReduceKernelINS2_10policy_hubIdjN4cuda3__47maximumIvEEE10Policy1000EPdjS8_dNS5_3std3__410__identityEEEvT0_PT3_T1_NS0_13GridEvenShareISI_EET2_T4_E12temp_storage+32];
	setp.lt.f64 	%p46, %fd110, %fd111;
	selp.f64 	%fd112, %fd111, %fd110, %p46;
	ld.shared.f64 	%fd113, [_ZZN3cub18CUB_300001_SM_10006detail6reduce18DeviceReduceKernelINS2_10policy_hubIdjN4cuda3__47maximumIvEEE10Policy1000EPdjS8_dNS5_3std3__410__identityEEEvT0_PT3_T1_NS0_13GridEvenShareISI_EET2_T4_E12temp_storage+40];
	setp.lt.f64 	%p47, %fd112, %fd113;
	selp.f64 	%fd114, %fd113, %fd112, %p47;
	ld.shared.f64 	%fd115, [_ZZN3cub18CUB_300001_SM_10006detail6reduce18DeviceReduceKernelINS2_10policy_hubIdjN4cuda3__47maximumIvEEE10Policy1000EPdjS8_dNS5_3std3__410__identityEEEvT0_PT3_T1_NS0_13GridEvenShareISI_EET2_T4_E12temp_storage+48];
	setp.lt.f64 	%p48, %fd114, %fd115;
	selp.f64 	%fd116, %fd115, %fd114, %p48;
	ld.shared.f64 	%fd117, [_ZZN3cub18CUB_300001_SM_10006detail6reduce18DeviceReduceKernelINS2_10policy_hubIdjN4cuda3__47maximumIvEEE10Policy1000EPdjS8_dNS5_3std3__410__identityEEEvT0_PT3_T1_NS0_13GridEvenShareISI_EET2_T4_E12temp_storage+56];
	setp.lt.f64 	%p49, %fd116, %fd117;
	selp.f64 	%fd118, %fd117, %fd116, %p49;
	ld.shared.f64 	%fd119, [_ZZN3cub18CUB_300001_SM_10006detail6reduce18DeviceReduceKernelINS2_10policy_hubIdjN4cuda3__47maximumIvEEE10Policy1000EPdjS8_dNS5_3std3__410__identityEEEvT0_PT3_T1_NS0_13GridEvenShareISI_EET2_T4_E12temp_storage+64];
	setp.lt.f64 	%p50, %fd118, %fd119;
	selp.f64 	%fd374, %fd119, %fd118, %p50;
$L__BB5_71:
	mov.u32 	%r507, %tid.x;
	setp.ne.s32 	%p216, %r507, 0;
	@%p216 bra 	$L__BB5_73;
	ld.param.u64 	%rd196, [_ZN3cub18CUB_300001_SM_10006detail6reduce18DeviceReduceKernelINS2_10policy_hubIdjN4cuda3__47maximumIvEEE10Policy1000EPdjS8_dNS5_3std3__410__identityEEEvT0_PT3_T1_NS0_13GridEvenShareISI_EET2_T4__param_1];
	cvta.to.global.u64 	%rd193, %rd196;
	mul.wide.u32 	%rd194, %r3, 8;
	add.s64 	%rd195, %rd193, %rd194;
	st.global.f64 	[%rd195], %fd374;
$L__BB5_73:
	ret;

}
	// .globl	_ZN3cub18CUB_300001_SM_10006detail6reduce28DeviceReduceSingleTileKernelINS2_10policy_hubIdjN4cuda3__47maximumIvEEE10Policy1000EPdSB_iS8_ddNS5_3std3__410__identityEEEvT0_T1_T2_T3_T4_T6_
.visible .entry _ZN3cub18CUB_300001_SM_10006detail6reduce28DeviceReduceSingleTileKernelINS2_10policy_hubIdjN4cuda3__47maximumIvEEE10Policy1000EPdSB_iS8_ddNS5_3std3__410__identityEEEvT0_T1_T2_T3_T4_T6_(
	.param .u64 .ptr .align 1 _ZN3cub18CUB_300001_SM_10006detail6reduce28DeviceReduceSingleTileKernelINS2_10policy_hubIdjN4cuda3__47maximumIvEEE10Policy1000EPdSB_iS8_ddNS5_3std3__410__identityEEEvT0_T1_T2_T3_T4_T6__param_0,
	.param .u64 .ptr .align 1 _ZN3cub18CUB_300001_SM_10006detail6reduce28DeviceReduceSingleTileKernelINS2_10policy_hubIdjN4cuda3__47maximumIvEEE10Policy1000EPdSB_iS8_ddNS5_3std3__410__identityEEEvT0_T1_T2_T3_T4_T6__param_1,
	.param .u32 _ZN3cub18CUB_300001_SM_10006detail6reduce28DeviceReduceSingleTileKernelINS2_10policy_hubIdjN4cuda3__47maximumIvEEE10Policy1000EPdSB_iS8_ddNS5_3std3__410__identityEEEvT0_T1_T2_T3_T4_T6__param_2,
	.param .align 1 .b8 _ZN3cub18CUB_300001_SM_10006detail6reduce28DeviceReduceSingleTileKernelINS2_10policy_hubIdjN4cuda3__47maximumIvEEE10Policy1000EPdSB_iS8_ddNS5_3std3__410__identityEEEvT0_T1_T2_T3_T4_T6__param_3[1],
	.param .f64 _ZN3cub18CUB_300001_SM_10006detail6reduce28DeviceReduceSingleTileKernelINS2_10policy_hubIdjN4cuda3__47maximumIvEEE10Policy1000EPdSB_iS8_ddNS5_3std3__410__identityEEEvT0_T1_T2_T3_T4_T6__param_4,
	.param .align 1 .b8 _ZN3cub18CUB_300001_SM_10006detail6reduce28DeviceReduceSingleTileKernelINS2_10policy_hubIdjN4cuda3__47maximumIvEEE10Policy1000EPdSB_iS8_ddNS5_3std3__410__identityEEEvT0_T1_T2_T3_T4_T6__param_5[1]
)
.maxntid 256
.minnctapersm 1
{
	.reg .pred 	%p<220>;
	.reg .b32 	%r<472>;
	.reg .b64 	%rd<206>;
	.reg .b64 	%fd<381>;
	// demoted variable
	.shared .align 8 .b8 _ZZN3cub18CUB_300001_SM_10006detail6reduce28DeviceReduceSingleTileKernelINS2_10policy_hubIdjN4cuda3__47maximumIvEEE10Policy1000EPdSB_iS8_ddNS5_3std3__410__identityEEEvT0_T1_T2_T3_T4_T6_E12temp_storage[80];
	ld.param.u64 	%rd15, [_ZN3cub18CUB_300001_SM_10006detail6reduce28DeviceReduceSingleTileKernelINS2_10policy_hubIdjN4cuda3__47maximumIvEEE10Policy1000EPdSB_iS8_ddNS5_3std3__410__identityEEEvT0_T1_T2_T3_T4_T6__param_0];
	ld.param.u64 	%rd16, [_ZN3cub18CUB_300001_SM_10006detail6reduce28DeviceReduceSingleTileKernelINS2_10policy_hubIdjN4cuda3__47maximumIvEEE10Policy1000EPdSB_iS8_ddNS5_3std3__410__identityEEEvT0_T1_T2_T3_T4_T6__param_1];
	ld.param.u32 	%r68, [_ZN3cub18CUB_300001_SM_10006detail6reduce28DeviceReduceSingleTileKernelINS2_10policy_hubIdjN4cuda3__47maximumIvEEE10Policy1000EPdSB_iS8_ddNS5_3std3__410__identityEEEvT0_T1_T2_T3_T4_T6__param_2];
	ld.param.f64 	%fd58, [_ZN3cub18CUB_300001_SM_10006detail6reduce28DeviceReduceSingleTileKernelINS2_10policy_hubIdjN4cuda3__47maximumIvEEE10Policy1000EPdSB_iS8_ddNS5_3std3__410__identityEEEvT0_T1_T2_T3_T4_T6__param_4];
	cvta.to.global.u64 	%rd1, %rd16;
	setp.ne.s32 	%p1, %r68, 0;
	@%p1 bra 	$L__BB6_3;
	mov.u32 	%r445, %tid.x;
	setp.ne.s32 	%p219, %r445, 0;
	@%p219 bra 	$L__BB6_74;
	st.global.f64 	[%rd1], %fd58;
	bra.uni 	$L__BB6_74;
$L__BB6_3:
	and.b64  	%rd17, %rd15, 31;
	setp.ne.s64 	%p2, %rd17, 0;
	@%p2 bra 	$L__BB6_38;
	setp.gt.s32 	%p110, %r68, 2047;
	@%p110 bra 	$L__BB6_22;
	mov.u32 	%r1, %tid.x;
	setp.ge.s32 	%p159, %r1, %r68;
	mov.f64 	%fd359, 0d0000000000000000;
	mov.u32 	%r449, %r1;
	@%p159 bra 	$L__BB6_7;
	mul.wide.u32 	%rd169, %r1, 8;
	add.s64 	%rd168, %rd15, %rd169;
	// begin inline asm
	ld.global.nc.u64 %rd167, [%rd168];
	// end inline asm
	mov.b64 	%fd359, %rd167;
	add.s32 	%r449, %r1, 256;
$L__BB6_7:
	setp.ge.s32 	%p160, %r449, %r68;
	@%p160 bra 	$L__BB6_13;
	not.b32 	%r321, %r449;
	add.s32 	%r4, %r68, %r321;
	and.b32  	%r322, %r4, 768;
	setp.eq.s32 	%p161, %r322, 768;
	@%p161 bra 	$L__BB6_11;
	mul.wide.u32 	%rd170, %r449, 8;
	add.s64 	%rd202, %rd15, %rd170;
	shr.u32 	%r323, %r4, 8;
	add.s32 	%r324, %r323, 1;
	and.b32  	%r325, %r324, 3;
	neg.s32 	%r447, %r325;
$L__BB6_10:
	.pragma "nounroll";
	// begin inline asm
	ld.global.nc.u64 %rd171, [%rd202];
	// end inline asm
	mov.b64 	%fd272, %rd171;
	setp.lt.f64 	%p162, %fd359, %fd272;
	selp.f64 	%fd359, %fd272, %fd359, %p162;
	add.s32 	%r449, %r449, 256;
	add.s64 	%rd202, %rd202, 2048;
	add.s32 	%r447, %r447, 1;
	setp.ne.s32 	%p163, %r447, 0;
	@%p163 bra 	$L__BB6_10;
$L__BB6_11:
	setp.lt.u32 	%p164, %r4, 768;
	@%p164 bra 	$L__BB6_13;
$L__BB6_12:
	mul.wide.s32 	%rd181, %r449, 8;
	add.s64 	%rd174, %rd15, %rd181;
	// begin inline asm
	ld.global.nc.u64 %rd173, [%rd174];
	// end inline asm
	mov.b64 	%fd273, %rd173;
	setp.lt.f64 	%p165, %fd359, %fd273;
	selp.f64 	%fd274, %fd273, %fd359, %p165;
	add.s64 	%rd176, %rd174, 2048;
	// begin inline asm
	ld.global.nc.u64 %rd175, [%rd176];
	// end inline asm
	mov.b64 	%fd275, %rd175;
	setp.lt.f64 	%p166, %fd274, %fd275;
	selp.f64 	%fd276, %fd275, %fd274, %p166;
	add.s64 	%rd178, %rd174, 4096;
	// begin inline asm
	ld.global.nc.u64 %rd177, [%rd178];
	// end inline asm
	mov.b64 	%fd277, %rd177;
	setp.lt.f64 	%p167, %fd276, %fd277;
	selp.f64 	%fd278, %fd277, %fd276, %p167;
	add.s64 	%rd180, %rd174, 6144;
	// begin inline asm
	ld.global.nc.u64 %rd179, [%rd180];
	// end inline asm
	mov.b64 	%fd279, %rd179;
	setp.lt.f64 	%p168, %fd278, %fd279;
	selp.f64 	%fd359, %fd279, %fd278, %p168;
	add.s32 	%r449, %r449, 1024;
	setp.lt.s32 	%p169, %r449, %r68;
	@%p169 bra 	$L__BB6_12;
$L__BB6_13:
	setp.lt.s32 	%p170, %r68, 256;
	@%p170 bra 	$L__BB6_18;
	// begin inline asm
	mov.u32 %r389, %laneid;
	// end inline asm
	mov.b64 	%rd192, %fd359;
	mov.b64 	{%r391, %r396}, %rd192;
	mov.b32 	%r397, 1;
	mov.b32 	%r438, 31;
	mov.b32 	%r439, -1;
	// begin inline asm
	shfl.sync.down.b32 %r390, %r391, %r397, %r438, %r439;
	// end inline asm
	// begin inline asm
	shfl.sync.down.b32 %r395, %r396, %r397, %r438, %r439;
	// end inline asm
	mov.b64 	%rd193, {%r390, %r395};
	mov.b64 	%fd327, %rd193;
	setp.gt.s32 	%p198, %r389, 30;
	setp.lt.f64 	%p199, %fd359, %fd327;
	selp.f64 	%fd328, %fd327, %fd359, %p199;
	selp.f64 	%fd329, %fd359, %fd328, %p198;
	mov.b64 	%rd194, %fd329;
	mov.b64 	{%r401, %r406}, %rd194;
	mov.b32 	%r407, 2;
	// begin inline asm
	shfl.sync.down.b32 %r400, %r401, %r407, %r438, %r439;
	// end inline asm
	// begin inline asm
	shfl.sync.down.b32 %r405, %r406, %r407, %r438, %r439;
	// end inline asm
	mov.b64 	%rd195, {%r400, %r405};
	mov.b64 	%fd330, %rd195;
	setp.gt.s32 	%p200, %r389, 29;
	setp.lt.f64 	%p201, %fd329, %fd330;
	selp.f64 	%fd331, %fd330, %fd329, %p201;
	selp.f64 	%fd332, %fd329, %fd331, %p200;
	mov.b64 	%rd196, %fd332;
	mov.b64 	{%r411, %r416}, %rd196;
	mov.b32 	%r417, 4;
	// begin inline asm
	shfl.sync.down.b32 %r410, %r411, %r417, %r438, %r439;
	// end inline asm
	// begin inline asm
	shfl.sync.down.b32 %r415, %r416, %r417, %r438, %r439;
	// end inline asm
	mov.b64 	%rd197, {%r410, %r415};
	mov.b64 	%fd333, %rd197;
	setp.gt.s32 	%p202, %r389, 27;
	setp.lt.f64 	%p203, %fd332, %fd333;
	selp.f64 	%fd334, %fd333, %fd332, %p203;
	selp.f64 	%fd335, %fd332, %fd334, %p202;
	mov.b64 	%rd198, %fd335;
	mov.b64 	{%r421, %r426}, %rd198;
	mov.b32 	%r427, 8;
	// begin inline asm
	shfl.sync.down.b32 %r420, %r421, %r427, %r438, %r439;
	// end inline asm
	// begin inline asm
	shfl.sync.down.b32 %r425, %r426, %r427, %r438, %r439;
	// end inline asm
	mov.b64 	%rd199, {%r420, %r425};
	mov.b64 	%fd336, %rd199;
	setp.gt.s32 	%p204, %r389, 23;
	setp.lt.f64 	%p205, %fd335, %fd336;
	selp.f64 	%fd337, %fd336, %fd335, %p205;
	selp.f64 	%fd338, %fd335, %fd337, %p204;
	mov.b64 	%rd200, %fd338;
	mov.b64 	{%r431, %r436}, %rd200;
	mov.b32 	%r437, 16;
	// begin inline asm
	shfl.sync.down.b32 %r430, %r431, %r437, %r438, %r439;
	// end inline asm
	// begin inline asm
	shfl.sync.down.b32 %r435, %r436, %r437, %r438, %r439;
	// end inline asm
	mov.b64 	%rd201, {%r430, %r435};
	mov.b64 	%fd339, %rd201;
	setp.gt.s32 	%p206, %r389, 15;
	setp.lt.f64 	%p207, %fd338, %fd339;
	selp.f64 	%fd10, %fd339, %fd338, %p207;
	selp.f64 	%fd380, %fd338, %fd10, %p206;
	setp.ne.s32 	%p208, %r389, 0;
	@%p208 bra 	$L__BB6_16;
	shr.u32 	%r440, %r1, 2;
	and.b32  	%r441, %r440, 248;
	mov.u32 	%r442, _ZZN3cub18CUB_300001_SM_10006detail6reduce28DeviceReduceSingleTileKernelINS2_10policy_hubIdjN4cuda3__47maximumIvEEE10Policy1000EPdSB_iS8_ddNS5_3std3__410__identityEEEvT0_T1_T2_T3_T4_T6_E12temp_storage;
	add.s32 	%r443, %r442, %r441;
	st.shared.f64 	[%r443+8], %fd10;
$L__BB6_16:
	bar.sync 	0;
	setp.ne.s32 	%p209, %r1, 0;
	@%p209 bra 	$L__BB6_72;
	ld.shared.f64 	%fd340, [_ZZN3cub18CUB_300001_SM_10006detail6reduce28DeviceReduceSingleTileKernelINS2_10policy_hubIdjN4cuda3__47maximumIvEEE10Policy1000EPdSB_iS8_ddNS5_3std3__410__identityEEEvT0_T1_T2_T3_T4_T6_E12temp_storage+16];
	setp.lt.f64 	%p210, %fd380, %fd340;
	selp.f64 	%fd341, %fd340, %fd380, %p210;
	ld.shared.f64 	%fd342, [_ZZN3cub18CUB_300001_SM_10006detail6reduce28DeviceReduceSingleTileKernelINS2_10policy_hubIdjN4cuda3__47maximumIvEEE10Policy1000EPdSB_iS8_ddNS5_3std3__410__identityEEEvT0_T1_T2_T3_T4_T6_E12temp_storage+24];
	setp.lt.f64 	%p211, %fd341, %fd342;
	selp.f64 	%fd343, %fd342, %fd341, %p211;
	ld.shared.f64 	%fd344, [_ZZN3cub18CUB_300001_SM_10006detail6reduce28DeviceReduceSingleTileKernelINS2_10policy_hubIdjN4cuda3__47maximumIvEEE10Policy1000EPdSB_iS8_ddNS5_3std3__410__identityEEEvT0_T1_T2_T3_T4_T6_E12temp_storage+32];
	setp.lt.f64 	%p212, %fd343, %fd344;
	selp.f64 	%fd345, %fd344, %fd343, %p212;
	ld.shared.f64 	%fd346, [_ZZN3cub18CUB_300001_SM_10006detail6reduce28DeviceReduceSingleTileKernelINS2_10policy_hubIdjN4cuda3__47maximumIvEEE10Policy1000EPdSB_iS8_ddNS5_3std3__410__identityEEEvT0_T1_T2_T3_T4_T6_E12temp_storage+40];
	setp.lt.f64 	%p213, %fd345, %fd346;
	selp.f64 	%fd347, %fd346, %fd345, %p213;
	ld.shared.f64 	%fd348, [_ZZN3cub18CUB_300001_SM_10006detail6reduce28DeviceReduceSingleTileKernelINS2_10policy_hubIdjN4cuda3__47maximumIvEEE10Policy1000EPdSB_iS8_ddNS5_3std3__410__identityEEEvT0_T1_T2_T3_T4_T6_E12temp_storage+48];
	setp.lt.f64 	%p214, %fd347, %fd348;
	selp.f64 	%fd349, %fd348, %fd347, %p214;
	ld.shared.f64 	%fd350, [_ZZN3cub18CUB_300001_SM_10006detail6reduce28DeviceReduceSingleTileKernelINS2_10policy_hubIdjN4cuda3__47maximumIvEEE10Policy1000EPdSB_iS8_ddNS5_3std3__410__identityEEEvT0_T1_T2_T3_T4_T6_E12temp_storage+56];
	setp.lt.f64 	%p215, %fd349, %fd350;
	selp.f64 	%fd351, %fd350, %fd349, %p215;
	ld.shared.f64 	%fd352, [_ZZN3cub18CUB_300001_SM_10006detail6reduce28DeviceReduceSingleTileKernelINS2_10policy_hubIdjN4cuda3__47maximumIvEEE10Policy1000EPdSB_iS8_ddNS5_3std3__410__identityEEEvT0_T1_T2_T3_T4_T6_E12temp_storage+64];
	setp.lt.f64 	%p216, %fd351, %fd352;
	selp.f64 	%fd380, %fd352, %fd351, %p216;
	bra.uni 	$L__BB6_72;
$L__BB6_18:
	// begin inline asm
	mov.u32 %r326, %laneid;
	// end inline asm
	and.b32  	%r377, %r1, 992;
	add.s32 	%r378, %r377, 32;
	setp.gt.s32 	%p171, %r378, %r68;
	not.b32 	%r379, %r377;
	add.s32 	%r380, %r68, %r379;
	selp.b32 	%r375, %r380, 31, %p171;
	mov.b64 	%rd182, %fd359;
	mov.b64 	{%r328, %r333}, %rd182;
	mov.b32 	%r334, 1;
	mov.b32 	%r376, -1;
	// begin inline asm
	shfl.sync.down.b32 %r327, %r328, %r334, %r375, %r376;
	// end inline asm
	// begin inline asm
	shfl.sync.down.b32 %r332, %r333, %r334, %r375, %r376;
	// end inline asm
	mov.b64 	%rd183, {%r327, %r332};
	mov.b64 	%fd280, %rd183;
	setp.lt.s32 	%p172, %r326, %r375;
	setp.lt.f64 	%p173, %fd359, %fd280;
	selp.f64 	%fd281, %fd280, %fd359, %p173;
	selp.f64 	%fd282, %fd281, %fd359, %p172;
	mov.b64 	%rd184, %fd282;
	mov.b64 	{%r338, %r343}, %rd184;
	mov.b32 	%r344, 2;
	// begin inline asm
	shfl.sync.down.b32 %r337, %r338, %r344, %r375, %r376;
	// end inline asm
	// begin inline asm
	shfl.sync.down.b32 %r342, %r343, %r344, %r375, %r376;
	// end inline asm
	mov.b64 	%rd185, {%r337, %r342};
	mov.b64 	%fd283, %rd185;
	add.s32 	%r381, %r326, 2;
	setp.gt.s32 	%p174, %r381, %r375;
	setp.lt.f64 	%p175, %fd282, %fd283;
	selp.f64 	%fd284, %fd283, %fd282, %p175;
	selp.f64 	%fd285, %fd282, %fd284, %p174;
	mov.b64 	%rd186, %fd285;
	mov.b64 	{%r348, %r353}, %rd186;
	mov.b32 	%r354, 4;
	// begin inline asm
	shfl.sync.down.b32 %r347, %r348, %r354, %r375, %r376;
	// end inline asm
	// begin inline asm
	shfl.sync.down.b32 %r352, %r353, %r354, %r375, %r376;
	// end inline asm
	mov.b64 	%rd187, {%r347, %r352};
	mov.b64 	%fd286, %rd187;
	add.s32 	%r382, %r326, 4;
	setp.gt.s32 	%p176, %r382, %r375;
	setp.lt.f64 	%p177, %fd285, %fd286;
	selp.f64 	%fd287, %fd286, %fd285, %p177;
	selp.f64 	%fd288, %fd285, %fd287, %p176;
	mov.b64 	%rd188, %fd288;
	mov.b64 	{%r358, %r363}, %rd188;
	mov.b32 	%r364, 8;
	// begin inline asm
	shfl.sync.down.b32 %r357, %r358, %r364, %r375, %r376;
	// end inline asm
	// begin inline asm
	shfl.sync.down.b32 %r362, %r363, %r364, %r375, %r376;
	// end inline asm
	mov.b64 	%rd189, {%r357, %r362};
	mov.b64 	%fd289, %rd189;
	add.s32 	%r383, %r326, 8;
	setp.gt.s32 	%p178, %r383, %r375;
	setp.lt.f64 	%p179, %fd288, %fd289;
	selp.f64 	%fd290, %fd289, %fd288, %p179;
	selp.f64 	%fd291, %fd288, %fd290, %p178;
	mov.b64 	%rd190, %fd291;
	mov.b64 	{%r368, %r373}, %rd190;
	mov.b32 	%r374, 16;
	// begin inline asm
	shfl.sync.down.b32 %r367, %r368, %r374, %r375, %r376;
	// end inline asm
	// begin inline asm
	shfl.sync.down.b32 %r372, %r373, %r374, %r375, %r376;
	// end inline asm
	mov.b64 	%rd191, {%r367, %r372};
	mov.b64 	%fd292, %rd191;
	add.s32 	%r384, %r326, 16;
	setp.gt.s32 	%p180, %r384, %r375;
	setp.lt.f64 	%p181, %fd291, %fd292;
	selp.f64 	%fd293, %fd292, %fd291, %p181;
	selp.f64 	%fd380, %fd291, %fd293, %p180;
	setp.ne.s32 	%p182, %r326, 0;
	@%p182 bra 	$L__BB6_20;
	shr.u32 	%r385, %r1, 2;
	and.b32  	%r386, %r385, 248;
	mov.u32 	%r387, _ZZN3cub18CUB_300001_SM_10006detail6reduce28DeviceReduceSingleTileKernelINS2_10policy_hubIdjN4cuda3__47maximumIvEEE10Policy1000EPdSB_iS8_ddNS5_3std3__410__identityEEEvT0_T1_T2_T3_T4_T6_E12temp_storage;
	add.s32 	%r388, %r387, %r386;
	st.shared.f64 	[%r388+8], %fd380;
$L__BB6_20:
	bar.sync 	0;
	setp.ne.s32 	%p183, %r1, 0;
	@%p183 bra 	$L__BB6_72;
	setp.gt.s32 	%p184, %r68, 32;
	ld.shared.f64 	%fd294, [_ZZN3cub18CUB_300001_SM_10006detail6reduce28DeviceReduceSingleTileKernelINS2_10policy_hubIdjN4cuda3__47maximumIvEEE10Policy1000EPdSB_iS8_ddNS5_3std3__410__identityEEEvT0_T1_T2_T3_T4_T6_E12temp_storage+16];
	setp.lt.f64 	%p185, %fd380, %fd294;
	selp.f64 	%fd296, %fd294, %fd380, %p185;
	selp.f64 	%fd297, %fd296, %fd380, %p184;
	setp.gt.s32 	%p186, %r68, 64;
	ld.shared.f64 	%fd299, [_ZZN3cub18CUB_300001_SM_10006detail6reduce28DeviceReduceSingleTileKernelINS2_10policy_hubIdjN4cuda3__47maximumIvEEE10Policy1000EPdSB_iS8_ddNS5_3std3__410__identityEEEvT0_T1_T2_T3_T4_T6_E12temp_storage+24];
	setp.lt.f64 	%p187, %fd297, %fd299;
	selp.f64 	%fd301, %fd299, %fd297, %p187;
	selp.f64 	%fd302, %fd301, %fd297, %p186;
	setp.gt.s32 	%p188, %r68, 96;
	ld.shared.f64 	%fd304, [_ZZN3cub18CUB_300001_SM_10006detail6reduce28DeviceReduceSingleTileKernelINS2_10policy_hubIdjN4cuda3__47maximumIvEEE10Policy1000EPdSB_iS8_ddNS5_3std3__410__identityEEEvT0_T1_T2_T3_T4_T6_E12temp_storage+32];
	setp.lt.f64 	%p189, %fd302, %fd304;
	selp.f64 	%fd306, %fd304, %fd302, %p189;
	selp.f64 	%fd307, %fd306, %fd302, %p188;
	setp.gt.s32 	%p190, %r68, 128;
	ld.shared.f64 	%fd309, [_ZZN3cub18CUB_300001_SM_10006detail6reduce28DeviceReduceSingleTileKernelINS2_10policy_hubIdjN4cuda3__47maximumIvEEE10Policy1000EPdSB_iS8_ddNS5_3std3__410__identityEEEvT0_T1_T2_T3_T4_T6_E12temp_storage+40];
	setp.lt.f64 	%p191, %fd307, %fd309;
	selp.f64 	%fd311, %fd309, %fd307, %p191;
	selp.f64 	%fd312, %fd311, %fd307, %p190;
	setp.gt.s32 	%p192, %r68, 160;
	ld.shared.f64 	%fd314, [_ZZN3cub18CUB_300001_SM_10006detail6reduce28DeviceReduceSingleTileKernelINS2_10policy_hubIdjN4cuda3__47maximumIvEEE10Policy1000EPdSB_iS8_ddNS5_3std3__410__identityEEEvT0_T1_T2_T3_T4_T6_E12temp_storage+48];
	setp.lt.f64 	%p193, %fd312, %fd314;
	selp.f64 	%fd316, %fd314, %fd312, %p193;
	selp.f64 	%fd317, %fd316, %fd312, %p192;
	setp.gt.s32 	%p194, %r68, 192;
	ld.shared.f64 	%fd319, [_ZZN3cub18CUB_300001_SM_10006detail6reduce28DeviceReduceSingleTileKernelINS2_10policy_hubIdjN4cuda3__47maximumIvEEE10Policy1000EPdSB_iS8_ddNS5_3std3__410__identityEEEvT0_T1_T2_T3_T4_T6_E12temp_storage+56];
	setp.lt.f64 	%p195, %fd317, %fd319;
	selp.f64 	%fd321, %fd319, %fd317, %p195;
	selp.f64 	%fd322, %fd321, %fd317, %p194;
	setp.gt.s32 	%p196, %r68, 224;
	ld.shared.f64 	%fd324, [_ZZN3cub18CUB_300001_SM_10006detail6reduce28DeviceReduceSingleTileKernelINS2_10policy_hubIdjN4cuda3__47maximumIvEEE10Policy1000EPdSB_iS8_ddNS5_3std3__410__identityEEEvT0_T1_T2_T3_T4_T6_E12temp_storage+64];
	setp.lt.f64 	%p197, %fd322, %fd324;
	selp.f64 	%fd326, %fd324, %fd322, %p197;
	selp.f64 	%fd380, %fd326, %fd322, %p196;
	bra.uni 	$L__BB6_72;
$L__BB6_22:
	mov.u32 	%r13, %tid.x;
	shl.b32 	%r14, %r13, 2;
	mul.wide.u32 	%rd126, %r14, 8;
	add.s64 	%rd116, %rd15, %rd126;
	// begin inline asm
	ld.global.nc.v2.u64 {%rd114, %rd115}, [%rd116];
	// end inline asm
	add.s64 	%rd119, %rd116, 16;
	// begin inline asm
	ld.global.nc.v2.u64 {%rd117, %rd118}, [%rd119];
	// end inline asm
	mov.b64 	%fd206, %rd114;
	mov.b64 	%fd207, %rd115;
	mov.b64 	%fd208, %rd117;
	mov.b64 	%fd209, %rd118;
	add.s64 	%rd122, %rd116, 8192;
	// begin inline asm
	ld.global.nc.v2.u64 {%rd120, %rd121}, [%rd122];
	// end inline asm
	add.s64 	%rd125, %rd116, 8208;
	// begin inline asm
	ld.global.nc.v2.u64 {%rd123, %rd124}, [%rd125];
	// end inline asm
	mov.b64 	%fd210, %rd120;
	mov.b64 	%fd211, %rd121;
	mov.b64 	%fd212, %rd123;
	mov.b64 	%fd213, %rd124;
	setp.lt.f64 	%p111, %fd206, %fd207;
	selp.f64 	%fd214, %fd207, %fd206, %p111;
	setp.lt.f64 	%p112, %fd214, %fd208;
	selp.f64 	%fd215, %fd208, %fd214, %p112;
	setp.lt.f64 	%p113, %fd215, %fd209;
	selp.f64 	%fd216, %fd209, %fd215, %p113;
	setp.lt.f64 	%p114, %fd216, %fd210;
	selp.f64 	%fd217, %fd210, %fd216, %p114;
	setp.lt.f64 	%p115, %fd217, %fd211;
	selp.f64 	%fd218, %fd211, %fd217, %p115;
	setp.lt.f64 	%p116, %fd218, %fd212;
	selp.f64 	%fd219, %fd212, %fd218, %p116;
	setp.lt.f64 	%p117, %fd219, %fd213;
	selp.f64 	%fd366, %fd213, %fd219, %p117;
	setp.lt.u32 	%p118, %r68, 4096;
	mov.b32 	%r452, 2048;
	@%p118 bra 	$L__BB6_26;
	add.s32 	%r15, %r68, -2048;
	mov.b32 	%r452, 2048;
$L__BB6_24:
	add.s32 	%r258, %r452, %r14;
	mul.wide.u32 	%rd139, %r258, 8;
	add.s64 	%rd129, %rd15, %rd139;
	// begin inline asm
	ld.global.nc.v2.u64 {%rd127, %rd128}, [%rd129];
	// end inline asm
	add.s64 	%rd132, %rd129, 16;
	// begin inline asm
	ld.global.nc.v2.u64 {%rd130, %rd131}, [%rd132];
	// end inline asm
	mov.b64 	%fd220, %rd127;
	mov.b64 	%fd221, %rd128;
	mov.b64 	%fd222, %rd130;
	mov.b64 	%fd223, %rd131;
	add.s64 	%rd135, %rd129, 8192;
	// begin inline asm
	ld.global.nc.v2.u64 {%rd133, %rd134}, [%rd135];
	// end inline asm
	add.s64 	%rd138, %rd129, 8208;
	// begin inline asm
	ld.global.nc.v2.u64 {%rd136, %rd137}, [%rd138];
	// end inline asm
	mov.b64 	%fd224, %rd133;
	mov.b64 	%fd225, %rd134;
	mov.b64 	%fd226, %rd136;
	mov.b64 	%fd227, %rd137;
	setp.lt.f64 	%p119, %fd366, %fd220;
	selp.f64 	%fd228, %fd220, %fd366, %p119;
	setp.lt.f64 	%p120, %fd228, %fd221;
	selp.f64 	%fd229, %fd221, %fd228, %p120;
	setp.lt.f64 	%p121, %fd229, %fd222;
	selp.f64 	%fd230, %fd222, %fd229, %p121;
	setp.lt.f64 	%p122, %fd230, %fd223;
	selp.f64 	%fd231, %fd223, %fd230, %p122;
	setp.lt.f64 	%p123, %fd231, %fd224;
	selp.f64 	%fd232, %fd224, %fd231, %p123;
	setp.lt.f64 	%p124, %fd232, %fd225;
	selp.f64 	%fd233, %fd225, %fd232, %p124;
	setp.lt.f64 	%p125, %fd233, %fd226;
	selp.f64 	%fd234, %fd226, %fd233, %p125;
	setp.lt.f64 	%p126, %fd234, %fd227;
	selp.f64 	%fd366, %fd227, %fd234, %p126;
	sub.s32 	%r259, %r68, %r452;
	setp.lt.s32 	%p127, %r259, 2048;
	@%p127 bra 	$L__BB6_34;
	add.s32 	%r452, %r452, 2048;
	setp.le.s32 	%p128, %r452, %r15;
	@%p128 bra 	$L__BB6_24;
$L__BB6_26:
	setp.le.s32 	%p129, %r68, %r452;
	@%p129 bra 	$L__BB6_34;
	sub.s32 	%r19, %r68, %r452;
	setp.ge.s32 	%p130, %r13, %r19;
	@%p130 bra 	$L__BB6_34;
	not.b32 	%r260, %r13;
	add.s32 	%r261, %r68, %r260;
	sub.s32 	%r20, %r261, %r452;
	and.b32  	%r262, %r20, 768;
	setp.eq.s32 	%p131, %r262, 768;
	mov.u32 	%r456, %r13;
	@%p131 bra 	$L__BB6_31;
	add.s32 	%r454, %r13, %r452;
	shr.u32 	%r263, %r20, 8;
	add.s32 	%r264, %r263, 1;
	and.b32  	%r265, %r264, 3;
	neg.s32 	%r453, %r265;
	mov.u32 	%r456, %r13;
$L__BB6_30:
	.pragma "nounroll";
	mul.wide.u32 	%rd142, %r454, 8;
	add.s64 	%rd141, %rd15, %rd142;
	// begin inline asm
	ld.global.nc.u64 %rd140, [%rd141];
	// end inline asm
	mov.b64 	%fd236, %rd140;
	setp.lt.f64 	%p132, %fd366, %fd236;
	selp.f64 	%fd366, %fd236, %fd366, %p132;
	add.s32 	%r456, %r456, 256;
	add.s32 	%r454, %r454, 256;
	add.s32 	%r453, %r453, 1;
	setp.ne.s32 	%p133, %r453, 0;
	@%p133 bra 	$L__BB6_30;
$L__BB6_31:
	setp.lt.u32 	%p134, %r20, 768;
	@%p134 bra 	$L__BB6_34;
	cvt.u64.u32 	%rd143, %r456;
	cvt.u64.u32 	%rd144, %r452;
	add.s64 	%rd145, %rd143, %rd144;
	shl.b64 	%rd146, %rd145, 3;
	add.s64 	%rd147, %rd146, %rd15;
	add.s64 	%rd203, %rd147, 4096;
	add.s32 	%r457, %r456, %r452;
$L__BB6_33:
	mul.wide.u32 	%rd156, %r457, 8;
	add.s64 	%rd149, %rd15, %rd156;
	// begin inline asm
	ld.global.nc.u64 %rd148, [%rd149];
	// end inline asm
	mov.b64 	%fd237, %rd148;
	setp.lt.f64 	%p135, %fd366, %fd237;
	selp.f64 	%fd238, %fd237, %fd366, %p135;
	add.s64 	%rd151, %rd203, -2048;
	// begin inline asm
	ld.global.nc.u64 %rd150, [%rd151];
	// end inline asm
	mov.b64 	%fd239, %rd150;
	setp.lt.f64 	%p136, %fd238, %fd239;
	selp.f64 	%fd240, %fd239, %fd238, %p136;
	// begin inline asm
	ld.global.nc.u64 %rd152, [%rd203];
	// end inline asm
	mov.b64 	%fd241, %rd152;
	setp.lt.f64 	%p137, %fd240, %fd241;
	selp.f64 	%fd242, %fd241, %fd240, %p137;
	add.s64 	%rd155, %rd203, 2048;
	// begin inline asm
	ld.global.nc.u64 %rd154, [%rd155];
	// end inline asm
	mov.b64 	%fd243, %rd154;
	setp.lt.f64 	%p138, %fd242, %fd243;
	selp.f64 	%fd366, %fd243, %fd242, %p138;
	add.s32 	%r456, %r456, 1024;
	add.s64 	%rd203, %rd203, 8192;
	add.s32 	%r457, %r457, 1024;
	setp.lt.s32 	%p139, %r456, %r19;
	@%p139 bra 	$L__BB6_33;
$L__BB6_34:
	// begin inline asm
	mov.u32 %r266, %laneid;
	// end inline asm
	mov.b64 	%rd157, %fd366;
	mov.b64 	{%r268, %r273}, %rd157;
	mov.b32 	%r274, 1;
	mov.b32 	%r315, 31;
	mov.b32 	%r316, -1;
	// begin inline asm
	shfl.sync.down.b32 %r267, %r268, %r274, %r315, %r316;
	// end inline asm
	// begin inline asm
	shfl.sync.down.b32 %r272, %r273, %r274, %r315, %r316;
	// end inline asm
	mov.b64 	%rd158, {%r267, %r272};
	mov.b64 	%fd244, %rd158;
	setp.gt.s32 	%p140, %r266, 30;
	setp.lt.f64 	%p141, %fd366, %fd244;
	selp.f64 	%fd245, %fd244, %fd366, %p141;
	selp.f64 	%fd246, %fd366, %fd245, %p140;
	mov.b64 	%rd159, %fd246;
	mov.b64 	{%r278, %r283}, %rd159;
	mov.b32 	%r284, 2;
	// begin inline asm
	shfl.sync.down.b32 %r277, %r278, %r284, %r315, %r316;
	// end inline asm
	// begin inline asm
	shfl.sync.down.b32 %r282, %r283, %r284, %r315, %r316;
	// end inline asm
	mov.b64 	%rd160, {%r277, %r282};
	mov.b64 	%fd247, %rd160;
	setp.gt.s32 	%p142, %r266, 29;
	setp.lt.f64 	%p143, %fd246, %fd247;
	selp.f64 	%fd248, %fd247, %fd246, %p143;
	selp.f64 	%fd249, %fd246, %fd248, %p142;
	mov.b64 	%rd161, %fd249;
	mov.b64 	{%r288, %r293}, %rd161;
	mov.b32 	%r294, 4;
	// begin inline asm
	shfl.sync.down.b32 %r287, %r288, %r294, %r315, %r316;
	// end inline asm
	// begin inline asm
	shfl.sync.down.b32 %r292, %r293, %r294, %r315, %r316;
	// end inline asm
	mov.b64 	%rd162, {%r287, %r292};
	mov.b64 	%fd250, %rd162;
	setp.gt.s32 	%p144, %r266, 27;
	setp.lt.f64 	%p145, %fd249, %fd250;
	selp.f64 	%fd251, %fd250, %fd249, %p145;
	selp.f64 	%fd252, %fd249, %fd251, %p144;
	mov.b64 	%rd163, %fd252;
	mov.b64 	{%r298, %r303}, %rd163;
	mov.b32 	%r304, 8;
	// begin inline asm
	shfl.sync.down.b32 %r297, %r298, %r304, %r315, %r316;
	// end inline asm
	// begin inline asm
	shfl.sync.down.b32 %r302, %r303, %r304, %r315, %r316;
	// end inline asm
	mov.b64 	%rd164, {%r297, %r302};
	mov.b64 	%fd253, %rd164;
	setp.gt.s32 	%p146, %r266, 23;
	setp.lt.f64 	%p147, %fd252, %fd253;
	selp.f64 	%fd254, %fd253, %fd252, %p147;
	selp.f64 	%fd255, %fd252, %fd254, %p146;
	mov.b64 	%rd165, %fd255;
	mov.b64 	{%r308, %r313}, %rd165;
	mov.b32 	%r314, 16;
	// begin inline asm
	shfl.sync.down.b32 %r307, %r308, %r314, %r315, %r316;
	// end inline asm
	// begin inline asm
	shfl.sync.down.b32 %r312, %r313, %r314, %r315, %r316;
	// end inline asm
	mov.b64 	%rd166, {%r307, %r312};
	mov.b64 	%fd256, %rd166;
	setp.gt.s32 	%p148, %r266, 15;
	setp.lt.f64 	%p149, %fd255, %fd256;
	selp.f64 	%fd26, %fd256, %fd255, %p149;
	selp.f64 	%fd380, %fd255, %fd26, %p148;
	setp.ne.s32 	%p150, %r266, 0;
	@%p150 bra 	$L__BB6_36;
	shr.u32 	%r317, %r13, 2;
	and.b32  	%r318, %r317, 248;
	mov.u32 	%r319, _ZZN3cub18CUB_300001_SM_10006detail6reduce28DeviceReduceSingleTileKernelINS2_10policy_hubIdjN4cuda3__47maximumIvEEE10Policy1000EPdSB_iS8_ddNS5_3std3__410__identityEEEvT0_T1_T2_T3_T4_T6_E12temp_storage;
	add.s32 	%r320, %r319, %r318;
	st.shared.f64 	[%r320+8], %fd26;
$L__BB6_36:
	bar.sync 	0;
	setp.ne.s32 	%p151, %r13, 0;
	@%p151 bra 	$L__BB6_72;
	ld.shared.f64 	%fd257, [_ZZN3cub18CUB_300001_SM_10006detail6reduce28DeviceReduceSingleTileKernelINS2_10policy_hubIdjN4cuda3__47maximumIvEEE10Policy1000EPdSB_iS8_ddNS5_3std3__410__identityEEEvT0_T1_T2_T3_T4_T6_E12temp_storage+16];
	setp.lt.f64 	%p152, %fd380, %fd257;
	selp.f64 	%fd258, %fd257, %fd380, %p152;
	ld.shared.f64 	%fd259, [_ZZN3cub18CUB_300001_SM_10006detail6reduce28DeviceReduceSingleTileKernelINS2_10policy_hubIdjN4cuda3__47maximumIvEEE10Policy1000EPdSB_iS8_ddNS5_3std3__410__identityEEEvT0_T1_T2_T3_T4_T6_E12temp_storage+24];
	setp.lt.f64 	%p153, %fd258, %fd259;
	selp.f64 	%fd260, %fd259, %fd258, %p153;
	ld.shared.f64 	%fd261, [_ZZN3cub18CUB_300001_SM_10006detail6reduce28DeviceReduceSingleTileKernelINS2_10policy_hubIdjN4cuda3__47maximumIvEEE10Policy1000EPdSB_iS8_ddNS5_3std3__410__identityEEEvT0_T1_T2_T3_T4_T6_E12temp_storage+32];
	setp.lt.f64 	%p154, %fd260, %fd261;
	selp.f64 	%fd262, %fd261, %fd260, %p154;
	ld.shared.f64 	%fd263, [_ZZN3cub18CUB_300001_SM_10006detail6reduce28DeviceReduceSingleTileKernelINS2_10policy_hubIdjN4cuda3__47maximumIvEEE10Policy1000EPdSB_iS8_ddNS5_3std3__410__identityEEEvT0_T1_T2_T3_T4_T6_E12temp_storage+40];
	setp.lt.f64 	%p155, %fd262, %fd263;
	selp.f64 	%fd264, %fd263, %fd262, %p155;
	ld.shared.f64 	%fd265, [_ZZN3cub18CUB_300001_SM_10006detail6reduce28DeviceReduceSingleTileKernelINS2_10policy_hubIdjN4cuda3__47maximumIvEEE10Policy1000EPdSB_iS8_ddNS5_3std3__410__identityEEEvT0_T1_T2_T3_T4_T6_E12temp_storage+48];
	setp.lt.f64 	%p156, %fd264, %fd265;
	selp.f64 	%fd266, %fd265, %fd264, %p156;
	ld.shared.f64 	%fd267, [_ZZN3cub18CUB_300001_SM_10006detail6reduce28DeviceReduceSingleTileKernelINS2_10policy_hubIdjN4cuda3__47maximumIvEEE10Policy1000EPdSB_iS8_ddNS5_3std3__410__identityEEEvT0_T1_T2_T3_T4_T6_E12temp_storage+56];
	setp.lt.f64 	%p157, %fd266, %fd267;
	selp.f64 	%fd268, %fd267, %fd266, %p157;
	ld.shared.f64 	%fd269, [_ZZN3cub18CUB_300001_SM_10006detail6reduce28DeviceReduceSingleTileKernelINS2_10policy_hubIdjN4cuda3__47maximumIvEEE10Policy1000EPdSB_iS8_ddNS5_3std3__410__identityEEEvT0_T1_T2_T3_T4_T6_E12temp_storage+64];
	setp.lt.f64 	%p158, %fd268, %fd269;
	selp.f64 	%fd380, %fd269, %fd268, %p158;
	bra.uni 	$L__BB6_72;
$L__BB6_38:
	setp.gt.s32 	%p3, %r68, 2047;
	@%p3 bra 	$L__BB6_56;
	mov.u32 	%r35, %tid.x;
	setp.ge.s32 	%p52, %r35, %r68;
	mov.f64 	%fd372, 0d0000000000000000;
	mov.u32 	%r462, %r35;
	@%p52 bra 	$L__BB6_41;
	mul.wide.u32 	%rd81, %r35, 8;
	add.s64 	%rd80, %rd15, %rd81;
	// begin inline asm
	ld.global.nc.u64 %rd79, [%rd80];
	// end inline asm
	mov.b64 	%fd372, %rd79;
	add.s32 	%r462, %r35, 256;
$L__BB6_41:
	setp.ge.s32 	%p53, %r462, %r68;
	@%p53 bra 	$L__BB6_47;
	not.b32 	%r133, %r462;
	add.s32 	%r38, %r68, %r133;
	and.b32  	%r134, %r38, 768;
	setp.eq.s32 	%p54, %r134, 768;
	@%p54 bra 	$L__BB6_45;
	mul.wide.u32 	%rd82, %r462, 8;
	add.s64 	%rd204, %rd15, %rd82;
	shr.u32 	%r135, %r38, 8;
	add.s32 	%r136, %r135, 1;
	and.b32  	%r137, %r136, 3;
	neg.s32 	%r460, %r137;
$L__BB6_44:
	.pragma "nounroll";
	// begin inline asm
	ld.global.nc.u64 %rd83, [%rd204];
	// end inline asm
	mov.b64 	%fd125, %rd83;
	setp.lt.f64 	%p55, %fd372, %fd125;
	selp.f64 	%fd372, %fd125, %fd372, %p55;
	add.s32 	%r462, %r462, 256;
	add.s64 	%rd204, %rd204, 2048;
	add.s32 	%r460, %r460, 1;
	setp.ne.s32 	%p56, %r460, 0;
	@%p56 bra 	$L__BB6_44;
$L__BB6_45:
	setp.lt.u32 	%p57, %r38, 768;
	@%p57 bra 	$L__BB6_47;
$L__BB6_46:
	mul.wide.s32 	%rd93, %r462, 8;
	add.s64 	%rd86, %rd15, %rd93;
	// begin inline asm
	ld.global.nc.u64 %rd85, [%rd86];
	// end inline asm
	mov.b64 	%fd126, %rd85;
	setp.lt.f64 	%p58, %fd372, %fd126;
	selp.f64 	%fd127, %fd126, %fd372, %p58;
	add.s64 	%rd88, %rd86, 2048;
	// begin inline asm
	ld.global.nc.u64 %rd87, [%rd88];
	// end inline asm
	mov.b64 	%fd128, %rd87;
	setp.lt.f64 	%p59, %fd127, %fd128;
	selp.f64 	%fd129, %fd128, %fd127, %p59;
	add.s64 	%rd90, %rd86, 4096;
	// begin inline asm
	ld.global.nc.u64 %rd89, [%rd90];
	// end inline asm
	mov.b64 	%fd130, %rd89;
	setp.lt.f64 	%p60, %fd129, %fd130;
	selp.f64 	%fd131, %fd130, %fd129, %p60;
	add.s64 	%rd92, %rd86, 6144;
	// begin inline asm
	ld.global.nc.u64 %rd91, [%rd92];
	// end inline asm
	mov.b64 	%fd132, %rd91;
	setp.lt.f64 	%p61, %fd131, %fd132;
	selp.f64 	%fd372, %fd132, %fd131, %p61;
	add.s32 	%r462, %r462, 1024;
	setp.lt.s32 	%p62, %r462, %r68;
	@%p62 bra 	$L__BB6_46;
$L__BB6_47:
	setp.lt.s32 	%p63, %r68, 256;
	@%p63 bra 	$L__BB6_52;
	// begin inline asm
	mov.u32 %r201, %laneid;
	// end inline asm
	mov.b64 	%rd104, %fd372;
	mov.b64 	{%r203, %r208}, %rd104;
	mov.b32 	%r209, 1;
	mov.b32 	%r250, 31;
	mov.b32 	%r251, -1;
	// begin inline asm
	shfl.sync.down.b32 %r202, %r203, %r209, %r250, %r251;
	// end inline asm
	// begin inline asm
	shfl.sync.down.b32 %r207, %r208, %r209, %r250, %r251;
	// end inline asm
	mov.b64 	%rd105, {%r202, %r207};
	mov.b64 	%fd180, %rd105;
	setp.gt.s32 	%p91, %r201, 30;
	setp.lt.f64 	%p92, %fd372, %fd180;
	selp.f64 	%fd181, %fd180, %fd372, %p92;
	selp.f64 	%fd182, %fd372, %fd181, %p91;
	mov.b64 	%rd106, %fd182;
	mov.b64 	{%r213, %r218}, %rd106;
	mov.b32 	%r219, 2;
	// begin inline asm
	shfl.sync.down.b32 %r212, %r213, %r219, %r250, %r251;
	// end inline asm
	// begin inline asm
	shfl.sync.down.b32 %r217, %r218, %r219, %r250, %r251;
	// end inline asm
	mov.b64 	%rd107, {%r212, %r217};
	mov.b64 	%fd183, %rd107;
	setp.gt.s32 	%p93, %r201, 29;
	setp.lt.f64 	%p94, %fd182, %fd183;
	selp.f64 	%fd184, %fd183, %fd182, %p94;
	selp.f64 	%fd185, %fd182, %fd184, %p93;
	mov.b64 	%rd108, %fd185;
	mov.b64 	{%r223, %r228}, %rd108;
	mov.b32 	%r229, 4;
	// begin inline asm
	shfl.sync.down.b32 %r222, %r223, %r229, %r250, %r251;
	// end inline asm
	// begin inline asm
	shfl.sync.down.b32 %r227, %r228, %r229, %r250, %r251;
	// end inline asm
	mov.b64 	%rd109, {%r222, %r227};
	mov.b64 	%fd186, %rd109;
	setp.gt.s32 	%p95, %r201, 27;
	setp.lt.f64 	%p96, %fd185, %fd186;
	selp.f64 	%fd187, %fd186, %fd185, %p96;
	selp.f64 	%fd188, %fd185, %fd187, %p95;
	mov.b64 	%rd110, %fd188;
	mov.b64 	{%r233, %r238}, %rd110;
	mov.b32 	%r239, 8;
	// begin inline asm
	shfl.sync.down.b32 %r232, %r233, %r239, %r250, %r251;
	// end inline asm
	// begin inline asm
	shfl.sync.down.b32 %r237, %r238, %r239, %r250, %r251;
	// end inline asm
	mov.b64 	%rd111, {%r232, %r237};
	mov.b64 	%fd189, %rd111;
	setp.gt.s32 	%p97, %r201, 23;
	setp.lt.f64 	%p98, %fd188, %fd189;
	selp.f64 	%fd190, %fd189, %fd188, %p98;
	selp.f64 	%fd191, %fd188, %fd190, %p97;
	mov.b64 	%rd112, %fd191;
	mov.b64 	{%r243, %r248}, %rd112;
	mov.b32 	%r249, 16;
	// begin inline asm
	shfl.sync.down.b32 %r242, %r243, %r249, %r250, %r251;
	// end inline asm
	// begin inline asm
	shfl.sync.down.b32 %r247, %r248, %r249, %r250, %r251;
	// end inline asm
	mov.b64 	%rd113, {%r242, %r247};
	mov.b64 	%fd192, %rd113;
	setp.gt.s32 	%p99, %r201, 15;
	setp.lt.f64 	%p100, %fd191, %fd192;
	selp.f64 	%fd38, %fd192, %fd191, %p100;
	selp.f64 	%fd380, %fd191, %fd38, %p99;
	setp.ne.s32 	%p101, %r201, 0;
	@%p101 bra 	$L__BB6_50;
	shr.u32 	%r252, %r35, 2;
	and.b32  	%r253, %r252, 248;
	mov.u32 	%r254, _ZZN3cub18CUB_300001_SM_10006detail6reduce28DeviceReduceSingleTileKernelINS2_10policy_hubIdjN4cuda3__47maximumIvEEE10Policy1000EPdSB_iS8_ddNS5_3std3__410__identityEEEvT0_T1_T2_T3_T4_T6_E12temp_storage;
	add.s32 	%r255, %r254, %r253;
	st.shared.f64 	[%r255+8], %fd38;
$L__BB6_50:
	bar.sync 	0;
	setp.ne.s32 	%p102, %r35, 0;
	@%p102 bra 	$L__BB6_72;
	ld.shared.f64 	%fd193, [_ZZN3cub18CUB_300001_SM_10006detail6reduce28DeviceReduceSingleTileKernelINS2_10policy_hubIdjN4cuda3__47maximumIvEEE10Policy1000EPdSB_iS8_ddNS5_3std3__410__identityEEEvT0_T1_T2_T3_T4_T6_E12temp_storage+16];
	setp.lt.f64 	%p103, %fd380, %fd193;
	selp.f64 	%fd194, %fd193, %fd380, %p103;
	ld.shared.f64 	%fd195, [_ZZN3cub18CUB_300001_SM_10006detail6reduce28DeviceReduceSingleTileKernelINS2_10policy_hubIdjN4cuda3__47maximumIvEEE10Policy1000EPdSB_iS8_ddNS5_3std3__410__identityEEEvT0_T1_T2_T3_T4_T6_E12temp_storage+24];
	setp.lt.f64 	%p104, %fd194, %fd195;
	selp.f64 	%fd196, %fd195, %fd194, %p104;
	ld.shared.f64 	%fd197, [_ZZN3cub18CUB_300001_SM_10006detail6reduce28DeviceReduceSingleTileKernelINS2_10policy_hubIdjN4cuda3__47maximumIvEEE10Policy1000EPdSB_iS8_ddNS5_3std3__410__identityEEEvT0_T1_T2_T3_T4_T6_E12temp_storage+32];
	setp.lt.f64 	%p105, %fd196, %fd197;
	selp.f64 	%fd198, %fd197, %fd196, %p105;
	ld.shared.f64 	%fd199, [_ZZN3cub18CUB_300001_SM_10006detail6reduce28DeviceReduceSingleTileKernelINS2_10policy_hubIdjN4cuda3__47maximumIvEEE10Policy1000EPdSB_iS8_ddNS5_3std3__410__identityEEEvT0_T1_T2_T3_T4_T6_E12temp_storage+40];
	setp.lt.f64 	%p106, %fd198, %fd199;
	selp.f64 	%fd200, %fd199, %fd198, %p106;
	ld.shared.f64 	%fd201, [_ZZN3cub18CUB_300001_SM_10006detail6reduce28DeviceReduceSingleTileKernelINS2_10policy_hubIdjN4cuda3__47maximumIvEEE10Policy1000EPdSB_iS8_ddNS5_3std3__410__identityEEEvT0_T1_T2_T3_T4_T6_E12temp_storage+48];
	setp.lt.f64 	%p107, %fd200, %fd201;
	selp.f64 	%fd202, %fd201, %fd200, %p107;
	ld.shared.f64 	%fd203, [_ZZN3cub18CUB_300001_SM_10006detail6reduce28DeviceReduceSingleTileKernelINS2_10policy_hubIdjN4cuda3__47maximumIvEEE10Policy1000EPdSB_iS8_ddNS5_3std3__410__identityEEEvT0_T1_T2_T3_T4_T6_E12temp_storage+56];
	setp.lt.f64 	%p108, %fd202, %fd203;
	selp.f64 	%fd204, %fd203, %fd202, %p108;
	ld.shared.f64 	%fd205, [_ZZN3cub18CUB_300001_SM_10006detail6reduce28DeviceReduceSingleTileKernelINS2_10policy_hubIdjN4cuda3__47maximumIvEEE10Policy1000EPdSB_iS8_ddNS5_3std3__410__identityEEEvT0_T1_T2_T3_T4_T6_E12temp_storage+64];
	setp.lt.f64 	%p109, %fd204, %fd205;
	selp.f64 	%fd380, %fd205, %fd204, %p109;
	bra.uni 	$L__BB6_72;
$L__BB6_52:
	// begin inline asm
	mov.u32 %r138, %laneid;
	// end inline asm
	and.b32  	%r189, %r35, 992;
	add.s32 	%r190, %r189, 32;
	setp.gt.s32 	%p64, %r190, %r68;
	not.b32 	%r191, %r189;
	add.s32 	%r192, %r68, %r191;
	selp.b32 	%r187, %r192, 31, %p64;
	mov.b64 	%rd94, %fd372;
	mov.b64 	{%r140, %r145}, %rd94;
	mov.b32 	%r146, 1;
	mov.b32 	%r188, -1;
	// begin inline asm
	shfl.sync.down.b32 %r139, %r140, %r146, %r187, %r188;
	// end inline asm
	// begin inline asm
	shfl.sync.down.b32 %r144, %r145, %r146, %r187, %r188;
	// end inline asm
	mov.b64 	%rd95, {%r139, %r144};
	mov.b64 	%fd133, %rd95;
	setp.lt.s32 	%p65, %r138, %r187;
	setp.lt.f64 	%p66, %fd372, %fd133;
	selp.f64 	%fd134, %fd133, %fd372, %p66;
	selp.f64 	%fd135, %fd134, %fd372, %p65;
	mov.b64 	%rd96, %fd135;
	mov.b64 	{%r150, %r155}, %rd96;
	mov.b32 	%r156, 2;
	// begin inline asm
	shfl.sync.down.b32 %r149, %r150, %r156, %r187, %r188;
	// end inline asm
	// begin inline asm
	shfl.sync.down.b32 %r154, %r155, %r156, %r187, %r188;
	// end inline asm
	mov.b64 	%rd97, {%r149, %r154};
	mov.b64 	%fd136, %rd97;
	add.s32 	%r193, %r138, 2;
	setp.gt.s32 	%p67, %r193, %r187;
	setp.lt.f64 	%p68, %fd135, %fd136;
	selp.f64 	%fd137, %fd136, %fd135, %p68;
	selp.f64 	%fd138, %fd135, %fd137, %p67;
	mov.b64 	%rd98, %fd138;
	mov.b64 	{%r160, %r165}, %rd98;
	mov.b32 	%r166, 4;
	// begin inline asm
	shfl.sync.down.b32 %r159, %r160, %r166, %r187, %r188;
	// end inline asm
	// begin inline asm
	shfl.sync.down.b32 %r164, %r165, %r166, %r187, %r188;
	// end inline asm
	mov.b64 	%rd99, {%r159, %r164};
	mov.b64 	%fd139, %rd99;
	add.s32 	%r194, %r138, 4;
	setp.gt.s32 	%p69, %r194, %r187;
	setp.lt.f64 	%p70, %fd138, %fd139;
	selp.f64 	%fd140, %fd139, %fd138, %p70;
	selp.f64 	%fd141, %fd138, %fd140, %p69;
	mov.b64 	%rd100, %fd141;
	mov.b64 	{%r170, %r175}, %rd100;
	mov.b32 	%r176, 8;
	// begin inline asm
	shfl.sync.down.b32 %r169, %r170, %r176, %r187, %r188;
	// end inline asm
	// begin inline asm
	shfl.sync.down.b32 %r174, %r175, %r176, %r187, %r188;
	// end inline asm
	mov.b64 	%rd101, {%r169, %r174};
	mov.b64 	%fd142, %rd101;
	add.s32 	%r195, %r138, 8;
	setp.gt.s32 	%p71, %r195, %r187;
	setp.lt.f64 	%p72, %fd141, %fd142;
	selp.f64 	%fd143, %fd142, %fd141, %p72;
	selp.f64 	%fd144, %fd141, %fd143, %p71;
	mov.b64 	%rd102, %fd144;
	mov.b64 	{%r180, %r185}, %rd102;
	mov.b32 	%r186, 16;
	// begin inline asm
	shfl.sync.down.b32 %r179, %r180, %r186, %r187, %r188;
	// end inline asm
	// begin inline asm
	shfl.sync.down.b32 %r184, %r185, %r186, %r187, %r188;
	// end inline asm
	mov.b64 	%rd103, {%r179, %r184};
	mov.b64 	%fd145, %rd103;
	add.s32 	%r196, %r138, 16;
	setp.gt.s32 	%p73, %r196, %r187;
	setp.lt.f64 	%p74, %fd144, %fd145;
	selp.f64 	%fd146, %fd145, %fd144, %p74;
	selp.f64 	%fd380, %fd144, %fd146, %p73;
	setp.ne.s32 	%p75, %r138, 0;
	@%p75 bra 	$L__BB6_54;
	shr.u32 	%r197, %r35, 2;
	and.b32  	%r198, %r197, 248;
	mov.u32 	%r199, _ZZN3cub18CUB_300001_SM_10006detail6reduce28DeviceReduceSingleTileKernelINS2_10policy_hubIdjN4cuda3__47maximumIvEEE10Policy1000EPdSB_iS8_ddNS5_3std3__410__identityEEEvT0_T1_T2_T3_T4_T6_E12temp_storage;
	add.s32 	%r200, %r199, %r198;
	st.shared.f64 	[%r200+8], %fd380;
$L__BB6_54:
	bar.sync 	0;
	setp.ne.s32 	%p76, %r35, 0;
	@%p76 bra 	$L__BB6_72;
	setp.gt.s32 	%p77, %r68, 32;
	ld.shared.f64 	%fd147, [_ZZN3cub18CUB_300001_SM_10006detail6reduce28DeviceReduceSingleTileKernelINS2_10policy_hubIdjN4cuda3__47maximumIvEEE10Policy1000EPdSB_iS8_ddNS5_3std3__410__identityEEEvT0_T1_T2_T3_T4_T6_E12temp_storage+16];
	setp.lt.f64 	%p78, %fd380, %fd147;
	selp.f64 	%fd149, %fd147, %fd380, %p78;
	selp.f64 	%fd150, %fd149, %fd380, %p77;
	setp.gt.s32 	%p79, %r68, 64;
	ld.shared.f64 	%fd152, [_ZZN3cub18CUB_300001_SM_10006detail6reduce28DeviceReduceSingleTileKernelINS2_10policy_hubIdjN4cuda3__47maximumIvEEE10Policy1000EPdSB_iS8_ddNS5_3std3__410__identityEEEvT0_T1_T2_T3_T4_T6_E12temp_storage+24];
	setp.lt.f64 	%p80, %fd150, %fd152;
	selp.f64 	%fd154, %fd152, %fd150, %p80;
	selp.f64 	%fd155, %fd154, %fd150, %p79;
	setp.gt.s32 	%p81, %r68, 96;
	ld.shared.f64 	%fd157, [_ZZN3cub18CUB_300001_SM_10006detail6reduce28DeviceReduceSingleTileKernelINS2_10policy_hubIdjN4cuda3__47maximumIvEEE10Policy1000EPdSB_iS8_ddNS5_3std3__410__identityEEEvT0_T1_T2_T3_T4_T6_E12temp_storage+32];
	setp.lt.f64 	%p82, %fd155, %fd157;
	selp.f64 	%fd159, %fd157, %fd155, %p82;
	selp.f64 	%fd160, %fd159, %fd155, %p81;
	setp.gt.s32 	%p83, %r68, 128;
	ld.shared.f64 	%fd162, [_ZZN3cub18CUB_300001_SM_10006detail6reduce28DeviceReduceSingleTileKernelINS2_10policy_hubIdjN4cuda3__47maximumIvEEE10Policy1000EPdSB_iS8_ddNS5_3std3__410__identityEEEvT0_T1_T2_T3_T4_T6_E12temp_storage+40];
	setp.lt.f64 	%p84, %fd160, %fd162;
	selp.f64 	%fd164, %fd162, %fd160, %p84;
	selp.f64 	%fd165, %fd164, %fd160, %p83;
	setp.gt.s32 	%p85, %r68, 160;
	ld.shared.f64 	%fd167, [_ZZN3cub18CUB_300001_SM_10006detail6reduce28DeviceReduceSingleTileKernelINS2_10policy_hubIdjN4cuda3__47maximumIvEEE10Policy1000EPdSB_iS8_ddNS5_3std3__410__identityEEEvT0_T1_T2_T3_T4_T6_E12temp_storage+48];
	setp.lt.f64 	%p86, %fd165, %fd167;
	selp.f64 	%fd169, %fd167, %fd165, %p86;
	selp.f64 	%fd170, %fd169, %fd165, %p85;
	setp.gt.s32 	%p87, %r68, 192;
	ld.shared.f64 	%fd172, [_ZZN3cub18CUB_300001_SM_10006detail6reduce28DeviceReduceSingleTileKernelINS2_10policy_hubIdjN4cuda3__47maximumIvEEE10Policy1000EPdSB_iS8_ddNS5_3std3__410__identityEEEvT0_T1_T2_T3_T4_T6_E12temp_storage+56];
	setp.lt.f64 	%p88, %fd170, %fd172;
	selp.f64 	%fd174, %fd172, %fd170, %p88;
	selp.f64 	%fd175, %fd174, %fd170, %p87;
	setp.gt.s32 	%p89, %r68, 224;
	ld.shared.f64 	%fd177, [_ZZN3cub18CUB_300001_SM_10006detail6reduce28DeviceReduceSingleTileKernelINS2_10policy_hubIdjN4cuda3__47maximumIvEEE10Policy1000EPdSB_iS8_ddNS5_3std3__410__identityEEEvT0_T1_T2_T3_T4_T6_E12temp_storage+64];
	setp.lt.f64 	%p90, %fd175, %fd177;
	selp.f64 	%fd179, %fd177, %fd175, %p90;
	selp.f64 	%fd380, %fd179, %fd175, %p89;
	bra.uni 	$L__BB6_72;
$L__BB6_56:
	mov.u32 	%r47, %tid.x;
	mul.wide.u32 	%rd34, %r47, 8;
	add.s64 	%rd19, %rd15, %rd34;
	// begin inline asm
	ld.global.nc.u64 %rd18, [%rd19];
	// end inline asm
	mov.b64 	%fd59, %rd18;
	add.s64 	%rd21, %rd19, 2048;
	// begin inline asm
	ld.global.nc.u64 %rd20, [%rd21];
	// end inline asm
	mov.b64 	%fd60, %rd20;
	add.s64 	%rd23, %rd19, 4096;
	// begin inline asm
	ld.global.nc.u64 %rd22, [%rd23];
	// end inline asm
	mov.b64 	%fd61, %rd22;
	add.s64 	%rd25, %rd19, 6144;
	// begin inline asm
	ld.global.nc.u64 %rd24, [%rd25];
	// end inline asm
	mov.b64 	%fd62, %rd24;
	add.s64 	%rd27, %rd19, 8192;
	// begin inline asm
	ld.global.nc.u64 %rd26, [%rd27];
	// end inline asm
	mov.b64 	%fd63, %rd26;
	add.s64 	%rd29, %rd19, 10240;
	// begin inline asm
	ld.global.nc.u64 %rd28, [%rd29];
	// end inline asm
	mov.b64 	%fd64, %rd28;
	add.s64 	%rd31, %rd19, 12288;
	// begin inline asm
	ld.global.nc.u64 %rd30, [%rd31];
	// end inline asm
	mov.b64 	%fd65, %rd30;
	add.s64 	%rd33, %rd19, 14336;
	// begin inline asm
	ld.global.nc.u64 %rd32, [%rd33];
	// end inline asm
	mov.b64 	%fd66, %rd32;
	setp.lt.f64 	%p4, %fd59, %fd60;
	selp.f64 	%fd67, %fd60, %fd59, %p4;
	setp.lt.f64 	%p5, %fd67, %fd61;
	selp.f64 	%fd68, %fd61, %fd67, %p5;
	setp.lt.f64 	%p6, %fd68, %fd62;
	selp.f64 	%fd69, %fd62, %fd68, %p6;
	setp.lt.f64 	%p7, %fd69, %fd63;
	selp.f64 	%fd70, %fd63, %fd69, %p7;
	setp.lt.f64 	%p8, %fd70, %fd64;
	selp.f64 	%fd71, %fd64, %fd70, %p8;
	setp.lt.f64 	%p9, %fd71, %fd65;
	selp.f64 	%fd72, %fd65, %fd71, %p9;
	setp.lt.f64 	%p10, %fd72, %fd66;
	selp.f64 	%fd379, %fd66, %fd72, %p10;
	setp.lt.u32 	%p11, %r68, 4096;
	mov.b32 	%r465, 2048;
	@%p11 bra 	$L__BB6_60;
	add.s32 	%r48, %r68, -2048;
	mov.b32 	%r465, 2048;
$L__BB6_58:
	mul.wide.s32 	%rd51, %r465, 8;
	add.s64 	%rd36, %rd19, %rd51;
	// begin inline asm
	ld.global.nc.u64 %rd35, [%rd36];
	// end inline asm
	mov.b64 	%fd73, %rd35;
	add.s64 	%rd38, %rd36, 2048;
	// begin inline asm
	ld.global.nc.u64 %rd37, [%rd38];
	// end inline asm
	mov.b64 	%fd74, %rd37;
	add.s64 	%rd40, %rd36, 4096;
	// begin inline asm
	ld.global.nc.u64 %rd39, [%rd40];
	// end inline asm
	mov.b64 	%fd75, %rd39;
	add.s64 	%rd42, %rd36, 6144;
	// begin inline asm
	ld.global.nc.u64 %rd41, [%rd42];
	// end inline asm
	mov.b64 	%fd76, %rd41;
	add.s64 	%rd44, %rd36, 8192;
	// begin inline asm
	ld.global.nc.u64 %rd43, [%rd44];
	// end inline asm
	mov.b64 	%fd77, %rd43;
	add.s64 	%rd46, %rd36, 10240;
	// begin inline asm
	ld.global.nc.u64 %rd45, [%rd46];
	// end inline asm
	mov.b64 	%fd78, %rd45;
	add.s64 	%rd48, %rd36, 12288;
	// begin inline asm
	ld.global.nc.u64 %rd47, [%rd48];
	// end inline asm
	mov.b64 	%fd79, %rd47;
	add.s64 	%rd50, %rd36, 14336;
	// begin inline asm
	ld.global.nc.u64 %rd49, [%rd50];
	// end inline asm
	mov.b64 	%fd80, %rd49;
	setp.lt.f64 	%p12, %fd379, %fd73;
	selp.f64 	%fd81, %fd73, %fd379, %p12;
	setp.lt.f64 	%p13, %fd81, %fd74;
	selp.f64 	%fd82, %fd74, %fd81, %p13;
	setp.lt.f64 	%p14, %fd82, %fd75;
	selp.f64 	%fd83, %fd75, %fd82, %p14;
	setp.lt.f64 	%p15, %fd83, %fd76;
	selp.f64 	%fd84, %fd76, %fd83, %p15;
	setp.lt.f64 	%p16, %fd84, %fd77;
	selp.f64 	%fd85, %fd77, %fd84, %p16;
	setp.lt.f64 	%p17, %fd85, %fd78;
	selp.f64 	%fd86, %fd78, %fd85, %p17;
	setp.lt.f64 	%p18, %fd86, %fd79;
	selp.f64 	%fd87, %fd79, %fd86, %p18;
	setp.lt.f64 	%p19, %fd87, %fd80;
	selp.f64 	%fd379, %fd80, %fd87, %p19;
	sub.s32 	%r71, %r68, %r465;
	setp.lt.s32 	%p20, %r71, 2048;
	@%p20 bra 	$L__BB6_68;
	add.s32 	%r465, %r465, 2048;
	setp.le.s32 	%p21, %r465, %r48;
	@%p21 bra 	$L__BB6_58;
$L__BB6_60:
	setp.le.s32 	%p22, %r68, %r465;
	@%p22 bra 	$L__BB6_68;
	sub.s32 	%r52, %r68, %r465;
	setp.ge.s32 	%p23, %r47, %r52;
	@%p23 bra 	$L__BB6_68;
	not.b32 	%r72, %r47;
	add.s32 	%r73, %r68, %r72;
	sub.s32 	%r53, %r73, %r465;
	and.b32  	%r74, %r53, 768;
	setp.eq.s32 	%p24, %r74, 768;
	mov.u32 	%r469, %r47;
	@%p24 bra 	$L__BB6_65;
	add.s32 	%r467, %r47, %r465;
	shr.u32 	%r75, %r53, 8;
	add.s32 	%r76, %r75, 1;
	and.b32  	%r77, %r76, 3;
	neg.s32 	%r466, %r77;
	mov.u32 	%r469, %r47;
$L__BB6_64:
	.pragma "nounroll";
	mul.wide.u32 	%rd54, %r467, 8;
	add.s64 	%rd53, %rd15, %rd54;
	// begin inline asm
	ld.global.nc.u64 %rd52, [%rd53];
	// end inline asm
	mov.b64 	%fd89, %rd52;
	setp.lt.f64 	%p25, %fd379, %fd89;
	selp.f64 	%fd379, %fd89, %fd379, %p25;
	add.s32 	%r469, %r469, 256;
	add.s32 	%r467, %r467, 256;
	add.s32 	%r466, %r466, 1;
	setp.ne.s32 	%p26, %r466, 0;
	@%p26 bra 	$L__BB6_64;
$L__BB6_65:
	setp.lt.u32 	%p27, %r53, 768;
	@%p27 bra 	$L__BB6_68;
	cvt.u64.u32 	%rd55, %r469;
	cvt.u64.u32 	%rd56, %r465;
	add.s64 	%rd57, %rd55, %rd56;
	shl.b64 	%rd58, %rd57, 3;
	add.s64 	%rd59, %rd58, %rd15;
	add.s64 	%rd205, %rd59, 4096;
	add.s32 	%r470, %r469, %r465;
$L__BB6_67:
	mul.wide.u32 	%rd68, %r470, 8;
	add.s64 	%rd61, %rd15, %rd68;
	// begin inline asm
	ld.global.nc.u64 %rd60, [%rd61];
	// end inline asm
	mov.b64 	%fd90, %rd60;
	setp.lt.f64 	%p28, %fd379, %fd90;
	selp.f64 	%fd91, %fd90, %fd379, %p28;
	add.s64 	%rd63, %rd205, -2048;
	// begin inline asm
	ld.global.nc.u64 %rd62, [%rd63];
	// end inline asm
	mov.b64 	%fd92, %rd62;
	setp.lt.f64 	%p29, %fd91, %fd92;
	selp.f64 	%fd93, %fd92, %fd91, %p29;
	// begin inline asm
	ld.global.nc.u64 %rd64, [%rd205];
	// end inline asm
	mov.b64 	%fd94, %rd64;
	setp.lt.f64 	%p30, %fd93, %fd94;
	selp.f64 	%fd95, %fd94, %fd93, %p30;
	add.s64 	%rd67, %rd205, 2048;
	// begin inline asm
	ld.global.nc.u64 %rd66, [%rd67];
	// end inline asm
	mov.b64 	%fd96, %rd66;
	setp.lt.f64 	%p31, %fd95, %fd96;
	selp.f64 	%fd379, %fd96, %fd95, %p31;
	add.s32 	%r469, %r469, 1024;
	add.s64 	%rd205, %rd205, 8192;
	add.s32 	%r470, %r470, 1024;
	setp.lt.s32 	%p32, %r469, %r52;
	@%p32 bra 	$L__BB6_67;
$L__BB6_68:
	// begin inline asm
	mov.u32 %r78, %laneid;
	// end inline asm
	mov.b64 	%rd69, %fd379;
	mov.b64 	{%r80, %r85}, %rd69;
	mov.b32 	%r86, 1;
	mov.b32 	%r127, 31;
	mov.b32 	%r128, -1;
	// begin inline asm
	shfl.sync.down.b32 %r79, %r80, %r86, %r127, %r128;
	// end inline asm
	// begin inline asm
	shfl.sync.down.b32 %r84, %r85, %r86, %r127, %r128;
	// end inline asm
	mov.b64 	%rd70, {%r79, %r84};
	mov.b64 	%fd97, %rd70;
	setp.gt.s32 	%p33, %r78, 30;
	setp.lt.f64 	%p34, %fd379, %fd97;
	selp.f64 	%fd98, %fd97, %fd379, %p34;
	selp.f64 	%fd99, %fd379, %fd98, %p33;
	mov.b64 	%rd71, %fd99;
	mov.b64 	{%r90, %r95}, %rd71;
	mov.b32 	%r96, 2;
	// begin inline asm
	shfl.sync.down.b32 %r89, %r90, %r96, %r127, %r128;
	// end inline asm
	// begin inline asm
	shfl.sync.down.b32 %r94, %r95, %r96, %r127, %r128;
	// end inline asm
	mov.b64 	%rd72, {%r89, %r94};
	mov.b64 	%fd100, %rd72;
	setp.gt.s32 	%p35, %r78, 29;
	setp.lt.f64 	%p36, %fd99, %fd100;
	selp.f64 	%fd101, %fd100, %fd99, %p36;
	selp.f64 	%fd102, %fd99, %fd101, %p35;
	mov.b64 	%rd73, %fd102;
	mov.b64 	{%r100, %r105}, %rd73;
	mov.b32 	%r106, 4;
	// begin inline asm
	shfl.sync.down.b32 %r99, %r100, %r106, %r127, %r128;
	// end inline asm
	// begin inline asm
	shfl.sync.down.b32 %r104, %r105, %r106, %r127, %r128;
	// end inline asm
	mov.b64 	%rd74, {%r99, %r104};
	mov.b64 	%fd103, %rd74;
	setp.gt.s32 	%p37, %r78, 27;
	setp.lt.f64 	%p38, %fd102, %fd103;
	selp.f64 	%fd104, %fd103, %fd102, %p38;
	selp.f64 	%fd105, %fd102, %fd104, %p37;
	mov.b64 	%rd75, %fd105;
	mov.b64 	{%r110, %r115}, %rd75;
	mov.b32 	%r116, 8;
	// begin inline asm
	shfl.sync.down.b32 %r109, %r110, %r116, %r127, %r128;
	// end inline asm
	// begin inline asm
	shfl.sync.down.b32 %r114, %r115, %r116, %r127, %r128;
	// end inline asm
	mov.b64 	%rd76, {%r109, %r114};
	mov.b64 	%fd106, %rd76;
	setp.gt.s32 	%p39, %r78, 23;
	setp.lt.f64 	%p40, %fd105, %fd106;
	selp.f64 	%fd107, %fd106, %fd105, %p40;
	selp.f64 	%fd108, %fd105, %fd107, %p39;
	mov.b64 	%rd77, %fd108;
	mov.b64 	{%r120, %r125}, %rd77;
	mov.b32 	%r126, 16;
	// begin inline asm
	shfl.sync.down.b32 %r119, %r120, %r126, %r127, %r128;
	// end inline asm
	// begin inline asm
	shfl.sync.down.b32 %r124, %r125, %r126, %r127, %r128;
	// end inline asm
	mov.b64 	%rd78, {%r119, %r124};
	mov.b64 	%fd109, %rd78;
	setp.gt.s32 	%p41, %r78, 15;
	setp.lt.f64 	%p42, %fd108, %fd109;
	selp.f64 	%fd54, %fd109, %fd108, %p42;
	selp.f64 	%fd380, %fd108, %fd54, %p41;
	setp.ne.s32 	%p43, %r78, 0;
	@%p43 bra 	$L__BB6_70;
	shr.u32 	%r129, %r47, 2;
	and.b32  	%r130, %r129, 248;
	mov.u32 	%r131, _ZZN3cub18CUB_300001_SM_10006detail6reduce28DeviceReduceSingleTileKernelINS2_10policy_hubIdjN4cuda3__47maximumIvEEE10Policy1000EPdSB_iS8_ddNS5_3std3__410__identityEEEvT0_T1_T2_T3_T4_T6_E12temp_storage;
	add.s32 	%r132, %r131, %r130;
	st.shared.f64 	[%r132+8], %fd54;
$L__BB6_70:
	bar.sync 	0;
	setp.ne.s32 	%p44, %r47, 0;
	@%p44 bra 	$L__BB6_72;
	ld.shared.f64 	%fd110, [_ZZN3cub18CUB_300001_SM_10006detail6reduce28DeviceReduceSingleTileKernelINS2_10policy_hubIdjN4cuda3__47maximumIvEEE10Policy1000EPdSB_iS8_ddNS5_3std3__410__identityEEEvT0_T1_T2_T3_T4_T6_E12temp_storage+16];
	setp.lt.f64 	%p45, %fd380, %fd110;
	selp.f64 	%fd111, %fd110, %fd380, %p45;
	ld.shared.f64 	%fd112, [_ZZN3cub18CUB_300001_SM_10006detail6reduce28DeviceReduceSingleTileKernelINS2_10policy_hubIdjN4cuda3__47maximumIvEEE10Policy1000EPdSB_iS8_ddNS5_3std3__410__identityEEEvT0_T1_T2_T3_T4_T6_E12temp_storage+24];
	setp.lt.f64 	%p46, %fd111, %fd112;
	selp.f64 	%fd113, %fd112, %fd111, %p46;
	ld.shared.f64 	%fd114, [_ZZN3cub18CUB_300001_SM_10006detail6reduce28DeviceReduceSingleTileKernelINS2_10policy_hubIdjN4cuda3__47maximumIvEEE10Policy1000EPdSB_iS8_ddNS5_3std3__410__identityEEEvT0_T1_T2_T3_T4_T6_E12temp_storage+32];
	setp.lt.f64 	%p47, %fd113, %fd114;
	selp.f64 	%fd115, %fd114, %fd113, %p47;
	ld.shared.f64 	%fd116, [_ZZN3cub18CUB_300001_SM_10006detail6reduce28DeviceReduceSingleTileKernelINS2_10policy_hubIdjN4cuda3__47maximumIvEEE10Policy1000EPdSB_iS8_ddNS5_3std3__410__identityEEEvT0_T1_T2_T3_T4_T6_E12temp_storage+40];
	setp.lt.f64 	%p48, %fd115, %fd116;
	selp.f64 	%fd117, %fd116, %fd115, %p48;
	ld.shared.f64 	%fd118, [_ZZN3cub18CUB_300001_SM_10006detail6reduce28DeviceReduceSingleTileKernelINS2_10policy_hubIdjN4cuda3__47maximumIvEEE10Policy1000EPdSB_iS8_ddNS5_3std3__410__identityEEEvT0_T1_T2_T3_T4_T6_E12temp_storage+48];
	setp.lt.f64 	%p49, %fd117, %fd118;
	selp.f64 	%fd119, %fd118, %fd117, %p49;
	ld.shared.f64 	%fd120, [_ZZN3cub18CUB_300001_SM_10006detail6reduce28DeviceReduceSingleTileKernelINS2_10policy_hubIdjN4cuda3__47maximumIvEEE10Policy1000EPdSB_iS8_ddNS5_3std3__410__identityEEEvT0_T1_T2_T3_T4_T6_E12temp_storage+56];
	setp.lt.f64 	%p50, %fd119, %fd120;
	selp.f64 	%fd121, %fd120, %fd119, %p50;
	ld.shared.f64 	%fd122, [_ZZN3cub18CUB_300001_SM_10006detail6reduce28DeviceReduceSingleTileKernelINS2_10policy_hubIdjN4cuda3__47maximumIvEEE10Policy1000EPdSB_iS8_ddNS5_3std3__410__identityEEEvT0_T1_T2_T3_T4_T6_E12temp_storage+64];
	setp.lt.f64 	%p51, %fd121, %fd122;
	selp.f64 	%fd380, %fd122, %fd121, %p51;
$L__BB6_72:
	mov.u32 	%r444, %tid.x;
	setp.ne.s32 	%p217, %r444, 0;
	@%p217 bra 	$L__BB6_74;
	setp.lt.f64 	%p218, %fd58, %fd380;
	selp.f64 	%fd353, %fd380, %fd58, %p218;
	st.global.f64 	[%rd1], %fd353;
$L__BB6_74:
	ret;

}


// ===== COMPILED SASS (sm_100) =====

	.target	sm_100

	.elftype	@"ET_EXEC"


//--------------------- .note.nv.tkinfo           --------------------------
	.section	.note.nv.tkinfo,"",@"SHT_NOTE"
	.sectionflags	@"SHF_NOTE_NV_TKINFO"
	.tkinfo
        /*0018*/ 	.word	0x00000002
        /*0030*/ 	.string	""
        /*0030*/ 	.string	"ptxas"
        /*0030*/ 	.string	"Cuda compilation tools, release 13.0, V13.0.88"
        /*0030*/ 	.string	"Build cuda_13.0.r13.0/compiler.36424714_0"
        /*0030*/ 	.string	"-arch sm_100 -m 64 "



//--------------------- .note.nv.cuinfo           --------------------------
	.section	.note.nv.cuinfo,"",@"SHT_NOTE"
	.sectionflags	@"SHF_NOTE_NV_CUINFO"
        /*0018*/ 	.short	0x0002
        /*001a*/ 	.short	0x0064
        /*001c*/ 	.short	0x0082
	.zero		2


//--------------------- .nv.info                  --------------------------
	.section	.nv.info,"",@"SHT_CUDA_INFO"
	.align	4


	//----- nvinfo : EIATTR_REGCOUNT
	.align		4
        /*0000*/ 	.byte	0x04, 0x2f
        /*0002*/ 	.short	(.L_41 - .L_40)
	.align		4
.L_40:
        /*0004*/ 	.word	index@(_Z4fillPdS_i)
        /*0008*/ 	.word	0x0000001c


	//----- nvinfo : EIATTR_FRAME_SIZE
	.align		4
.L_41:
        /*000c*/ 	.byte	0x04, 0x11
        /*000e*/ 	.short	(.L_43 - .L_42)
	.align		4
.L_42:
        /*0010*/ 	.word	index@($__internal_0_$__cuda_sm20_div_rn_f64_full)
        /*0014*/ 	.word	0x00000000


	//----- nvinfo : EIATTR_FRAME_SIZE
	.align		4
.L_43:
        /*0018*/ 	.byte	0x04, 0x11
        /*001a*/ 	.short	(.L_45 - .L_44)
	.align		4
.L_44:
        /*001c*/ 	.word	index@(_Z4fillPdS_i)
        /*0020*/ 	.word	0x00000000


	//----- nvinfo : EIATTR_REGCOUNT
	.align		4
.L_45:
        /*0024*/ 	.byte	0x04, 0x2f
        /*0026*/ 	.short	(.L_47 - .L_46)
	.align		4
.L_46:
        /*0028*/ 	.word	index@(_Z4calcPdS_i)
        /*002c*/ 	.word	0x00000010


	//----- nvinfo : EIATTR_FRAME_SIZE
	.align		4
.L_47:
        /*0030*/ 	.byte	0x04, 0x11
        /*0032*/ 	.short	(.L_49 - .L_48)
	.align		4
.L_48:
        /*0034*/ 	.word	index@(_Z4calcPdS_i)
        /*0038*/ 	.word	0x00000000


	//----- nvinfo : EIATTR_REGCOUNT
	.align		4
.L_49:
        /*003c*/ 	.byte	0x04, 0x2f
        /*003e*/ 	.short	(.L_51 - .L_50)
	.align		4
.L_50:
        /*0040*/ 	.word	index@(_Z9findErrorPdS_S_m)
        /*0044*/ 	.word	0x0000000c


	//----- nvinfo : EIATTR_FRAME_SIZE
	.align		4
.L_51:
        /*0048*/ 	.byte	0x04, 0x11
        /*004a*/ 	.short	(.L_53 - .L_52)
	.align		4
.L_52:
        /*004c*/ 	.word	index@(_Z9findErrorPdS_S_m)
        /*0050*/ 	.word	0x00000000


	//----- nvinfo : EIATTR_REGCOUNT
	.align		4
.L_53:
        /*0054*/ 	.byte	0x04, 0x2f
        /*0056*/ 	.short	(.L_55 - .L_54)
	.align		4
.L_54:
        /*0058*/ 	.word	index@(_ZN3cub18CUB_300001_SM_10006detail11EmptyKernelIvEEvv)
        /*005c*/ 	.word	0x00000004


	//----- nvinfo : EIATTR_FRAME_SIZE
	.align		4
.L_55:
        /*0060*/ 	.byte	0x04, 0x11
        /*0062*/ 	.short	(.L_57 - .L_56)
	.align		4
.L_56:
        /*0064*/ 	.word	index@(_ZN3cub18CUB_300001_SM_10006detail11EmptyKernelIvEEvv)
        /*0068*/ 	.word	0x00000000


	//----- nvinfo : EIATTR_REGCOUNT
	.align		4
.L_57:
        /*006c*/ 	.byte	0x04, 0x2f
        /*006e*/ 	.short	(.L_59 - .L_58)
	.align		4
.L_58:
        /*0070*/ 	.word	index@(_ZN3cub18CUB_300001_SM_10006detail6reduce28DeviceReduceSingleTileKernelINS2_10policy_hubIdjN4cuda3__47maximumIvEEE10Policy1000EPdSB_jS8_ddNS5_3std3__410__identityEEEvT0_T1_T2_T3_T4_T6_)
        /*0074*/ 	.word	0x0000002c


	//----- nvinfo : EIATTR_FRAME_SIZE
	.align		4
.L_59:
        /*0078*/ 	.byte	0x04, 0x11
        /*007a*/ 	.short	(.L_61 - .L_60)
	.align		4
.L_60:
        /*007c*/ 	.word	index@(_ZN3cub18CUB_300001_SM_10006detail6reduce28DeviceReduceSingleTileKernelINS2_10policy_hubIdjN4cuda3__47maximumIvEEE10Policy1000EPdSB_jS8_ddNS5_3std3__410__identityEEEvT0_T1_T2_T3_T4_T6_)
        /*0080*/ 	.word	0x00000000


	//----- nvinfo : EIATTR_REGCOUNT
	.align		4
.L_61:
        /*0084*/ 	.byte	0x04, 0x2f
        /*0086*/ 	.short	(.L_63 - .L_62)
	.align		4
.L_62:
        /*0088*/ 	.word	index@(_ZN3cub18CUB_300001_SM_10006detail6reduce18DeviceReduceKernelINS2_10policy_hubIdjN4cuda3__47maximumIvEEE10Policy1000EPdjS8_dNS5_3std3__410__identityEEEvT0_PT3_T1_NS0_13GridEvenShareISI_EET2_T4_)
        /*008c*/ 	.word	0x0000001c


	//----- nvinfo : EIATTR_FRAME_SIZE
	.align		4
.L_63:
        /*0090*/ 	.byte	0x04, 0x11
        /*0092*/ 	.short	(.L_65 - .L_64)
	.align		4
.L_64:
        /*0094*/ 	.word	index@(_ZN3cub18CUB_300001_SM_10006detail6reduce18DeviceReduceKernelINS2_10policy_hubIdjN4cuda3__47maximumIvEEE10Policy1000EPdjS8_dNS5_3std3__410__identityEEEvT0_PT3_T1_NS0_13GridEvenShareISI_EET2_T4_)
        /*0098*/ 	.word	0x00000000


	//----- nvinfo : EIATTR_REGCOUNT
	.align		4
.L_65:
        /*009c*/ 	.byte	0x04, 0x2f
        /*009e*/ 	.short	(.L_67 - .L_66)
	.align		4
.L_66:
        /*00a0*/ 	.word	index@(_ZN3cub18CUB_300001_SM_10006detail6reduce28DeviceReduceSingleTileKernelINS2_10policy_hubIdjN4cuda3__47maximumIvEEE10Policy1000EPdSB_iS8_ddNS5_3std3__410__identityEEEvT0_T1_T2_T3_T4_T6_)
        /*00a4*/ 	.word	0x00000030


	//----- nvinfo : EIATTR_FRAME_SIZE
	.align		4
.L_67:
        /*00a8*/ 	.byte	0x04, 0x11
        /*00aa*/ 	.short	(.L_69 - .L_68)
	.align		4
.L_68:
        /*00ac*/ 	.word	index@(_ZN3cub18CUB_300001_SM_10006detail6reduce28DeviceReduceSingleTileKernelINS2_10policy_hubIdjN4cuda3__47maximumIvEEE10Policy1000EPdSB_iS8_ddNS5_3std3__410__identityEEEvT0_T1_T2_T3_T4_T6_)
        /*00b0*/ 	.word	0x00000000


	//----- nvinfo : EIATTR_MIN_STACK_SIZE
	.align		4
.L_69:
        /*00b4*/ 	.byte	0x04, 0x12
        /*00b6*/ 	.short	(.L_71 - .L_70)
	.align		4
.L_70:
        /*00b8*/ 	.word	index@(_ZN3cub18CUB_300001_SM_10006detail6reduce28DeviceReduceSingleTileKernelINS2_10policy_hubIdjN4cuda3__47maximumIvEEE10Policy1000EPdSB_iS8_ddNS5_3std3__410__identityEEEvT0_T1_T2_T3_T4_T6_)
        /*00bc*/ 	.word	0x00000000


	//----- nvinfo : EIATTR_MIN_STACK_SIZE
	.align		4
.L_71:
        /*00c0*/ 	.byte	0x04, 0x12
        /*00c2*/ 	.short	(.L_73 - .L_72)
	.align		4
.L_72:
        /*00c4*/ 	.word	index@(_ZN3cub18CUB_300001_SM_10006detail6reduce18DeviceReduceKernelINS2_10policy_hubIdjN4cuda3__47maximumIvEEE10Policy1000EPdjS8_dNS5_3std3__410__identityEEEvT0_PT3_T1_NS0_13GridEvenShareISI_EET2_T4_)
        /*00c8*/ 	.word	0x00000000


	//----- nvinfo : EIATTR_MIN_STACK_SIZE
	.align		4
.L_73:
        /*00cc*/ 	.byte	0x04, 0x12
        /*00ce*/ 	.short	(.L_75 - .L_74)
	.align		4
.L_74:
        /*00d0*/ 	.word	index@(_ZN3cub18CUB_300001_SM_10006detail6reduce28DeviceReduceSingleTileKernelINS2_10policy_hubIdjN4cuda3__47maximumIvEEE10Policy1000EPdSB_jS8_ddNS5_3std3__410__identityEEEvT0_T1_T2_T3_T4_T6_)
        /*00d4*/ 	.word	0x00000000


	//----- nvinfo : EIATTR_MIN_STACK_SIZE
	.align		4
.L_75:
        /*00d8*/ 	.byte	0x04, 0x12
        /*00da*/ 	.short	(.L_77 - .L_76)
	.align		4
.L_76:
        /*00dc*/ 	.word	index@(_ZN3cub18CUB_300001_SM_10006detail11EmptyKernelIvEEvv)
        /*00e0*/ 	.word	0x00000000


	//----- nvinfo : EIATTR_MIN_STACK_SIZE
	.align		4
.L_77:
        /*00e4*/ 	.byte	0x04, 0x12
        /*00e6*/ 	.short	(.L_79 - .L_78)
	.align		4
.L_78:
        /*00e8*/ 	.word	index@(_Z9findErrorPdS_S_m)
        /*00ec*/ 	.word	0x00000000


	//----- nvinfo : EIATTR_MIN_STACK_SIZE
	.align		4
.L_79:
        /*00f0*/ 	.byte	0x04, 0x12
        /*00f2*/ 	.short	(.L_81 - .L_80)
	.align		4
.L_80:
        /*00f4*/ 	.word	index@(_Z4calcPdS_i)
        /*00f8*/ 	.word	0x00000000


	//----- nvinfo : EIATTR_MIN_STACK_SIZE
	.align		4
.L_81:
        /*00fc*/ 	.byte	0x04, 0x12
        /*00fe*/ 	.short	(.L_83 - .L_82)
	.align		4
.L_82:
        /*0100*/ 	.word	index@(_Z4fillPdS_i)
        /*0104*/ 	.word	0x00000000
.L_83:


//--------------------- .nv.compat                --------------------------
	.section	.nv.compat,"",@"SHT_CUDA_COMPAT_INFO"
	.align	4
        /*0000*/ 	.byte	0x02, 0x09, 0x00, 0x00, 0x02, 0x02, 0x01, 0x00, 0x02, 0x05, 0x05, 0x00, 0x03, 0x07, 0x01, 0x01
        /*0010*/ 	.byte	0x02, 0x03, 0x00, 0x00, 0x02, 0x06, 0x01, 0x00, 0x04, 0x0b, 0x08, 0x00, 0x01, 0x00, 0x00, 0x00
        /*0020*/ 	.byte	0x00, 0x00, 0x00, 0x00


//--------------------- .nv.info._ZN3cub18CUB_300001_SM_10006detail6reduce28DeviceReduceSingleTileKernelINS2_10policy_hubIdjN4cuda3__47maximumIvEEE10Policy1000EPdSB_iS8_ddNS5_3std3__410__identityEEEvT0_T1_T2_T3_T4_T6_ --------------------------
	.section	.nv.info._ZN3cub18CUB_300001_SM_10006detail6reduce28DeviceReduceSingleTileKernelINS2_10policy_hubIdjN4cuda3__47maximumIvEEE10Policy1000EPdSB_iS8_ddNS5_3std3__410__identityEEEvT0_T1_T2_T3_T4_T6_,"",@"SHT_CUDA_INFO"
	.sectionflags	@""
	.align	4


	//----- nvinfo : EIATTR_CUDA_API_VERSION
	.align		4
        /*0000*/ 	.byte	0x04, 0x37
        /*0002*/ 	.short	(.L_85 - .L_84)
.L_84:
        /*0004*/ 	.word	0x00000082


	//----- nvinfo : EIATTR_KPARAM_INFO
	.align		4
.L_85:
        /*0008*/ 	.byte	0x04, 0x17
        /*000a*/ 	.short	(.L_87 - .L_86)
.L_86:
        /*000c*/ 	.word	0x00000000
        /*0010*/ 	.short	0x0005
        /*0012*/ 	.short	0x0020
        /*0014*/ 	.byte	0x00, 0xf0, 0x05, 0x00


	//----- nvinfo : EIATTR_KPARAM_INFO
	.align		4
.L_87:
        /*0018*/ 	.byte	0x04, 0x17
        /*001a*/ 	.short	(.L_89 - .L_88)
.L_88:
        /*001c*/ 	.word	0x00000000
        /*0020*/ 	.short	0x0004
        /*0022*/ 	.short	0x0018
        /*0024*/ 	.byte	0x00, 0xf0, 0x21, 0x00


	//----- nvinfo : EIATTR_KPARAM_INFO
	.align		4
.L_89:
        /*0028*/ 	.byte	0x04, 0x17
        /*002a*/ 	.short	(.L_91 - .L_90)
.L_90:
        /*002c*/ 	.word	0x00000000
        /*0030*/ 	.short	0x0003
        /*0032*/ 	.short	0x0014
        /*0034*/ 	.byte	0x00, 0xf0, 0x05, 0x00


	//----- nvinfo : EIATTR_KPARAM_INFO
	.align		4
.L_91:
        /*0038*/ 	.byte	0x04, 0x17
        /*003a*/ 	.short	(.L_93 - .L_92)
.L_92:
        /*003c*/ 	.word	0x00000000
        /*0040*/ 	.short	0x0002
        /*0042*/ 	.short	0x0010
        /*0044*/ 	.byte	0x00, 0xf0, 0x11, 0x00


	//----- nvinfo : EIATTR_KPARAM_INFO
	.align		4
.L_93:
        /*0048*/ 	.byte	0x04, 0x17
        /*004a*/ 	.short	(.L_95 - .L_94)
.L_94:
        /*004c*/ 	.word	0x00000000
        /*0050*/ 	.short	0x0001
        /*0052*/ 	.short	0x0008
        /*0054*/ 	.byte	0x00, 0xf5, 0x21, 0x00


	//----- nvinfo : EIATTR_KPARAM_INFO
	.align		4
.L_95:
        /*0058*/ 	.byte	0x04, 0x17
        /*005a*/ 	.short	(.L_97 - .L_96)
.L_96:
        /*005c*/ 	.word	0x00000000
        /*0060*/ 	.short	0x0000
        /*0062*/ 	.short	0x0000
        /*0064*/ 	.byte	0x00, 0xf5, 0x21, 0x00


	//----- nvinfo : EIATTR_SPARSE_MMA_MASK
	.align		4
.L_97:
        /*0068*/ 	.byte	0x03, 0x50
        /*006a*/ 	.short	0x0000


	//----- nvinfo : EIATTR_MAXREG_COUNT
	.align		4
        /*006c*/ 	.byte	0x03, 0x1b
        /*006e*/ 	.short	0x00ff


	//----- nvinfo : EIATTR_NUM_BARRIERS
	.align		4
        /*0070*/ 	.byte	0x02, 0x4c
        /*0072*/ 	.byte	0x01
	.zero		1


	//----- nvinfo : EIATTR_MERCURY_ISA_VERSION
	.align		4
        /*0074*/ 	.byte	0x03, 0x5f
        /*0076*/ 	.short	0x0101


	//----- nvinfo : EIATTR_COOP_GROUP_MASK_REGIDS
	.align		4
        /*0078*/ 	.byte	0x04, 0x29
        /*007a*/ 	.short	(.L_99 - .L_98)


	//   ....[0]....
.L_98:
        /*007c*/ 	.word	0xffffffff


	//   ....[1]....
        /*0080*/ 	.word	0xffffffff


	//   ....[2]....
        /*0084*/ 	.word	0xffffffff


	//   ....[3]....
        /*0088*/ 	.word	0xffffffff


	//   ....[4]....
        /*008c*/ 	.word	0xffffffff


	//   ....[5]....
        /*0090*/ 	.word	0xffffffff


	//   ....[6]....
        /*0094*/ 	.word	0xffffffff


	//   ....[7]....
        /*0098*/ 	.word	0xffffffff


	//   ....[8]....
        /*009c*/ 	.word	0xffffffff


	//   ....[9]....
        /*00a0*/ 	.word	0xffffffff


	//   ....[10]....
        /*00a4*/ 	.word	0xffffffff


	//   ....[11]....
        /*00a8*/ 	.word	0xffffffff


	//   ....[12]....
        /*00ac*/ 	.word	0xffffffff


	//   ....[13]....
        /*00b0*/ 	.word	0xffffffff


	//   ....[14]....
        /*00b4*/ 	.word	0xffffffff


	//   ....[15]....
        /*00b8*/ 	.word	0xffffffff


	//   ....[16]....
        /*00bc*/ 	.word	0xffffffff


	//   ....[17]....
        /*00c0*/ 	.word	0xffffffff


	//   ....[18]....
        /*00c4*/ 	.word	0xffffffff


	//   ....[19]....
        /*00c8*/ 	.word	0xffffffff


	//   ....[20]....
        /*00cc*/ 	.word	0xffffffff


	//   ....[21]....
        /*00d0*/ 	.word	0xffffffff


	//   ....[22]....
        /*00d4*/ 	.word	0xffffffff


	//   ....[23]....
        /*00d8*/ 	.word	0xffffffff


	//   ....[24]....
        /*00dc*/ 	.word	0xffffffff


	//   ....[25]....
        /*00e0*/ 	.word	0xffffffff


	//   ....[26]....
        /*00e4*/ 	.word	0xffffffff


	//   ....[27]....
        /*00e8*/ 	.word	0xffffffff


	//   ....[28]....
        /*00ec*/ 	.word	0xffffffff


	//   ....[29]....
        /*00f0*/ 	.word	0xffffffff


	//   ....[30]....
        /*00f4*/ 	.word	0xffffffff


	//   ....[31]....
        /*00f8*/ 	.word	0xffffffff


	//   ....[32]....
        /*00fc*/ 	.word	0xffffffff


	//   ....[33]....
        /*0100*/ 	.word	0xffffffff


	//   ....[34]....
        /*0104*/ 	.word	0xffffffff


	//   ....[35]....
        /*0108*/ 	.word	0xffffffff


	//   ....[36]....
        /*010c*/ 	.word	0xffffffff


	//   ....[37]....
        /*0110*/ 	.word	0xffffffff


	//   ....[38]....
        /*0114*/ 	.word	0xffffffff


	//   ....[39]....
        /*0118*/ 	.word	0xffffffff


	//   ....[40]....
        /*011c*/ 	.word	0xffffffff


	//   ....[41]....
        /*0120*/ 	.word	0xffffffff


	//   ....[42]....
        /*0124*/ 	.word	0xffffffff


	//   ....[43]....
        /*0128*/ 	.word	0xffffffff


	//   ....[44]....
        /*012c*/ 	.word	0xffffffff


	//   ....[45]....
        /*0130*/ 	.word	0xffffffff


	//   ....[46]....
        /*0134*/ 	.word	0xffffffff


	//   ....[47]....
        /*0138*/ 	.word	0xffffffff


	//   ....[48]....
        /*013c*/ 	.word	0xffffffff


	//   ....[49]....
        /*0140*/ 	.word	0xffffffff


	//   ....[50]....
        /*0144*/ 	.word	0xffffffff


	//   ....[51]....
        /*0148*/ 	.word	0xffffffff


	//   ....[52]....
        /*014c*/ 	.word	0xffffffff


	//   ....[53]....
        /*0150*/ 	.word	0xffffffff


	//   ....[54]....
        /*0154*/ 	.word	0xffffffff


	//   ....[55]....
        /*0158*/ 	.word	0xffffffff


	//   ....[56]....
        /*015c*/ 	.word	0xffffffff


	//   ....[57]....
        /*0160*/ 	.word	0xffffffff


	//   ....[58]....
        /*0164*/ 	.word	0xffffffff


	//   ....[59]....
        /*0168*/ 	.word	0xffffffff


	//----- nvinfo : EIATTR_COOP_GROUP_INSTR_OFFSETS
	.align		4
.L_99:
        /*016c*/ 	.byte	0x04, 0x28
        /*016e*/ 	.short	(.L_101 - .L_100)


	//   ....[0]....
.L_100:
        /*0170*/ 	.word	0x00000d30


	//   ....[1]....
        /*0174*/ 	.word	0x00000d40


	//   ....[2]....
        /*0178*/ 	.word	0x00000dd0


	//   ....[3]....
        /*017c*/ 	.word	0x00000e10


	//   ....[4]....
        /*0180*/ 	.word	0x00000e80


	//   ....[5]....
        /*0184*/ 	.word	0x00000ea0


	//   ....[6]....
        /*0188*/ 	.word	0x00000ef0


	//   ....[7]....
        /*018c*/ 	.word	0x00000f10


	//   ....[8]....
        /*0190*/ 	.word	0x00000f60


	//   ....[9]....
        /*0194*/ 	.word	0x00000f80


	//   ....[10]....
        /*0198*/ 	.word	0x00001280


	//   ....[11]....
        /*019c*/ 	.word	0x00001290


	//   ....[12]....
        /*01a0*/ 	.word	0x00001320


	//   ....[13]....
        /*01a4*/ 	.word	0x00001350


	//   ....[14]....
        /*01a8*/ 	.word	0x000013b0


	//   ....[15]....
        /*01ac*/ 	.word	0x000013e0


	//   ....[16]....
        /*01b0*/ 	.word	0x00001440


	//   ....[17]....
        /*01b4*/ 	.word	0x00001480


	//   ....[18]....
        /*01b8*/ 	.word	0x000014f0


	//   ....[19]....
        /*01bc*/ 	.word	0x00001530


	//   ....[20]....
        /*01c0*/ 	.word	0x00002960


	//   ....[21]....
        /*01c4*/ 	.word	0x00002970


	//   ....[22]....
        /*01c8*/ 	.word	0x00002a00


	//   ....[23]....
        /*01cc*/ 	.word	0x00002a30


	//   ....[24]....
        /*01d0*/ 	.word	0x00002aa0


	//   ....[25]....
        /*01d4*/ 	.word	0x00002ac0


	//   ....[26]....
        /*01d8*/ 	.word	0x00002b20


	//   ....[27]....
        /*01dc*/ 	.word	0x00002b30


	//   ....[28]....
        /*01e0*/ 	.word	0x00002b80


	//   ....[29]....
        /*01e4*/ 	.word	0x00002b90


	//   ....[30]....
        /*01e8*/ 	.word	0x00003a20


	//   ....[31]....
        /*01ec*/ 	.word	0x00003a30


	//   ....[32]....
        /*01f0*/ 	.word	0x00003ac0


	//   ....[33]....
        /*01f4*/ 	.word	0x00003b00


	//   ....[34]....
        /*01f8*/ 	.word	0x00003b80


	//   ....[35]....
        /*01fc*/ 	.word	0x00003bc0


	//   ....[36]....
        /*0200*/ 	.word	0x00003c20


	//   ....[37]....
        /*0204*/ 	.word	0x00003c50


	//   ....[38]....
        /*0208*/ 	.word	0x00003ca0


	//   ....[39]....
        /*020c*/ 	.word	0x00003cd0


	//   ....[40]....
        /*0210*/ 	.word	0x00003fb0


	//   ....[41]....
        /*0214*/ 	.word	0x00003fc0


	//   ....[42]....
        /*0218*/ 	.word	0x00004050


	//   ....[43]....
        /*021c*/ 	.word	0x00004080


	//   ....[44]....
        /*0220*/ 	.word	0x000040d0


	//   ....[45]....
        /*0224*/ 	.word	0x00004100


	//   ....[46]....
        /*0228*/ 	.word	0x00004170


	//   ....[47]....
        /*022c*/ 	.word	0x000041b0


	//   ....[48]....
        /*0230*/ 	.word	0x00004220


	//   ....[49]....
        /*0234*/ 	.word	0x00004250


	//   ....[50]....
        /*0238*/ 	.word	0x00005700


	//   ....[51]....
        /*023c*/ 	.word	0x00005710


	//   ....[52]....
        /*0240*/ 	.word	0x000057a0


	//   ....[53]....
        /*0244*/ 	.word	0x000057e0


	//   ....[54]....
        /*0248*/ 	.word	0x00005860


	//   ....[55]....
        /*024c*/ 	.word	0x000058a0


	//   ....[56]....
        /*0250*/ 	.word	0x00005900


	//   ....[57]....
        /*0254*/ 	.word	0x00005930


	//   ....[58]....
        /*0258*/ 	.word	0x00005980


	//   ....[59]....
        /*025c*/ 	.word	0x000059b0


	//----- nvinfo : EIATTR_VRC_CTA_INIT_COUNT
	.align		4
.L_101:
        /*0260*/ 	.byte	0x02, 0x4a
	.zero		1
	.zero		1


	//----- nvinfo : EIATTR_EXIT_INSTR_OFFSETS
	.align		4
        /*0264*/ 	.byte	0x04, 0x1c
        /*0266*/ 	.short	(.L_103 - .L_102)


	//   ....[0]....
.L_102:
        /*0268*/ 	.word	0x00000080


	//   ....[1]....
        /*026c*/ 	.word	0x000000c0


	//   ....[2]....
        /*0270*/ 	.word	0x00005c20


	//   ....[3]....
        /*0274*/ 	.word	0x00005ca0


	//----- nvinfo : EIATTR_MAX_THREADS
	.align		4
.L_103:
        /*0278*/ 	.byte	0x04, 0x05
        /*027a*/ 	.short	(.L_105 - .L_104)
.L_104:
        /*027c*/ 	.word	0x00000100
        /*0280*/ 	.word	0x00000001
        /*0284*/ 	.word	0x00000001


	//----- nvinfo : EIATTR_CRS_STACK_SIZE
	.align		4
.L_105:
        /*0288*/ 	.byte	0x04, 0x1e
        /*028a*/ 	.short	(.L_107 - .L_106)
.L_106:
        /*028c*/ 	.word	0x00000000


	//----- nvinfo : EIATTR_CBANK_PARAM_SIZE
	.align		4
.L_107:
        /*0290*/ 	.byte	0x03, 0x19
        /*0292*/ 	.short	0x0021


	//----- nvinfo : EIATTR_PARAM_CBANK
	.align		4
        /*0294*/ 	.byte	0x04, 0x0a
        /*0296*/ 	.short	(.L_109 - .L_108)
	.align		4
.L_108:
        /*0298*/ 	.word	index@(.nv.constant0._ZN3cub18CUB_300001_SM_10006detail6reduce28DeviceReduceSingleTileKernelINS2_10policy_hubIdjN4cuda3__47maximumIvEEE10Policy1000EPdSB_iS8_ddNS5_3std3__410__identityEEEvT0_T1_T2_T3_T4_T6_)
        /*029c*/ 	.short	0x0380
        /*029e*/ 	.short	0x0021


	//----- nvinfo : EIATTR_SW_WAR
	.align		4
.L_109:
        /*02a0*/ 	.byte	0x04, 0x36
        /*02a2*/ 	.short	(.L_111 - .L_110)
.L_110:
        /*02a4*/ 	.word	0x00000008
.L_111:


//--------------------- .nv.info._ZN3cub18CUB_300001_SM_10006detail6reduce18DeviceReduceKernelINS2_10policy_hubIdjN4cuda3__47maximumIvEEE10Policy1000EPdjS8_dNS5_3std3__410__identityEEEvT0_PT3_T1_NS0_13GridEvenShareISI_EET2_T4_ --------------------------
	.section	.nv.info._ZN3cub18CUB_300001_SM_10006detail6reduce18DeviceReduceKernelINS2_10policy_hubIdjN4cuda3__47maximumIvEEE10Policy1000EPdjS8_dNS5_3std3__410__identityEEEvT0_PT3_T1_NS0_13GridEvenShareISI_EET2_T4_,"",@"SHT_CUDA_INFO"
	.sectionflags	@""
	.align	4


	//----- nvinfo : EIATTR_CUDA_API_VERSION
	.align		4
        /*0000*/ 	.byte	0x04, 0x37
        /*0002*/ 	.short	(.L_113 - .L_112)
.L_112:
        /*0004*/ 	.word	0x00000082


	//----- nvinfo : EIATTR_KPARAM_INFO
	.align		4
.L_113:
        /*0008*/ 	.byte	0x04, 0x17
        /*000a*/ 	.short	(.L_115 - .L_114)
.L_114:
        /*000c*/ 	.word	0x00000000
        /*0010*/ 	.short	0x0005
        /*0012*/ 	.short	0x003d
        /*0014*/ 	.byte	0x00, 0xf0, 0x05, 0x00


	//----- nvinfo : EIATTR_KPARAM_INFO
	.align		4
.L_115:
        /*0018*/ 	.byte	0x04, 0x17
        /*001a*/ 	.short	(.L_117 - .L_116)
.L_116:
        /*001c*/ 	.word	0x00000000
        /*0020*/ 	.short	0x0004
        /*0022*/ 	.short	0x003c
        /*0024*/ 	.byte	0x00, 0xf0, 0x05, 0x00


	//----- nvinfo : EIATTR_KPARAM_INFO
	.align		4
.L_117:
        /*0028*/ 	.byte	0x04, 0x17
        /*002a*/ 	.short	(.L_119 - .L_118)
.L_118:
        /*002c*/ 	.word	0x00000000
        /*0030*/ 	.short	0x0003
        /*0032*/ 	.short	0x0014
        /*0034*/ 	.byte	0x00, 0xf0, 0xa1, 0x00


	//----- nvinfo : EIATTR_KPARAM_INFO
	.align		4
.L_119:
        /*0038*/ 	.byte	0x04, 0x17
        /*003a*/ 	.short	(.L_121 - .L_120)
.L_120:
        /*003c*/ 	.word	0x00000000
        /*0040*/ 	.short	0x0002
        /*0042*/ 	.short	0x0010
        /*0044*/ 	.byte	0x00, 0xf0, 0x11, 0x00


	//----- nvinfo : EIATTR_KPARAM_INFO
	.align		4
.L_121:
        /*0048*/ 	.byte	0x04, 0x17
        /*004a*/ 	.short	(.L_123 - .L_122)
.L_122:
        /*004c*/ 	.word	0x00000000
        /*0050*/ 	.short	0x0001
        /*0052*/ 	.short	0x0008
        /*0054*/ 	.byte	0x00, 0xf5, 0x21, 0x00


	//----- nvinfo : EIATTR_KPARAM_INFO
	.align		4
.L_123:
        /*0058*/ 	.byte	0x04, 0x17
        /*005a*/ 	.short	(.L_125 - .L_124)
.L_124:
        /*005c*/ 	.word	0x00000000
        /*0060*/ 	.short	0x0000
        /*0062*/ 	.short	0x0000
        /*0064*/ 	.byte	0x00, 0xf5, 0x21, 0x00


	//----- nvinfo : EIATTR_SPARSE_MMA_MASK
	.align		4
.L_125:
        /*0068*/ 	.byte	0x03, 0x50
        /*006a*/ 	.short	0x0000


	//----- nvinfo : EIATTR_MAXREG_COUNT
	.align		4
        /*006c*/ 	.byte	0x03, 0x1b
        /*006e*/ 	.short	0x00ff


	//----- nvinfo : EIATTR_NUM_BARRIERS
	.align		4
        /*0070*/ 	.byte	0x02, 0x4c
        /*0072*/ 	.byte	0x01
	.zero		1


	//----- nvinfo : EIATTR_MERCURY_ISA_VERSION
	.align		4
        /*0074*/ 	.byte	0x03, 0x5f
        /*0076*/ 	.short	0x0101


	//----- nvinfo : EIATTR_COOP_GROUP_MASK_REGIDS
	.align		4
        /*0078*/ 	.byte	0x04, 0x29
        /*007a*/ 	.short	(.L_127 - .L_126)


	//   ....[0]....
.L_126:
        /*007c*/ 	.word	0xffffffff


	//   ....[1]....
        /*0080*/ 	.word	0xffffffff


	//   ....[2]....
        /*0084*/ 	.word	0xffffffff


	//   ....[3]....
        /*0088*/ 	.word	0xffffffff


	//   ....[4]....
        /*008c*/ 	.word	0xffffffff


	//   ....[5]....
        /*0090*/ 	.word	0xffffffff


	//   ....[6]....
        /*0094*/ 	.word	0xffffffff


	//   ....[7]....
        /*0098*/ 	.word	0xffffffff


	//   ....[8]....
        /*009c*/ 	.word	0xffffffff


	//   ....[9]....
        /*00a0*/ 	.word	0xffffffff


	//   ....[10]....
        /*00a4*/ 	.word	0xffffffff


	//   ....[11]....
        /*00a8*/ 	.word	0xffffffff


	//   ....[12]....
        /*00ac*/ 	.word	0xffffffff


	//   ....[13]....
        /*00b0*/ 	.word	0xffffffff


	//   ....[14]....
        /*00b4*/ 	.word	0xffffffff


	//   ....[15]....
        /*00b8*/ 	.word	0xffffffff


	//   ....[16]....
        /*00bc*/ 	.word	0xffffffff


	//   ....[17]....
        /*00c0*/ 	.word	0xffffffff


	//   ....[18]....
        /*00c4*/ 	.word	0xffffffff


	//   ....[19]....
        /*00c8*/ 	.word	0xffffffff


	//   ....[20]....
        /*00cc*/ 	.word	0xffffffff


	//   ....[21]....
        /*00d0*/ 	.word	0xffffffff


	//   ....[22]....
        /*00d4*/ 	.word	0xffffffff


	//   ....[23]....
        /*00d8*/ 	.word	0xffffffff


	//   ....[24]....
        /*00dc*/ 	.word	0xffffffff


	//   ....[25]....
        /*00e0*/ 	.word	0xffffffff


	//   ....[26]....
        /*00e4*/ 	.word	0xffffffff


	//   ....[27]....
        /*00e8*/ 	.word	0xffffffff


	//   ....[28]....
        /*00ec*/ 	.word	0xffffffff


	//   ....[29]....
        /*00f0*/ 	.word	0xffffffff


	//   ....[30]....
        /*00f4*/ 	.word	0xffffffff


	//   ....[31]....
        /*00f8*/ 	.word	0xffffffff


	//   ....[32]....
        /*00fc*/ 	.word	0xffffffff


	//   ....[33]....
        /*0100*/ 	.word	0xffffffff


	//   ....[34]....
        /*0104*/ 	.word	0xffffffff


	//   ....[35]....
        /*0108*/ 	.word	0xffffffff


	//   ....[36]....
        /*010c*/ 	.word	0xffffffff


	//   ....[37]....
        /*0110*/ 	.word	0xffffffff


	//   ....[38]....
        /*0114*/ 	.word	0xffffffff


	//   ....[39]....
        /*0118*/ 	.word	0xffffffff


	//   ....[40]....
        /*011c*/ 	.word	0xffffffff


	//   ....[41]....
        /*0120*/ 	.word	0xffffffff


	//   ....[42]....
        /*0124*/ 	.word	0xffffffff


	//   ....[43]....
        /*0128*/ 	.word	0xffffffff


	//   ....[44]....
        /*012c*/ 	.word	0xffffffff


	//   ....[45]....
        /*0130*/ 	.word	0xffffffff


	//   ....[46]....
        /*0134*/ 	.word	0xffffffff


	//   ....[47]....
        /*0138*/ 	.word	0xffffffff


	//   ....[48]....
        /*013c*/ 	.word	0xffffffff


	//   ....[49]....
        /*0140*/ 	.word	0xffffffff


	//   ....[50]....
        /*0144*/ 	.word	0xffffffff


	//   ....[51]....
        /*0148*/ 	.word	0xffffffff


	//   ....[52]....
        /*014c*/ 	.word	0xffffffff


	//   ....[53]....
        /*0150*/ 	.word	0xffffffff


	//   ....[54]....
        /*0154*/ 	.word	0xffffffff


	//   ....[55]....
        /*0158*/ 	.word	0xffffffff


	//   ....[56]....
        /*015c*/ 	.word	0xffffffff


	//   ....[57]....
        /*0160*/ 	.word	0xffffffff


	//   ....[58]....
        /*0164*/ 	.word	0xffffffff


	//   ....[59]....
        /*0168*/ 	.word	0xffffffff


	//----- nvinfo : EIATTR_COOP_GROUP_INSTR_OFFSETS
	.align		4
.L_127:
        /*016c*/ 	.byte	0x04, 0x28
        /*016e*/ 	.short	(.L_129 - .L_128)


	//   ....[0]....
.L_128:
        /*0170*/ 	.word	0x000005c0


	//   ....[1]....
        /*0174*/ 	.word	0x000005d0


	//   ....[2]....
        /*0178*/ 	.word	0x00000660


	//   ....[3]....
        /*017c*/ 	.word	0x00000670


	//   ....[4]....
        /*0180*/ 	.word	0x000006d0


	//   ....[5]....
        /*0184*/ 	.word	0x00000700


	//   ....[6]....
        /*0188*/ 	.word	0x00000780


	//   ....[7]....
        /*018c*/ 	.word	0x00000790


	//   ....[8]....
        /*0190*/ 	.word	0x000007e0


	//   ....[9]....
        /*0194*/ 	.word	0x000007f0


	//   ....[10]....
        /*0198*/ 	.word	0x00000ad0


	//   ....[11]....
        /*019c*/ 	.word	0x00000ae0


	//   ....[12]....
        /*01a0*/ 	.word	0x00000b70


	//   ....[13]....
        /*01a4*/ 	.word	0x00000b90


	//   ....[14]....
        /*01a8*/ 	.word	0x00000bf0


	//   ....[15]....
        /*01ac*/ 	.word	0x00000c10


	//   ....[16]....
        /*01b0*/ 	.word	0x00000c70


	//   ....[17]....
        /*01b4*/ 	.word	0x00000ca0


	//   ....[18]....
        /*01b8*/ 	.word	0x00000d20


	//   ....[19]....
        /*01bc*/ 	.word	0x00000d40


	//   ....[20]....
        /*01c0*/ 	.word	0x00001b60


	//   ....[21]....
        /*01c4*/ 	.word	0x00001b70


	//   ....[22]....
        /*01c8*/ 	.word	0x00001c00


	//   ....[23]....
        /*01cc*/ 	.word	0x00001c30


	//   ....[24]....
        /*01d0*/ 	.word	0x00001ca0


	//   ....[25]....
        /*01d4*/ 	.word	0x00001cc0


	//   ....[26]....
        /*01d8*/ 	.word	0x00001d20


	//   ....[27]....
        /*01dc*/ 	.word	0x00001d30


	//   ....[28]....
        /*01e0*/ 	.word	0x00001d80


	//   ....[29]....
        /*01e4*/ 	.word	0x00001d90


	//   ....[30]....
        /*01e8*/ 	.word	0x00002530


	//   ....[31]....
        /*01ec*/ 	.word	0x00002540


	//   ....[32]....
        /*01f0*/ 	.word	0x000025d0


	//   ....[33]....
        /*01f4*/ 	.word	0x000025e0


	//   ....[34]....
        /*01f8*/ 	.word	0x00002640


	//   ....[35]....
        /*01fc*/ 	.word	0x00002670


	//   ....[36]....
        /*0200*/ 	.word	0x000026f0


	//   ....[37]....
        /*0204*/ 	.word	0x00002700


	//   ....[38]....
        /*0208*/ 	.word	0x00002750


	//   ....[39]....
        /*020c*/ 	.word	0x00002760


	//   ....[40]....
        /*0210*/ 	.word	0x00002a60


	//   ....[41]....
        /*0214*/ 	.word	0x00002a70


	//   ....[42]....
        /*0218*/ 	.word	0x00002b00


	//   ....[43]....
        /*021c*/ 	.word	0x00002b20


	//   ....[44]....
        /*0220*/ 	.word	0x00002b80


	//   ....[45]....
        /*0224*/ 	.word	0x00002ba0


	//   ....[46]....
        /*0228*/ 	.word	0x00002c00


	//   ....[47]....
        /*022c*/ 	.word	0x00002c40


	//   ....[48]....
        /*0230*/ 	.word	0x00002cc0


	//   ....[49]....
        /*0234*/ 	.word	0x00002ce0


	//   ....[50]....
        /*0238*/ 	.word	0x00003b40


	//   ....[51]....
        /*023c*/ 	.word	0x00003b50


	//   ....[52]....
        /*0240*/ 	.word	0x00003be0


	//   ....[53]....
        /*0244*/ 	.word	0x00003bf0


	//   ....[54]....
        /*0248*/ 	.word	0x00003c50


	//   ....[55]....
        /*024c*/ 	.word	0x00003c80


	//   ....[56]....
        /*0250*/ 	.word	0x00003d00


	//   ....[57]....
        /*0254*/ 	.word	0x00003d10


	//   ....[58]....
        /*0258*/ 	.word	0x00003d60


	//   ....[59]....
        /*025c*/ 	.word	0x00003d70


	//----- nvinfo : EIATTR_VRC_CTA_INIT_COUNT
	.align		4
.L_129:
        /*0260*/ 	.byte	0x02, 0x4a
	.zero		1
	.zero		1


	//----- nvinfo : EIATTR_EXIT_INSTR_OFFSETS
	.align		4
        /*0264*/ 	.byte	0x04, 0x1c
        /*0266*/ 	.short	(.L_131 - .L_130)


	//   ....[0]....
.L_130:
        /*0268*/ 	.word	0x00003fe0


	//   ....[1]....
        /*026c*/ 	.word	0x00004040


	//----- nvinfo : EIATTR_MAX_THREADS
	.align		4
.L_131:
        /*0270*/ 	.byte	0x04, 0x05
        /*0272*/ 	.short	(.L_133 - .L_132)
.L_132:
        /*0274*/ 	.word	0x00000100
        /*0278*/ 	.word	0x00000001
        /*027c*/ 	.word	0x00000001


	//----- nvinfo : EIATTR_CRS_STACK_SIZE
	.align		4
.L_133:
        /*0280*/ 	.byte	0x04, 0x1e
        /*0282*/ 	.short	(.L_135 - .L_134)
.L_134:
        /*0284*/ 	.word	0x00000000


	//----- nvinfo : EIATTR_CBANK_PARAM_SIZE
	.align		4
.L_135:
        /*0288*/ 	.byte	0x03, 0x19
        /*028a*/ 	.short	0x003e


	//----- nvinfo : EIATTR_PARAM_CBANK
	.align		4
        /*028c*/ 	.byte	0x04, 0x0a
        /*028e*/ 	.short	(.L_137 - .L_136)
	.align		4
.L_136:
        /*0290*/ 	.word	index@(.nv.constant0._ZN3cub18CUB_300001_SM_10006detail6reduce18DeviceReduceKernelINS2_10policy_hubIdjN4cuda3__47maximumIvEEE10Policy1000EPdjS8_dNS5_3std3__410__identityEEEvT0_PT3_T1_NS0_13GridEvenShareISI_EET2_T4_)
        /*0294*/ 	.short	0x0380
        /*0296*/ 	.short	0x003e


	//----- nvinfo : EIATTR_SW_WAR
	.align		4
.L_137:
        /*0298*/ 	.byte	0x04, 0x36
        /*029a*/ 	.short	(.L_139 - .L_138)
.L_138:
        /*029c*/ 	.word	0x00000008
.L_139:


//--------------------- .nv.info._ZN3cub18CUB_300001_SM_10006detail6reduce28DeviceReduceSingleTileKernelINS2_10policy_hubIdjN4cuda3__47maximumIvEEE10Policy1000EPdSB_jS8_ddNS5_3std3__410__identityEEEvT0_T1_T2_T3_T4_T6_ --------------------------
	.section	.nv.info._ZN3cub18CUB_300001_SM_10006detail6reduce28DeviceReduceSingleTileKernelINS2_10policy_hubIdjN4cuda3__47maximumIvEEE10Policy1000EPdSB_jS8_ddNS5_3std3__410__identityEEEvT0_T1_T2_T3_T4_T6_,"",@"SHT_CUDA_INFO"
	.sectionflags	@""
	.align	4


	//----- nvinfo : EIATTR_CUDA_API_VERSION
	.align		4
        /*0000*/ 	.byte	0x04, 0x37
        /*0002*/ 	.short	(.L_141 - .L_140)
.L_140:
        /*0004*/ 	.word	0x00000082


	//----- nvinfo : EIATTR_KPARAM_INFO
	.align		4
.L_141:
        /*0008*/ 	.byte	0x04, 0x17
        /*000a*/ 	.short	(.L_143 - .L_142)
.L_142:
        /*000c*/ 	.word	0x00000000
        /*0010*/ 	.short	0x0005
        /*0012*/ 	.short	0x0020
        /*0014*/ 	.byte	0x00, 0xf0, 0x05, 0x00


	//----- nvinfo : EIATTR_KPARAM_INFO
	.align		4
.L_143:
        /*0018*/ 	.byte	0x04, 0x17
        /*001a*/ 	.short	(.L_145 - .L_144)
.L_144:
        /*001c*/ 	.word	0x00000000
        /*0020*/ 	.short	0x0004
        /*0022*/ 	.short	0x0018
        /*0024*/ 	.byte	0x00, 0xf0, 0x21, 0x00


	//----- nvinfo : EIATTR_KPARAM_INFO
	.align		4
.L_145:
        /*0028*/ 	.byte	0x04, 0x17
        /*002a*/ 	.short	(.L_147 - .L_146)
.L_146:
        /*002c*/ 	.word	0x00000000
        /*0030*/ 	.short	0x0003
        /*0032*/ 	.short	0x0014
        /*0034*/ 	.byte	0x00, 0xf0, 0x05, 0x00


	//----- nvinfo : EIATTR_KPARAM_INFO
	.align		4
.L_147:
        /*0038*/ 	.byte	0x04, 0x17
        /*003a*/ 	.short	(.L_149 - .L_148)
.L_148:
        /*003c*/ 	.word	0x00000000
        /*0040*/ 	.short	0x0002
        /*0042*/ 	.short	0x0010
        /*0044*/ 	.byte	0x00, 0xf0, 0x11, 0x00


	//----- nvinfo : EIATTR_KPARAM_INFO
	.align		4
.L_149:
        /*0048*/ 	.byte	0x04, 0x17
        /*004a*/ 	.short	(.L_151 - .L_150)
.L_150:
        /*004c*/ 	.word	0x00000000
        /*0050*/ 	.short	0x0001
        /*0052*/ 	.short	0x0008
        /*0054*/ 	.byte	0x00, 0xf5, 0x21, 0x00


	//----- nvinfo : EIATTR_KPARAM_INFO
	.align		4
.L_151:
        /*0058*/ 	.byte	0x04, 0x17
        /*005a*/ 	.short	(.L_153 - .L_152)
.L_152:
        /*005c*/ 	.word	0x00000000
        /*0060*/ 	.short	0x0000
        /*0062*/ 	.short	0x0000
        /*0064*/ 	.byte	0x00, 0xf5, 0x21, 0x00


	//----- nvinfo : EIATTR_SPARSE_MMA_MASK
	.align		4
.L_153:
        /*0068*/ 	.byte	0x03, 0x50
        /*006a*/ 	.short	0x0000


	//----- nvinfo : EIATTR_MAXREG_COUNT
	.align		4
        /*006c*/ 	.byte	0x03, 0x1b
        /*006e*/ 	.short	0x00ff


	//----- nvinfo : EIATTR_NUM_BARRIERS
	.align		4
        /*0070*/ 	.byte	0x02, 0x4c
        /*0072*/ 	.byte	0x01
	.zero		1


	//----- nvinfo : EIATTR_MERCURY_ISA_VERSION
	.align		4
        /*0074*/ 	.byte	0x03, 0x5f
        /*0076*/ 	.short	0x0101


	//----- nvinfo : EIATTR_COOP_GROUP_MASK_REGIDS
	.align		4
        /*0078*/ 	.byte	0x04, 0x29
        /*007a*/ 	.short	(.L_155 - .L_154)


	//   ....[0]....
.L_154:
        /*007c*/ 	.word	0xffffffff


	//   ....[1]....
        /*0080*/ 	.word	0xffffffff


	//   ....[2]....
        /*0084*/ 	.word	0xffffffff


	//   ....[3]....
        /*0088*/ 	.word	0xffffffff


	//   ....[4]....
        /*008c*/ 	.word	0xffffffff


	//   ....[5]....
        /*0090*/ 	.word	0xffffffff


	//   ....[6]....
        /*0094*/ 	.word	0xffffffff


	//   ....[7]....
        /*0098*/ 	.word	0xffffffff


	//   ....[8]....
        /*009c*/ 	.word	0xffffffff


	//   ....[9]....
        /*00a0*/ 	.word	0xffffffff


	//   ....[10]....
        /*00a4*/ 	.word	0xffffffff


	//   ....[11]....
        /*00a8*/ 	.word	0xffffffff


	//   ....[12]....
        /*00ac*/ 	.word	0xffffffff


	//   ....[13]....
        /*00b0*/ 	.word	0xffffffff


	//   ....[14]....
        /*00b4*/ 	.word	0xffffffff


	//   ....[15]....
        /*00b8*/ 	.word	0xffffffff


	//   ....[16]....
        /*00bc*/ 	.word	0xffffffff


	//   ....[17]....
        /*00c0*/ 	.word	0xffffffff


	//   ....[18]....
        /*00c4*/ 	.word	0xffffffff


	//   ....[19]....
        /*00c8*/ 	.word	0xffffffff


	//   ....[20]....
        /*00cc*/ 	.word	0xffffffff


	//   ....[21]....
        /*00d0*/ 	.word	0xffffffff


	//   ....[22]....
        /*00d4*/ 	.word	0xffffffff


	//   ....[23]....
        /*00d8*/ 	.word	0xffffffff


	//   ....[24]....
        /*00dc*/ 	.word	0xffffffff


	//   ....[25]....
        /*00e0*/ 	.word	0xffffffff


	//   ....[26]....
        /*00e4*/ 	.word	0xffffffff


	//   ....[27]....
        /*00e8*/ 	.word	0xffffffff


	//   ....[28]....
        /*00ec*/ 	.word	0xffffffff


	//   ....[29]....
        /*00f0*/ 	.word	0xffffffff


	//   ....[30]....
        /*00f4*/ 	.word	0xffffffff


	//   ....[31]....
        /*00f8*/ 	.word	0xffffffff


	//   ....[32]....
        /*00fc*/ 	.word	0xffffffff


	//   ....[33]....
        /*0100*/ 	.word	0xffffffff


	//   ....[34]....
        /*0104*/ 	.word	0xffffffff


	//   ....[35]....
        /*0108*/ 	.word	0xffffffff


	//   ....[36]....
        /*010c*/ 	.word	0xffffffff


	//   ....[37]....
        /*0110*/ 	.word	0xffffffff


	//   ....[38]....
        /*0114*/ 	.word	0xffffffff


	//   ....[39]....
        /*0118*/ 	.word	0xffffffff


	//   ....[40]....
        /*011c*/ 	.word	0xffffffff


	//   ....[41]....
        /*0120*/ 	.word	0xffffffff


	//   ....[42]....
        /*0124*/ 	.word	0xffffffff


	//   ....[43]....
        /*0128*/ 	.word	0xffffffff


	//   ....[44]....
        /*012c*/ 	.word	0xffffffff


	//   ....[45]....
        /*0130*/ 	.word	0xffffffff


	//   ....[46]....
        /*0134*/ 	.word	0xffffffff


	//   ....[47]....
        /*0138*/ 	.word	0xffffffff


	//   ....[48]....
        /*013c*/ 	.word	0xffffffff


	//   ....[49]....
        /*0140*/ 	.word	0xffffffff


	//   ....[50]....
        /*0144*/ 	.word	0xffffffff


	//   ....[51]....
        /*0148*/ 	.word	0xffffffff


	//   ....[52]....
        /*014c*/ 	.word	0xffffffff


	//   ....[53]....
        /*0150*/ 	.word	0xffffffff


	//   ....[54]....
        /*0154*/ 	.word	0xffffffff


	//   ....[55]....
        /*0158*/ 	.word	0xffffffff


	//   ....[56]....
        /*015c*/ 	.word	0xffffffff


	//   ....[57]....
        /*0160*/ 	.word	0xffffffff


	//   ....[58]....
        /*0164*/ 	.word	0xffffffff


	//   ....[59]....
        /*0168*/ 	.word	0xffffffff


	//----- nvinfo : EIATTR_COOP_GROUP_INSTR_OFFSETS
	.align		4
.L_155:
        /*016c*/ 	.byte	0x04, 0x28
        /*016e*/ 	.short	(.L_157 - .L_156)


	//   ....[0]....
.L_156:
        /*0170*/ 	.word	0x00000cb0


	//   ....[1]....
        /*0174*/ 	.word	0x00000cc0


	//   ....[2]....
        /*0178*/ 	.word	0x00000d50


	//   ....[3]....
        /*017c*/ 	.word	0x00000d90


	//   ....[4]....
        /*0180*/ 	.word	0x00000e10


	//   ....[5]....
        /*0184*/ 	.word	0x00000e40


	//   ....[6]....
        /*0188*/ 	.word	0x00000e90


	//   ....[7]....
        /*018c*/ 	.word	0x00000ec0


	//   ....[8]....
        /*0190*/ 	.word	0x00000f10


	//   ....[9]....
        /*0194*/ 	.word	0x00000f40


	//   ....[10]....
        /*0198*/ 	.word	0x00001240


	//   ....[11]....
        /*019c*/ 	.word	0x00001250


	//   ....[12]....
        /*01a0*/ 	.word	0x000012e0


	//   ....[13]....
        /*01a4*/ 	.word	0x00001310


	//   ....[14]....
        /*01a8*/ 	.word	0x00001370


	//   ....[15]....
        /*01ac*/ 	.word	0x000013a0


	//   ....[16]....
        /*01b0*/ 	.word	0x00001400


	//   ....[17]....
        /*01b4*/ 	.word	0x00001440


	//   ....[18]....
        /*01b8*/ 	.word	0x000014b0


	//   ....[19]....
        /*01bc*/ 	.word	0x000014f0


	//   ....[20]....
        /*01c0*/ 	.word	0x00002180


	//   ....[21]....
        /*01c4*/ 	.word	0x00002190


	//   ....[22]....
        /*01c8*/ 	.word	0x00002220


	//   ....[23]....
        /*01cc*/ 	.word	0x00002250


	//   ....[24]....
        /*01d0*/ 	.word	0x000022c0


	//   ....[25]....
        /*01d4*/ 	.word	0x000022e0


	//   ....[26]....
        /*01d8*/ 	.word	0x00002340


	//   ....[27]....
        /*01dc*/ 	.word	0x00002350


	//   ....[28]....
        /*01e0*/ 	.word	0x000023a0


	//   ....[29]....
        /*01e4*/ 	.word	0x000023b0


	//   ....[30]....
        /*01e8*/ 	.word	0x000031c0


	//   ....[31]....
        /*01ec*/ 	.word	0x000031d0


	//   ....[32]....
        /*01f0*/ 	.word	0x00003260


	//   ....[33]....
        /*01f4*/ 	.word	0x000032a0


	//   ....[34]....
        /*01f8*/ 	.word	0x00003320


	//   ....[35]....
        /*01fc*/ 	.word	0x00003360


	//   ....[36]....
        /*0200*/ 	.word	0x000033c0


	//   ....[37]....
        /*0204*/ 	.word	0x000033f0


	//   ....[38]....
        /*0208*/ 	.word	0x00003440


	//   ....[39]....
        /*020c*/ 	.word	0x00003470


	//   ....[40]....
        /*0210*/ 	.word	0x00003750


	//   ....[41]....
        /*0214*/ 	.word	0x00003760


	//   ....[42]....
        /*0218*/ 	.word	0x000037f0


	//   ....[43]....
        /*021c*/ 	.word	0x00003820


	//   ....[44]....
        /*0220*/ 	.word	0x00003870


	//   ....[45]....
        /*0224*/ 	.word	0x000038a0


	//   ....[46]....
        /*0228*/ 	.word	0x00003910


	//   ....[47]....
        /*022c*/ 	.word	0x00003950


	//   ....[48]....
        /*0230*/ 	.word	0x000039c0


	//   ....[49]....
        /*0234*/ 	.word	0x000039f0


	//   ....[50]....
        /*0238*/ 	.word	0x00004730


	//   ....[51]....
        /*023c*/ 	.word	0x00004740


	//   ....[52]....
        /*0240*/ 	.word	0x000047d0


	//   ....[53]....
        /*0244*/ 	.word	0x00004800


	//   ....[54]....
        /*0248*/ 	.word	0x00004870


	//   ....[55]....
        /*024c*/ 	.word	0x00004890


	//   ....[56]....
        /*0250*/ 	.word	0x000048f0


	//   ....[57]....
        /*0254*/ 	.word	0x00004900


	//   ....[58]....
        /*0258*/ 	.word	0x00004950


	//   ....[59]....
        /*025c*/ 	.word	0x00004960


	//----- nvinfo : EIATTR_VRC_CTA_INIT_COUNT
	.align		4
.L_157:
        /*0260*/ 	.byte	0x02, 0x4a
	.zero		1
	.zero		1


	//----- nvinfo : EIATTR_EXIT_INSTR_OFFSETS
	.align		4
        /*0264*/ 	.byte	0x04, 0x1c
        /*0266*/ 	.short	(.L_159 - .L_158)


	//   ....[0]....
.L_158:
        /*0268*/ 	.word	0x00000080


	//   ....[1]....
        /*026c*/ 	.word	0x000000c0


	//   ....[2]....
        /*0270*/ 	.word	0x00004bd0


	//   ....[3]....
        /*0274*/ 	.word	0x00004c50


	//----- nvinfo : EIATTR_MAX_THREADS
	.align		4
.L_159:
        /*0278*/ 	.byte	0x04, 0x05
        /*027a*/ 	.short	(.L_161 - .L_160)
.L_160:
        /*027c*/ 	.word	0x00000100
        /*0280*/ 	.word	0x00000001
        /*0284*/ 	.word	0x00000001


	//----- nvinfo : EIATTR_CRS_STACK_SIZE
	.align		4
.L_161:
        /*0288*/ 	.byte	0x04, 0x1e
        /*028a*/ 	.short	(.L_163 - .L_162)
.L_162:
        /*028c*/ 	.word	0x00000000


	//----- nvinfo : EIATTR_CBANK_PARAM_SIZE
	.align		4
.L_163:
        /*0290*/ 	.byte	0x03, 0x19
        /*0292*/ 	.short	0x0021


	//----- nvinfo : EIATTR_PARAM_CBANK
	.align		4
        /*0294*/ 	.byte	0x04, 0x0a
        /*0296*/ 	.short	(.L_165 - .L_164)
	.align		4
.L_164:
        /*0298*/ 	.word	index@(.nv.constant0._ZN3cub18CUB_300001_SM_10006detail6reduce28DeviceReduceSingleTileKernelINS2_10policy_hubIdjN4cuda3__47maximumIvEEE10Policy1000EPdSB_jS8_ddNS5_3std3__410__identityEEEvT0_T1_T2_T3_T4_T6_)
        /*029c*/ 	.short	0x0380
        /*029e*/ 	.short	0x0021


	//----- nvinfo : EIATTR_SW_WAR
	.align		4
.L_165:
        /*02a0*/ 	.byte	0x04, 0x36
        /*02a2*/ 	.short	(.L_167 - .L_166)
.L_166:
        /*02a4*/ 	.word	0x00000008
.L_167:


//--------------------- .nv.info._ZN3cub18CUB_300001_SM_10006detail11EmptyKernelIvEEvv --------------------------
	.section	.nv.info._ZN3cub18CUB_300001_SM_10006detail11EmptyKernelIvEEvv,"",@"SHT_CUDA_INFO"
	.sectionflags	@""
	.align	4


	//----- nvinfo : EIATTR_CUDA_API_VERSION
	.align		4
        /*0000*/ 	.byte	0x04, 0x37
        /*0002*/ 	.short	(.L_169 - .L_168)
.L_168:
        /*0004*/ 	.word	0x00000082


	//----- nvinfo : EIATTR_SPARSE_MMA_MASK
	.align		4
.L_169:
        /*0008*/ 	.byte	0x03, 0x50
        /*000a*/ 	.short	0x0000


	//----- nvinfo : EIATTR_MAXREG_COUNT
	.align		4
        /*000c*/ 	.byte	0x03, 0x1b
        /*000e*/ 	.short	0x00ff


	//----- nvinfo : EIATTR_MERCURY_ISA_VERSION
	.align		4
        /*0010*/ 	.byte	0x03, 0x5f
        /*0012*/ 	.short	0x0101


	//----- nvinfo : EIATTR_VRC_CTA_INIT_COUNT
	.align		4
        /*0014*/ 	.byte	0x02, 0x4a
	.zero		1
	.zero		1


	//----- nvinfo : EIATTR_EXIT_INSTR_OFFSETS
	.align		4
        /*0018*/ 	.byte	0x04, 0x1c
        /*001a*/ 	.short	(.L_171 - .L_170)


	//   ....[0]....
.L_170:
        /*001c*/ 	.word	0x00000010


	//----- nvinfo : EIATTR_SW_WAR
	.align		4
.L_171:
        /*0020*/ 	.byte	0x04, 0x36
        /*0022*/ 	.short	(.L_173 - .L_172)
.L_172:
        /*0024*/ 	.word	0x00000008
.L_173:


//--------------------- .nv.info._Z9findErrorPdS_S_m --------------------------
	.section	.nv.info._Z9findErrorPdS_S_m,"",@"SHT_CUDA_INFO"
	.sectionflags	@""
	.align	4


	//----- nvinfo : EIATTR_CUDA_API_VERSION
	.align		4
        /*0000*/ 	.byte	0x04, 0x37
        /*0002*/ 	.short	(.L_175 - .L_174)
.L_174:
        /*0004*/ 	.word	0x00000082


	//----- nvinfo : EIATTR_KPARAM_INFO
	.align		4
.L_175:
        /*0008*/ 	.byte	0x04, 0x17
        /*000a*/ 	.short	(.L_177 - .L_176)
.L_176:
        /*000c*/ 	.word	0x00000000
        /*0010*/ 	.short	0x0003
        /*0012*/ 	.short	0x0018
        /*0014*/ 	.byte	0x00, 0xf0, 0x21, 0x00


	//----- nvinfo : EIATTR_KPARAM_INFO
	.align		4
.L_177:
        /*0018*/ 	.byte	0x04, 0x17
        /*001a*/ 	.short	(.L_179 - .L_178)
.L_178:
        /*001c*/ 	.word	0x00000000
        /*0020*/ 	.short	0x0002
        /*0022*/ 	.short	0x0010
        /*0024*/ 	.byte	0x00, 0xf5, 0x21, 0x00


	//----- nvinfo : EIATTR_KPARAM_INFO
	.align		4
.L_179:
        /*0028*/ 	.byte	0x04, 0x17
        /*002a*/ 	.short	(.L_181 - .L_180)
.L_180:
        /*002c*/ 	.word	0x00000000
        /*0030*/ 	.short	0x0001
        /*0032*/ 	.short	0x0008
        /*0034*/ 	.byte	0x00, 0xf5, 0x21, 0x00


	//----- nvinfo : EIATTR_KPARAM_INFO
	.align		4
.L_181:
        /*0038*/ 	.byte	0x04, 0x17
        /*003a*/ 	.short	(.L_183 - .L_182)
.L_182:
        /*003c*/ 	.word	0x00000000
        /*0040*/ 	.short	0x0000
        /*0042*/ 	.short	0x0000
        /*0044*/ 	.byte	0x00, 0xf5, 0x21, 0x00


	//----- nvinfo : EIATTR_SPARSE_MMA_MASK
	.align		4
.L_183:
        /*0048*/ 	.byte	0x03, 0x50
        /*004a*/ 	.short	0x0000


	//----- nvinfo : EIATTR_MAXREG_COUNT
	.align		4
        /*004c*/ 	.byte	0x03, 0x1b
        /*004e*/ 	.short	0x00ff


	//----- nvinfo : EIATTR_MERCURY_ISA_VERSION
	.align		4
        /*0050*/ 	.byte	0x03, 0x5f
        /*0052*/ 	.short	0x0101


	//----- nvinfo : EIATTR_VRC_CTA_INIT_COUNT
	.align		4
        /*0054*/ 	.byte	0x02, 0x4a
	.zero		1
	.zero		1


	//----- nvinfo : EIATTR_EXIT_INSTR_OFFSETS
	.align		4
        /*0058*/ 	.byte	0x04, 0x1c
        /*005a*/ 	.short	(.L_185 - .L_184)


	//   ....[0]....
.L_184:
        /*005c*/ 	.word	0x00000080


	//   ....[1]....
        /*0060*/ 	.word	0x000000d0


	//   ....[2]....
        /*0064*/ 	.word	0x00000220


	//----- nvinfo : EIATTR_CBANK_PARAM_SIZE
	.align		4
.L_185:
        /*0068*/ 	.byte	0x03, 0x19
        /*006a*/ 	.short	0x0020


	//----- nvinfo : EIATTR_PARAM_CBANK
	.align		4
        /*006c*/ 	.byte	0x04, 0x0a
        /*006e*/ 	.short	(.L_187 - .L_186)
	.align		4
.L_186:
        /*0070*/ 	.word	index@(.nv.constant0._Z9findErrorPdS_S_m)
        /*0074*/ 	.short	0x0380
        /*0076*/ 	.short	0x0020


	//----- nvinfo : EIATTR_SW_WAR
	.align		4
.L_187:
        /*0078*/ 	.byte	0x04, 0x36
        /*007a*/ 	.short	(.L_189 - .L_188)
.L_188:
        /*007c*/ 	.word	0x00000008
.L_189:


//--------------------- .nv.info._Z4calcPdS_i     --------------------------
	.section	.nv.info._Z4calcPdS_i,"",@"SHT_CUDA_INFO"
	.sectionflags	@""
	.align	4


	//----- nvinfo : EIATTR_CUDA_API_VERSION
	.align		4
        /*0000*/ 	.byte	0x04, 0x37
        /*0002*/ 	.short	(.L_191 - .L_190)
.L_190:
        /*0004*/ 	.word	0x00000082


	//----- nvinfo : EIATTR_KPARAM_INFO
	.align		4
.L_191:
        /*0008*/ 	.byte	0x04, 0x17
        /*000a*/ 	.short	(.L_193 - .L_192)
.L_192:
        /*000c*/ 	.word	0x00000000
        /*0010*/ 	.short	0x0002
        /*0012*/ 	.short	0x0010
        /*0014*/ 	.byte	0x00, 0xf0, 0x11, 0x00


	//----- nvinfo : EIATTR_KPARAM_INFO
	.align		4
.L_193:
        /*0018*/ 	.byte	0x04, 0x17
        /*001a*/ 	.short	(.L_195 - .L_194)
.L_194:
        /*001c*/ 	.word	0x00000000
        /*0020*/ 	.short	0x0001
        /*0022*/ 	.short	0x0008
        /*0024*/ 	.byte	0x00, 0xf5, 0x21, 0x00


	//----- nvinfo : EIATTR_KPARAM_INFO
	.align		4
.L_195:
        /*0028*/ 	.byte	0x04, 0x17
        /*002a*/ 	.short	(.L_197 - .L_196)
.L_196:
        /*002c*/ 	.word	0x00000000
        /*0030*/ 	.short	0x0000
        /*0032*/ 	.short	0x0000
        /*0034*/ 	.byte	0x00, 0xf5, 0x21, 0x00


	//----- nvinfo : EIATTR_SPARSE_MMA_MASK
	.align		4
.L_197:
        /*0038*/ 	.byte	0x03, 0x50
        /*003a*/ 	.short	0x0000


	//----- nvinfo : EIATTR_MAXREG_COUNT
	.align		4
        /*003c*/ 	.byte	0x03, 0x1b
        /*003e*/ 	.short	0x00ff


	//----- nvinfo : EIATTR_MERCURY_ISA_VERSION
	.align		4
        /*0040*/ 	.byte	0x03, 0x5f
        /*0042*/ 	.short	0x0101


	//----- nvinfo : EIATTR_VRC_CTA_INIT_COUNT
	.align		4
        /*0044*/ 	.byte	0x02, 0x4a
	.zero		1
	.zero		1


	//----- nvinfo : EIATTR_EXIT_INSTR_OFFSETS
	.align		4
        /*0048*/ 	.byte	0x04, 0x1c
        /*004a*/ 	.short	(.L_199 - .L_198)


	//   ....[0]....
.L_198:
        /*004c*/ 	.word	0x00000060


	//   ....[1]....
        /*0050*/ 	.word	0x000000a0


	//   ....[2]....
        /*0054*/ 	.word	0x00000290


	//----- nvinfo : EIATTR_CBANK_PARAM_SIZE
	.align		4
.L_199:
        /*0058*/ 	.byte	0x03, 0x19
        /*005a*/ 	.short	0x0014


	//----- nvinfo : EIATTR_PARAM_CBANK
	.align		4
        /*005c*/ 	.byte	0x04, 0x0a
        /*005e*/ 	.short	(.L_201 - .L_200)
	.align		4
.L_200:
        /*0060*/ 	.word	index@(.nv.constant0._Z4calcPdS_i)
        /*0064*/ 	.short	0x0380
        /*0066*/ 	.short	0x0014


	//----- nvinfo : EIATTR_SW_WAR
	.align		4
.L_201:
        /*0068*/ 	.byte	0x04, 0x36
        /*006a*/ 	.short	(.L_203 - .L_202)
.L_202:
        /*006c*/ 	.word	0x00000008
.L_203:


//--------------------- .nv.info._Z4fillPdS_i     --------------------------
	.section	.nv.info._Z4fillPdS_i,"",@"SHT_CUDA_INFO"
	.sectionflags	@""
	.align	4


	//----- nvinfo : EIATTR_CUDA_API_VERSION
	.align		4
        /*0000*/ 	.byte	0x04, 0x37
        /*0002*/ 	.short	(.L_205 - .L_204)
.L_204:
        /*0004*/ 	.word	0x00000082


	//----- nvinfo : EIATTR_KPARAM_INFO
	.align		4
.L_205:
        /*0008*/ 	.byte	0x04, 0x17
        /*000a*/ 	.short	(.L_207 - .L_206)
.L_206:
        /*000c*/ 	.word	0x00000000
        /*0010*/ 	.short	0x0002
        /*0012*/ 	.short	0x0010
        /*0014*/ 	.byte	0x00, 0xf0, 0x11, 0x00


	//----- nvinfo : EIATTR_KPARAM_INFO
	.align		4
.L_207:
        /*0018*/ 	.byte	0x04, 0x17
        /*001a*/ 	.short	(.L_209 - .L_208)
.L_208:
        /*001c*/ 	.word	0x00000000
        /*0020*/ 	.short	0x0001
        /*0022*/ 	.short	0x0008
        /*0024*/ 	.byte	0x00, 0xf5, 0x21, 0x00


	//----- nvinfo : EIATTR_KPARAM_INFO
	.align		4
.L_209:
        /*0028*/ 	.byte	0x04, 0x17
        /*002a*/ 	.short	(.L_211 - .L_210)
.L_210:
        /*002c*/ 	.word	0x00000000
        /*0030*/ 	.short	0x0000
        /*0032*/ 	.short	0x0000
        /*0034*/ 	.byte	0x00, 0xf5, 0x21, 0x00


	//----- nvinfo : EIATTR_SPARSE_MMA_MASK
	.align		4
.L_211:
        /*0038*/ 	.byte	0x03, 0x50
        /*003a*/ 	.short	0x0000


	//----- nvinfo : EIATTR_MAXREG_COUNT
	.align		4
        /*003c*/ 	.byte	0x03, 0x1b
        /*003e*/ 	.short	0x00ff


	//----- nvinfo : EIATTR_MERCURY_ISA_VERSION
	.align		4
        /*0040*/ 	.byte	0x03, 0x5f
        /*0042*/ 	.short	0x0101


	//----- nvinfo : EIATTR_VRC_CTA_INIT_COUNT
	.align		4
        /*0044*/ 	.byte	0x02, 0x4a
	.zero		1
	.zero		1


	//----- nvinfo : EIATTR_EXIT_INSTR_OFFSETS
	.align		4
        /*0048*/ 	.byte	0x04, 0x1c
        /*004a*/ 	.short	(.L_213 - .L_212)


	//   ....[0]....
.L_212:
        /*004c*/ 	.word	0x000003c0


	//----- nvinfo : EIATTR_CRS_STACK_SIZE
	.align		4
.L_213:
        /*0050*/ 	.byte	0x04, 0x1e
        /*0052*/ 	.short	(.L_215 - .L_214)
.L_214:
        /*0054*/ 	.word	0x00000000


	//----- nvinfo : EIATTR_CBANK_PARAM_SIZE
	.align		4
.L_215:
        /*0058*/ 	.byte	0x03, 0x19
        /*005a*/ 	.short	0x0014


	//----- nvinfo : EIATTR_PARAM_CBANK
	.align		4
        /*005c*/ 	.byte	0x04, 0x0a
        /*005e*/ 	.short	(.L_217 - .L_216)
	.align		4
.L_216:
        /*0060*/ 	.word	index@(.nv.constant0._Z4fillPdS_i)
        /*0064*/ 	.short	0x0380
        /*0066*/ 	.short	0x0014


	//----- nvinfo : EIATTR_SW_WAR
	.align		4
.L_217:
        /*0068*/ 	.byte	0x04, 0x36
        /*006a*/ 	.short	(.L_219 - .L_218)
.L_218:
        /*006c*/ 	.word	0x00000008
.L_219:


//--------------------- .nv.callgraph             --------------------------
	.section	.nv.callgraph,"",@"SHT_CUDA_CALLGRAPH"
	.align	4
	.sectionentsize	8
	.align		4
        /*0000*/ 	.word	0x00000000
	.align		4
        /*0004*/ 	.word	0xffffffff
	.align		4
        /*0008*/ 	.word	0x00000000
	.align		4
        /*000c*/ 	.word	0xfffffffe
	.align		4
        /*0010*/ 	.word	0x00000000
	.align		4
        /*0014*/ 	.word	0xfffffffd
	.align		4
        /*0018*/ 	.word	0x00000000
	.align		4
        /*001c*/ 	.word	0xfffffffc


//--------------------- .nv.constant4             --------------------------
	.section	.nv.constant4,"a",@progbits
	.align	8
	.align		8
.nv.constant4:
        /*0000*/ 	.dword	_ZN34_INTERNAL_1cca6582_4_k_cu_f62ea9ef4cuda3std3__45__cpo5beginE
	.align		8
        /*0008*/ 	.dword	_ZN34_INTERNAL_1cca6582_4_k_cu_f62ea9ef4cuda3std3__45__cpo3endE
	.align		8
        /*0010*/ 	.dword	_ZN34_INTERNAL_1cca6582_4_k_cu_f62ea9ef4cuda3std3__45__cpo6cbeginE
	.align		8
        /*0018*/ 	.dword	_ZN34_INTERNAL_1cca6582_4_k_cu_f62ea9ef4cuda3std3__45__cpo4cendE
	.align		8
        /*0020*/ 	.dword	_ZN34_INTERNAL_1cca6582_4_k_cu_f62ea9ef4cuda3std3__45__cpo6rbeginE
	.align		8
        /*0028*/ 	.dword	_ZN34_INTERNAL_1cca6582_4_k_cu_f62ea9ef4cuda3std3__45__cpo4rendE
	.align		8
        /*0030*/ 	.dword	_ZN34_INTERNAL_1cca6582_4_k_cu_f62ea9ef4cuda3std3__45__cpo7crbeginE
	.align		8
        /*0038*/ 	.dword	_ZN34_INTERNAL_1cca6582_4_k_cu_f62ea9ef4cuda3std3__45__cpo5crendE
	.align		8
        /*0040*/ 	.dword	_ZN34_INTERNAL_1cca6582_4_k_cu_f62ea9ef4cuda3std3__436_GLOBAL__N__1cca6582_4_k_cu_f62ea9ef6ignoreE
	.align		8
        /*0048*/ 	.dword	_ZN34_INTERNAL_1cca6582_4_k_cu_f62ea9ef4cuda3std3__419piecewise_constructE
	.align		8
        /*0050*/ 	.dword	_ZN34_INTERNAL_1cca6582_4_k_cu_f62ea9ef4cuda3std3__48in_placeE
	.align		8
        /*0058*/ 	.dword	_ZN34_INTERNAL_1cca6582_4_k_cu_f62ea9ef4cuda3std3__420unreachable_sentinelE
	.align		8
        /*0060*/ 	.dword	_ZN34_INTERNAL_1cca6582_4_k_cu_f62ea9ef4cuda3std3__47nulloptE
	.align		8
        /*0068*/ 	.dword	_ZN34_INTERNAL_1cca6582_4_k_cu_f62ea9ef4cuda3std3__48unexpectE
	.align		8
        /*0070*/ 	.dword	_ZN34_INTERNAL_1cca6582_4_k_cu_f62ea9ef4cuda3std6ranges3__45__cpo4swapE
	.align		8
        /*0078*/ 	.dword	_ZN34_INTERNAL_1cca6582_4_k_cu_f62ea9ef4cuda3std6ranges3__45__cpo9iter_moveE
	.align		8
        /*0080*/ 	.dword	_ZN34_INTERNAL_1cca6582_4_k_cu_f62ea9ef4cuda3std6ranges3__45__cpo5beginE
	.align		8
        /*0088*/ 	.dword	_ZN34_INTERNAL_1cca6582_4_k_cu_f62ea9ef4cuda3std6ranges3__45__cpo3endE
	.align		8
        /*0090*/ 	.dword	_ZN34_INTERNAL_1cca6582_4_k_cu_f62ea9ef4cuda3std6ranges3__45__cpo6cbeginE
	.align		8
        /*0098*/ 	.dword	_ZN34_INTERNAL_1cca6582_4_k_cu_f62ea9ef4cuda3std6ranges3__45__cpo4cendE
	.align		8
        /*00a0*/ 	.dword	_ZN34_INTERNAL_1cca6582_4_k_cu_f62ea9ef4cuda3std6ranges3__45__cpo7advanceE
	.align		8
        /*00a8*/ 	.dword	_ZN34_INTERNAL_1cca6582_4_k_cu_f62ea9ef4cuda3std6ranges3__45__cpo9iter_swapE
	.align		8
        /*00b0*/ 	.dword	_ZN34_INTERNAL_1cca6582_4_k_cu_f62ea9ef4cuda3std6ranges3__45__cpo4nextE
	.align		8
        /*00b8*/ 	.dword	_ZN34_INTERNAL_1cca6582_4_k_cu_f62ea9ef4cuda3std6ranges3__45__cpo4prevE
	.align		8
        /*00c0*/ 	.dword	_ZN34_INTERNAL_1cca6582_4_k_cu_f62ea9ef4cuda3std6ranges3__45__cpo4dataE
	.align		8
        /*00c8*/ 	.dword	_ZN34_INTERNAL_1cca6582_4_k_cu_f62ea9ef4cuda3std6ranges3__45__cpo5cdataE
	.align		8
        /*00d0*/ 	.dword	_ZN34_INTERNAL_1cca6582_4_k_cu_f62ea9ef4cuda3std6ranges3__45__cpo4sizeE
	.align		8
        /*00d8*/ 	.dword	_ZN34_INTERNAL_1cca6582_4_k_cu_f62ea9ef4cuda3std6ranges3__45__cpo5ssizeE
	.align		8
        /*00e0*/ 	.dword	_ZN34_INTERNAL_1cca6582_4_k_cu_f62ea9ef4cuda3std6ranges3__45__cpo8distanceE
	.align		8
        /*00e8*/ 	.dword	_ZN34_INTERNAL_1cca6582_4_k_cu_f62ea9ef6thrust24THRUST_300001_SM_1000_NS6system6detail10sequential3seqE
	.align		8
        /*00f0*/ 	.dword	_ZN34_INTERNAL_1cca6582_4_k_cu_f62ea9ef6thrust24THRUST_300001_SM_1000_NS12placeholders2_1E
	.align		8
        /*00f8*/ 	.dword	_ZN34_INTERNAL_1cca6582_4_k_cu_f62ea9ef6thrust24THRUST_300001_SM_1000_NS12placeholders2_2E
	.align		8
        /*0100*/ 	.dword	_ZN34_INTERNAL_1cca6582_4_k_cu_f62ea9ef6thrust24THRUST_300001_SM_1000_NS12placeholders2_3E
	.align		8
        /*0108*/ 	.dword	_ZN34_INTERNAL_1cca6582_4_k_cu_f62ea9ef6thrust24THRUST_300001_SM_1000_NS12placeholders2_4E
	.align		8
        /*0110*/ 	.dword	_ZN34_INTERNAL_1cca6582_4_k_cu_f62ea9ef6thrust24THRUST_300001_SM_1000_NS12placeholders2_5E
	.align		8
        /*0118*/ 	.dword	_ZN34_INTERNAL_1cca6582_4_k_cu_f62ea9ef6thrust24THRUST_300001_SM_1000_NS12placeholders2_6E
	.align		8
        /*0120*/ 	.dword	_ZN34_INTERNAL_1cca6582_4_k_cu_f62ea9ef6thrust24THRUST_300001_SM_1000_NS12placeholders2_7E
	.align		8
        /*0128*/ 	.dword	_ZN34_INTERNAL_1cca6582_4_k_cu_f62ea9ef6thrust24THRUST_300001_SM_1000_NS12placeholders2_8E
	.align		8
        /*0130*/ 	.dword	_ZN34_INTERNAL_1cca6582_4_k_cu_f62ea9ef6thrust24THRUST_300001_SM_1000_NS12placeholders2_9E
	.align		8
        /*0138*/ 	.dword	_ZN34_INTERNAL_1cca6582_4_k_cu_f62ea9ef6thrust24THRUST_300001_SM_1000_NS12placeholders3_10E


//--------------------- .text._ZN3cub18CUB_300001_SM_10006detail6reduce28DeviceReduceSingleTileKernelINS2_10policy_hubIdjN4cuda3__47maximumIvEEE10Policy1000EPdSB_iS8_ddNS5_3std3__410__identityEEEvT0_T1_T2_T3_T4_T6_ --------------------------
	.section	.text._ZN3cub18CUB_300001_SM_10006detail6reduce28DeviceReduceSingleTileKernelINS2_10policy_hubIdjN4cuda3__47maximumIvEEE10Policy1000EPdSB_iS8_ddNS5_3std3__410__identityEEEvT0_T1_T2_T3_T4_T6_,"ax",@progbits
	.align	128
        .global         _ZN3cub18CUB_300001_SM_10006detail6reduce28DeviceReduceSingleTileKernelINS2_10policy_hubIdjN4cuda3__47maximumIvEEE10Policy1000EPdSB_iS8_ddNS5_3std3__410__identityEEEvT0_T1_T2_T3_T4_T6_
        .type           _ZN3cub18CUB_300001_SM_10006detail6reduce28DeviceReduceSingleTileKernelINS2_10policy_hubIdjN4cuda3__47maximumIvEEE10Policy1000EPdSB_iS8_ddNS5_3std3__410__identityEEEvT0_T1_T2_T3_T4_T6_,@function
        .size           _ZN3cub18CUB_300001_SM_10006detail6reduce28DeviceReduceSingleTileKernelINS2_10policy_hubIdjN4cuda3__47maximumIvEEE10Policy1000EPdSB_iS8_ddNS5_3std3__410__identityEEEvT0_T1_T2_T3_T4_T6_,(.L_x_155 - _ZN3cub18CUB_300001_SM_10006detail6reduce28DeviceReduceSingleTileKernelINS2_10policy_hubIdjN4cuda3__47maximumIvEEE10Policy1000EPdSB_iS8_ddNS5_3std3__410__identityEEEvT0_T1_T2_T3_T4_T6_)
        .other          _ZN3cub18CUB_300001_SM_10006detail6reduce28DeviceReduceSingleTileKernelINS2_10policy_hubIdjN4cuda3__47maximumIvEEE10Policy1000EPdSB_iS8_ddNS5_3std3__410__identityEEEvT0_T1_T2_T3_T4_T6_,@"STO_CUDA_ENTRY STV_DEFAULT"
_ZN3cub18CUB_300001_SM_10006detail6reduce28DeviceReduceSingleTileKernelINS2_10policy_hubIdjN4cuda3__47maximumIvEEE10Policy1000EPdSB_iS8_ddNS5_3std3__410__identityEEEvT0_T1_T2_T3_T4_T6_:
.text._ZN3cub18CUB_300001_SM_10006detail6reduce28DeviceReduceSingleTileKernelINS2_10policy_hubIdjN4cuda3__47maximumIvEEE10Policy1000EPdSB_iS8_ddNS5_3std3__410__identityEEEvT0_T1_T2_T3_T4_T6_:
[----:B------:R-:W-:Y:S01]  /*0000*/  LDC R1, c[0x0][0x37c] ;  /* 0x0000df00ff017b82 */ /* 0x000fe20000000800 */
[----:B------:R-:W0:Y:S01]  /*0010*/  LDCU UR4, c[0x0][0x390] ;  /* 0x00007200ff0477ac */ /* 0x000e220008000800 */
[----:B------:R-:W1:Y:S01]  /*0020*/  LDCU.64 UR6, c[0x0][0x358] ;  /* 0x00006b00ff0677ac */ /* 0x000e620008000a00 */
[----:B0-----:R-:W-:-:S05]  /*0030*/  IMAD.U32 R4, RZ, RZ, UR4 ;  /* 0x00000004ff047e24 */ /* 0x001fca000f8e00ff */
[----:B------:R-:W-:-:S13]  /*0040*/  ISETP.NE.AND P0, PT, R4, RZ, PT ;  /* 0x000000ff0400720c */ /* 0x000fda0003f05270 */
[----:B-1----:R-:W-:Y:S05]  /*0050*/  @P0 BRA `(.L_x_0) ;  /* 0x00000000001c0947 */ /* 0x002fea0003800000 */
[----:B------:R-:W0:Y:S02]  /*0060*/  S2R R0, SR_TID.X ;  /* 0x0000000000007919 */ /* 0x000e240000002100 */
[----:B0-----:R-:W-:-:S13]  /*0070*/  ISETP.NE.AND P0, PT, R0, RZ, PT ;  /* 0x000000ff0000720c */ /* 0x001fda0003f05270 */
[----:B------:R-:W-:Y:S05]  /*0080*/  @P0 EXIT ;  /* 0x000000000000094d */ /* 0x000fea0003800000 */
[----:B------:R-:W0:Y:S08]  /*0090*/  LDC.64 R2, c[0x0][0x388] ;  /* 0x0000e200ff027b82 */ /* 0x000e300000000a00 */
[----:B------:R-:W0:Y:S02]  /*00a0*/  LDC.64 R4, c[0x0][0x398] ;  /* 0x0000e600ff047b82 */ /* 0x000e240000000a00 */
[----:B0-----:R-:W-:Y:S01]  /*00b0*/  STG.E.64 desc[UR6][R2.64], R4 ;  /* 0x0000000402007986 */ /* 0x001fe2000c101b06 */
[----:B------:R-:W-:Y:S05]  /*00c0*/  EXIT ;  /* 0x000000000000794d */ /* 0x000fea0003800000 */
.L_x_0:
[----:B------:R-:W0:Y:S01]  /*00d0*/  LDCU UR4, c[0x0][0x380] ;  /* 0x00007000ff0477ac */ /* 0x000e220008000800 */
[----:B------:R-:W-:Y:S01]  /*00e0*/  BSSY.RECONVERGENT B0, `(.L_x_1) ;  /* 0x00005b3000007945 */ /* 0x000fe20003800200 */
[----:B0-----:R-:W-:-:S09]  /*00f0*/  ULOP3.LUT UP0, URZ, UR4, 0x1f, URZ, 0xc0, !UPT ;  /* 0x0000001f04ff7892 */ /* 0x001fd2000f80c0ff */
[----:B------:R-:W-:Y:S05]  /*0100*/  BRA.U UP0, `(.L_x_2) ;  /* 0x0000002d003c7547 */ /* 0x000fea000b800000 */
[----:B------:R-:W-:-:S13]  /*0110*/  ISETP.GT.AND P0, PT, R4, 0x7ff, PT ;  /* 0x000007ff0400780c */ /* 0x000fda0003f04270 */
[----:B------:R-:W-:Y:S05]  /*0120*/  @P0 BRA `(.L_x_3) ;  /* 0x0000001400e80947 */ /* 0x000fea0003800000 */
[----:B------:R-:W0:Y:S01]  /*0130*/  S2R R3, SR_TID.X ;  /* 0x0000000000037919 */ /* 0x000e220000002100 */
[----:B------:R-:W-:Y:S01]  /*0140*/  BSSY.RECONVERGENT B1, `(.L_x_4) ;  /* 0x0000009000017945 */ /* 0x000fe20003800200 */
[----:B------:R-:W-:Y:S02]  /*0150*/  CS2R R6, SRZ ;  /* 0x0000000000067805 */ /* 0x000fe4000001ff00 */
[----:B0-----:R-:W-:Y:S01]  /*0160*/  ISETP.GE.AND P0, PT, R3, R4, PT ;  /* 0x000000040300720c */ /* 0x001fe20003f06270 */
[----:B------:R-:W-:-:S12]  /*0170*/  IMAD.MOV.U32 R5, RZ, RZ, R3 ;  /* 0x000000ffff057224 */ /* 0x000fd800078e0003 */
[----:B------:R-:W-:Y:S05]  /*0180*/  @P0 BRA `(.L_x_5) ;  /* 0x0000000000100947 */ /* 0x000fea0003800000 */
[----:B------:R-:W0:Y:S02]  /*0190*/  LDC.64 R6, c[0x0][0x380] ;  /* 0x0000e000ff067b82 */ /* 0x000e240000000a00 */
[----:B0-----:R-:W-:-:S06]  /*01a0*/  IMAD.WIDE.U32 R6, R3, 0x8, R6 ;  /* 0x0000000803067825 */ /* 0x001fcc00078e0006 */
[----:B------:R-:W5:Y:S01]  /*01b0*/  LDG.E.64.CONSTANT R6, desc[UR6][R6.64] ;  /* 0x0000000606067981 */ /* 0x000f62000c1e9b00 */
[----:B------:R-:W-:-:S07]  /*01c0*/  VIADD R5, R3, 0x100 ;  /* 0x0000010003057836 */ /* 0x000fce0000000000 */
.L_x_5:
[----:B------:R-:W-:Y:S05]  /*01d0*/  BSYNC.RECONVERGENT B1 ;  /* 0x0000000000017941 */ /* 0x000fea0003800200 */
.L_x_4:
[----:B------:R-:W-:Y:S01]  /*01e0*/  ISETP.GE.AND P0, PT, R5, R4, PT ;  /* 0x000000040500720c */ /* 0x000fe20003f06270 */
[----:B------:R-:W-:-:S12]  /*01f0*/  BSSY.RECONVERGENT B1, `(.L_x_6) ;  /* 0x00000b0000017945 */ /* 0x000fd80003800200 */
[----:B------:R-:W-:Y:S05]  /*0200*/  @P0 BRA `(.L_x_7) ;  /* 0x0000000800b80947 */ /* 0x000fea0003800000 */
[----:B------:R-:W-:Y:S01]  /*0210*/  LOP3.LUT R9, RZ, R5, RZ, 0x33, !PT ;  /* 0x00000005ff097212 */ /* 0x000fe200078e33ff */
[----:B------:R-:W-:Y:S04]  /*0220*/  BSSY.RECONVERGENT B2, `(.L_x_8) ;  /* 0x0000019000027945 */ /* 0x000fe80003800200 */
[----:B------:R-:W-:-:S05]  /*0230*/  IMAD.IADD R0, R9, 0x1, R4 ;  /* 0x0000000109007824 */ /* 0x000fca00078e0204 */
[C---:B------:R-:W-:Y:S02]  /*0240*/  LOP3.LUT R2, R0.reuse, 0x300, RZ, 0xc0, !PT ;  /* 0x0000030000027812 */ /* 0x040fe400078ec0ff */
[----:B------:R-:W-:Y:S02]  /*0250*/  ISETP.GE.U32.AND P0, PT, R0, 0x300, PT ;  /* 0x000003000000780c */ /* 0x000fe40003f06070 */
[----:B------:R-:W-:-:S13]  /*0260*/  ISETP.NE.AND P1, PT, R2, 0x300, PT ;  /* 0x000003000200780c */ /* 0x000fda0003f25270 */
[----:B------:R-:W-:Y:S05]  /*0270*/  @!P1 BRA `(.L_x_9) ;  /* 0x00000000004c9947 */ /* 0x000fea0003800000 */
[----:B------:R-:W0:Y:S01]  /*0280*/  LDC.64 R8, c[0x0][0x380] ;  /* 0x0000e000ff087b82 */ /* 0x000e220000000a00 */
[----:B------:R-:W-:-:S04]  /*0290*/  LEA.HI R0, R0, 0x1, RZ, 0x18 ;  /* 0x0000000100007811 */ /* 0x000fc800078fc0ff */
[----:B------:R-:W-:-:S05]  /*02a0*/  LOP3.LUT R0, R0, 0x3, RZ, 0xc0, !PT ;  /* 0x0000000300007812 */ /* 0x000fca00078ec0ff */
[----:B------:R-:W-:Y:S02]  /*02b0*/  IMAD.MOV R0, RZ, RZ, -R0 ;  /* 0x000000ffff007224 */ /* 0x000fe400078e0a00 */
[----:B0-----:R-:W-:-:S04]  /*02c0*/  IMAD.WIDE.U32 R8, R5, 0x8, R8 ;  /* 0x0000000805087825 */ /* 0x001fc800078e0008 */
[----:B------:R-:W-:Y:S02]  /*02d0*/  IMAD.MOV.U32 R2, RZ, RZ, R8 ;  /* 0x000000ffff027224 */ /* 0x000fe400078e0008 */
[----:B------:R-:W-:-:S07]  /*02e0*/  IMAD.MOV.U32 R11, RZ, RZ, R9 ;  /* 0x000000ffff0b7224 */ /* 0x000fce00078e0009 */
.L_x_10:
[----:B------:R-:W-:Y:S02]  /*02f0*/  IMAD.MOV.U32 R8, RZ, RZ, R2 ;  /* 0x000000ffff087224 */ /* 0x000fe400078e0002 */
[----:B------:R-:W-:-:S06]  /*0300*/  IMAD.MOV.U32 R9, RZ, RZ, R11 ;  /* 0x000000ffff097224 */ /* 0x000fcc00078e000b */
[----:B------:R-:W2:Y:S01]  /*0310*/  LDG.E.64.CONSTANT R8, desc[UR6][R8.64] ;  /* 0x0000000608087981 */ /* 0x000ea2000c1e9b00 */
[----:B------:R-:W-:Y:S01]  /*0320*/  VIADD R0, R0, 0x1 ;  /* 0x0000000100007836 */ /* 0x000fe20000000000 */
[----:B------:R-:W-:Y:S01]  /*0330*/  IADD3 R2, P3, PT, R2, 0x800, RZ ;  /* 0x0000080002027810 */ /* 0x000fe20007f7e0ff */
[----:B------:R-:W-:-:S03]  /*0340*/  VIADD R5, R5, 0x100 ;  /* 0x0000010005057836 */ /* 0x000fc60000000000 */
[----:B------:R-:W-:Y:S01]  /*0350*/  ISETP.NE.AND P2, PT, R0, RZ, PT ;  /* 0x000000ff0000720c */ /* 0x000fe20003f45270 */
[----:B------:R-:W-:Y:S01]  /*0360*/  IMAD.X R11, RZ, RZ, R11, P3 ;  /* 0x000000ffff0b7224 */ /* 0x000fe200018e060b */
[----:B--2--5:R-:W-:-:S06]  /*0370*/  DSETP.GEU.AND P1, PT, R6, R8, PT ;  /* 0x000000080600722a */ /* 0x024fcc0003f2e000 */
[----:B------:R-:W-:Y:S02]  /*0380*/  FSEL R6, R8, R6, !P1 ;  /* 0x0000000608067208 */ /* 0x000fe40004800000 */
[----:B------:R-:W-:-:S03]  /*0390*/  FSEL R7, R9, R7, !P1 ;  /* 0x0000000709077208 */ /* 0x000fc60004800000 */
[----:B------:R-:W-:Y:S05]  /*03a0*/  @P2 BRA `(.L_x_10) ;  /* 0xfffffffc00d02947 */ /* 0x000fea000383ffff */
.L_x_9:
[----:B------:R-:W-:Y:S05]  /*03b0*/  BSYNC.RECONVERGENT B2 ;  /* 0x0000000000027941 */ /* 0x000fea0003800200 */
.L_x_8:
[----:B------:R-:W-:Y:S05]  /*03c0*/  @!P0 BRA `(.L_x_7) ;  /* 0x0000000800488947 */ /* 0x000fea0003800000 */
[----:B------:R-:W-:Y:S01]  /*03d0*/  IMAD.IADD R0, R4, 0x1, -R5 ;  /* 0x0000000104007824 */ /* 0x000fe200078e0a05 */
[----:B------:R-:W-:Y:S01]  /*03e0*/  BSSY.RECONVERGENT B2, `(.L_x_11) ;  /* 0x0000051000027945 */ /* 0x000fe20003800200 */
[----:B------:R-:W-:-:S03]  /*03f0*/  PLOP3.LUT P0, PT, PT, PT, PT, 0x80, 0x8 ;  /* 0x000000000008781c */ /* 0x000fc60003f0f070 */
[----:B------:R-:W-:-:S13]  /*0400*/  ISETP.GT.AND P1, PT, R0, 0xc00, PT ;  /* 0x00000c000000780c */ /* 0x000fda0003f24270 */
[----:B------:R-:W-:Y:S05]  /*0410*/  @!P1 BRA `(.L_x_12) ;  /* 0x0000000400349947 */ /* 0x000fea0003800000 */
[----:B------:R-:W0:Y:S01]  /*0420*/  LDC.64 R8, c[0x0][0x380] ;  /* 0x0000e000ff087b82 */ /* 0x000e220000000a00 */
[----:B------:R-:W-:Y:S01]  /*0430*/  PLOP3.LUT P0, PT, PT, PT, PT, 0x8, 0x80 ;  /* 0x000000000080781c */ /* 0x000fe20003f0e170 */
[----:B------:R-:W-:-:S12]  /*0440*/  VIADD R0, R4, 0xfffff400 ;  /* 0xfffff40004007836 */ /* 0x000fd80000000000 */
.L_x_13:
[----:B0-----:R-:W-:-:S05]  /*0450*/  IMAD.WIDE R30, R5, 0x8, R8 ;  /* 0x00000008051e7825 */ /* 0x001fca00078e0208 */
[----:B------:R-:W2:Y:S04]  /*0460*/  LDG.E.64.CONSTANT R10, desc[UR6][R30.64] ;  /* 0x000000061e0a7981 */ /* 0x000ea8000c1e9b00 */
[----:B------:R-:W3:Y:S04]  /*0470*/  LDG.E.64.CONSTANT R12, desc[UR6][R30.64+0x800] ;  /* 0x000800061e0c7981 */ /* 0x000ee8000c1e9b00 */
[----:B------:R-:W4:Y:S01]  /*0480*/  LDG.E.64.CONSTANT R14, desc[UR6][R30.64+0x1000] ;  /* 0x001000061e0e7981 */ /* 0x000f22000c1e9b00 */
[----:B------:R-:W-:-:S03]  /*0490*/  VIADD R39, R5, 0x400 ;  /* 0x0000040005277836 */ /* 0x000fc60000000000 */
[----:B------:R-:W4:Y:S01]  /*04a0*/  LDG.E.64.CONSTANT R16, desc[UR6][R30.64+0x1800] ;  /* 0x001800061e107981 */ /* 0x000f22000c1e9b00 */
[----:B------:R-:W-:-:S05]  /*04b0*/  IMAD.WIDE R38, R39, 0x8, R8 ;  /* 0x0000000827267825 */ /* 0x000fca00078e0208 */
[----:B------:R-:W4:Y:S04]  /*04c0*/  LDG.E.64.CONSTANT R18, desc[UR6][R38.64] ;  /* 0x0000000626127981 */ /* 0x000f28000c1e9b00 */
[----:B------:R-:W4:Y:S04]  /*04d0*/  LDG.E.64.CONSTANT R20, desc[UR6][R38.64+0x800] ;  /* 0x0008000626147981 */ /* 0x000f28000c1e9b00 */
        /* <DEDUP_REMOVED lines=12> */
[----:B------:R-:W4:Y:S04]  /*05a0*/  LDG.E.64.CONSTANT R38, desc[UR6][R44.64+0x1000] ;  /* 0x001000062c267981 */ /* 0x000f28000c1e9b00 */
[----:B------:R-:W4:Y:S01]  /*05b0*/  LDG.E.64.CONSTANT R40, desc[UR6][R44.64+0x1800] ;  /* 0x001800062c287981 */ /* 0x000f22000c1e9b00 */
[----:B------:R-:W-:-:S05]  /*05c0*/  VIADD R5, R5, 0x1000 ;  /* 0x0000100005057836 */ /* 0x000fca0000000000 */
[----:B------:R-:W-:Y:S01]  /*05d0*/  ISETP.GE.AND P2, PT, R5, R0, PT ;  /* 0x000000000500720c */ /* 0x000fe20003f46270 */
[----:B--2--5:R-:W-:-:S06]  /*05e0*/  DSETP.GEU.AND P1, PT, R6, R10, PT ;  /* 0x0000000a0600722a */ /* 0x024fcc0003f2e000 */
[----:B------:R-:W-:Y:S02]  /*05f0*/  FSEL R6, R10, R6, !P1 ;  /* 0x000000060a067208 */ /* 0x000fe40004800000 */
[----:B------:R-:W-:-:S06]  /*0600*/  FSEL R7, R11, R7, !P1 ;  /* 0x000000070b077208 */ /* 0x000fcc0004800000 */
[----:B---3--:R-:W-:-:S06]  /*0610*/  DSETP.GEU.AND P1, PT, R6, R12, PT ;  /* 0x0000000c0600722a */ /* 0x008fcc0003f2e000 */
[----:B------:R-:W-:Y:S02]  /*0620*/  FSEL R6, R12, R6, !P1 ;  /* 0x000000060c067208 */ /* 0x000fe40004800000 */
[----:B------:R-:W-:-:S06]  /*0630*/  FSEL R7, R13, R7, !P1 ;  /* 0x000000070d077208 */ /* 0x000fcc0004800000 */
[----:B----4-:R-:W-:-:S06]  /*0640*/  DSETP.GEU.AND P1, PT, R6, R14, PT ;  /* 0x0000000e0600722a */ /* 0x010fcc0003f2e000 */
[----:B------:R-:W-:Y:S02]  /*0650*/  FSEL R6, R14, R6, !P1 ;  /* 0x000000060e067208 */ /* 0x000fe40004800000 */
[----:B------:R-:W-:-:S06]  /*0660*/  FSEL R7, R15, R7, !P1 ;  /* 0x000000070f077208 */ /* 0x000fcc0004800000 */
[----:B------:R-:W-:-:S06]  /*0670*/  DSETP.GEU.AND P1, PT, R6, R16, PT ;  /* 0x000000100600722a */ /* 0x000fcc0003f2e000 */
        /* <DEDUP_REMOVED lines=37> */
[----:B------:R-:W-:Y:S01]  /*08d0*/  FSEL R7, R41, R7, !P1 ;  /* 0x0000000729077208 */ /* 0x000fe20004800000 */
[----:B------:R-:W-:Y:S06]  /*08e0*/  @!P2 BRA `(.L_x_13) ;  /* 0xfffffff800d8a947 */ /* 0x000fec000383ffff */
.L_x_12:
[----:B------:R-:W-:Y:S05]  /*08f0*/  BSYNC.RECONVERGENT B2 ;  /* 0x0000000000027941 */ /* 0x000fea0003800200 */
.L_x_11:
[----:B------:R-:W-:Y:S01]  /*0900*/  IMAD.IADD R0, R4, 0x1, -R5 ;  /* 0x0000000104007824 */ /* 0x000fe200078e0a05 */
[----:B------:R-:W-:Y:S04]  /*0910*/  BSSY.RECONVERGENT B2, `(.L_x_14) ;  /* 0x0000029000027945 */ /* 0x000fe80003800200 */
[----:B------:R-:W-:-:S13]  /*0920*/  ISETP.GT.AND P1, PT, R0, 0x400, PT ;  /* 0x000004000000780c */ /* 0x000fda0003f24270 */
[----:B------:R-:W-:Y:S05]  /*0930*/  @!P1 BRA `(.L_x_15) ;  /* 0x0000000000989947 */ /* 0x000fea0003800000 */
[----:B------:R-:W0:Y:S02]  /*0940*/  LDC.64 R18, c[0x0][0x380] ;  /* 0x0000e000ff127b82 */ /* 0x000e240000000a00 */
        /* <DEDUP_REMOVED lines=11> */
[----:B------:R-:W-:Y:S01]  /*0a00*/  VIADD R5, R5, 0x800 ;  /* 0x0000080005057836 */ /* 0x000fe20000000000 */
        /* <DEDUP_REMOVED lines=20> */
[----:B------:R-:W-:Y:S02]  /*0b50*/  FSEL R7, R25, R7, !P0 ;  /* 0x0000000719077208 */ /* 0x000fe40004000000 */
[----:B------:R-:W-:-:S04]  /*0b60*/  PLOP3.LUT P0, PT, PT, PT, PT, 0x8, 0x80 ;  /* 0x000000000080781c */ /* 0x000fc80003f0e170 */
[----:B------:R-:W-:-:S06]  /*0b70*/  DSETP.GEU.AND P1, PT, R6, R26, PT ;  /* 0x0000001a0600722a */ /* 0x000fcc0003f2e000 */
[----:B------:R-:W-:Y:S02]  /*0b80*/  FSEL R6, R26, R6, !P1 ;  /* 0x000000061a067208 */ /* 0x000fe40004800000 */
[----:B------:R-:W-:-:S07]  /*0b90*/  FSEL R7, R27, R7, !P1 ;  /* 0x000000071b077208 */ /* 0x000fce0004800000 */
.L_x_15:
[----:B------:R-:W-:Y:S05]  /*0ba0*/  BSYNC.RECONVERGENT B2 ;  /* 0x0000000000027941 */ /* 0x000fea0003800200 */
.L_x_14:
[----:B------:R-:W-:-:S13]  /*0bb0*/  ISETP.LT.OR P0, PT, R5, R4, P0 ;  /* 0x000000040500720c */ /* 0x000fda0000701670 */
[----:B------:R-:W-:Y:S05]  /*0bc0*/  @!P0 BRA `(.L_x_7) ;  /* 0x0000000000488947 */ /* 0x000fea0003800000 */
[----:B------:R-:W0:Y:S02]  /*0bd0*/  LDC.64 R8, c[0x0][0x380] ;  /* 0x0000e000ff087b82 */ /* 0x000e240000000a00 */
[----:B0-----:R-:W-:-:S05]  /*0be0*/  IMAD.WIDE R8, R5, 0x8, R8 ;  /* 0x0000000805087825 */ /* 0x001fca00078e0208 */
[----:B------:R-:W2:Y:S04]  /*0bf0*/  LDG.E.64.CONSTANT R10, desc[UR6][R8.64] ;  /* 0x00000006080a7981 */ /* 0x000ea8000c1e9b00 */
[----:B------:R-:W3:Y:S04]  /*0c00*/  LDG.E.64.CONSTANT R12, desc[UR6][R8.64+0x800] ;  /* 0x00080006080c7981 */ /* 0x000ee8000c1e9b00 */
[----:B------:R-:W4:Y:S04]  /*0c10*/  LDG.E.64.CONSTANT R14, desc[UR6][R8.64+0x1000] ;  /* 0x00100006080e7981 */ /* 0x000f28000c1e9b00 */
[----:B------:R-:W4:Y:S01]  /*0c20*/  LDG.E.64.CONSTANT R16, desc[UR6][R8.64+0x1800] ;  /* 0x0018000608107981 */ /* 0x000f22000c1e9b00 */
        /* <DEDUP_REMOVED lines=11> */
[----:B------:R-:W-:-:S07]  /*0ce0*/  FSEL R7, R17, R7, !P0 ;  /* 0x0000000711077208 */ /* 0x000fce0004000000 */
.L_x_7:
[----:B------:R-:W-:Y:S05]  /*0cf0*/  BSYNC.RECONVERGENT B1 ;  /* 0x0000000000017941 */ /* 0x000fea0003800200 */
.L_x_6:
[----:B------:R-:W-:-:S13]  /*0d00*/  ISETP.GE.AND P0, PT, R4, 0x100, PT ;  /* 0x000001000400780c */ /* 0x000fda0003f06270 */
[----:B------:R-:W-:Y:S05]  /*0d10*/  @!P0 BRA `(.L_x_16) ;  /* 0x00000004003c8947 */ /* 0x000fea0003800000 */
[----:B------:R-:W0:Y:S01]  /*0d20*/  S2R R8, SR_LANEID ;  /* 0x0000000000087919 */ /* 0x000e220000000000 */
[----:B-----5:R-:W-:Y:S04]  /*0d30*/  SHFL.DOWN PT, R4, R6, 0x1, 0x1f ;  /* 0x08201f0006047f89 */ /* 0x020fe800000e0000 */
[----:B------:R-:W1:Y:S02]  /*0d40*/  SHFL.DOWN PT, R5, R7, 0x1, 0x1f ;  /* 0x08201f0007057f89 */ /* 0x000e6400000e0000 */
[----:B-1----:R-:W-:Y:S01]  /*0d50*/  DSETP.GEU.AND P1, PT, R6, R4, PT ;  /* 0x000000040600722a */ /* 0x002fe20003f2e000 */
[C---:B0-----:R-:W-:Y:S02]  /*0d60*/  ISETP.GT.AND P0, PT, R8.reuse, 0x1e, PT ;  /* 0x0000001e0800780c */ /* 0x041fe40003f04270 */
[----:B------:R-:W-:-:S03]  /*0d70*/  ISETP.NE.AND P2, PT, R8, RZ, PT ;  /* 0x000000ff0800720c */ /* 0x000fc60003f45270 */
[----:B------:R-:W-:Y:S02]  /*0d80*/  FSEL R9, R4, R6, !P1 ;  /* 0x0000000604097208 */ /* 0x000fe40004800000 */
[----:B------:R-:W-:Y:S02]  /*0d90*/  FSEL R5, R5, R7, !P1 ;  /* 0x0000000705057208 */ /* 0x000fe40004800000 */
[----:B------:R-:W-:Y:S02]  /*0da0*/  FSEL R6, R6, R9, P0 ;  /* 0x0000000906067208 */ /* 0x000fe40000000000 */
[----:B------:R-:W-:Y:S02]  /*0db0*/  FSEL R11, R7, R5, P0 ;  /* 0x00000005070b7208 */ /* 0x000fe40000000000 */
[----:B------:R-:W-:Y:S01]  /*0dc0*/  ISETP.GT.AND P0, PT, R8, 0x1d, PT ;  /* 0x0000001d0800780c */ /* 0x000fe20003f04270 */
[----:B------:R-:W-:Y:S01]  /*0dd0*/  SHFL.DOWN PT, R4, R6, 0x2, 0x1f ;  /* 0x08401f0006047f89 */ /* 0x000fe200000e0000 */
[----:B------:R-:W-:Y:S01]  /*0de0*/  @!P2 MOV R2, 0x400 ;  /* 0x000004000002a802 */ /* 0x000fe20000000f00 */
[----:B------:R-:W-:Y:S01]  /*0df0*/  IMAD.MOV.U32 R7, RZ, RZ, R11 ;  /* 0x000000ffff077224 */ /* 0x000fe200078e000b */
[----:B------:R-:W-:Y:S01]  /*0e00*/  @!P2 SHF.R.U32.HI R0, RZ, 0x2, R3 ;  /* 0x00000002ff00a819 */ /* 0x000fe20000011603 */
[----:B------:R-:W0:Y:S03]  /*0e10*/  SHFL.DOWN PT, R5, R11, 0x2, 0x1f ;  /* 0x08401f000b057f89 */ /* 0x000e2600000e0000 */
[----:B------:R-:W-:Y:S01]  /*0e20*/  @!P2 LOP3.LUT R0, R0, 0xf8, RZ, 0xc0, !PT ;  /* 0x000000f80000a812 */ /* 0x000fe200078ec0ff */
[----:B------:R-:W1:Y:S01]  /*0e30*/  @!P2 S2R R9, SR_CgaCtaId ;  /* 0x000000000009a919 */ /* 0x000e620000008800 */
[----:B0-----:R-:W-:-:S06]  /*0e40*/  DSETP.GEU.AND P1, PT, R6, R4, PT ;  /* 0x000000040600722a */ /* 0x001fcc0003f2e000 */
[----:B------:R-:W-:Y:S02]  /*0e50*/  @!P0 FSEL R6, R4, R6, !P1 ;  /* 0x0000000604068208 */ /* 0x000fe40004800000 */
[----:B------:R-:W-:Y:S02]  /*0e60*/  @!P0 FSEL R11, R5, R11, !P1 ;  /* 0x0000000b050b8208 */ /* 0x000fe40004800000 */
[----:B------:R-:W-:Y:S01]  /*0e70*/  ISETP.GT.AND P0, PT, R8, 0x1b, PT ;  /* 0x0000001b0800780c */ /* 0x000fe20003f04270 */
[----:B------:R-:W-:Y:S02]  /*0e80*/  SHFL.DOWN PT, R4, R6, 0x4, 0x1f ;  /* 0x08801f0006047f89 */ /* 0x000fe400000e0000 */
[----:B------:R-:W-:Y:S02]  /*0e90*/  IMAD.MOV.U32 R7, RZ, RZ, R11 ;  /* 0x000000ffff077224 */ /* 0x000fe400078e000b */
[----:B------:R-:W0:Y:S04]  /*0ea0*/  SHFL.DOWN PT, R5, R11, 0x4, 0x1f ;  /* 0x08801f000b057f89 */ /* 0x000e2800000e0000 */
        /* <DEDUP_REMOVED lines=14> */
[----:B0-----:R-:W-:Y:S01]  /*0f90*/  DSETP.GEU.AND P0, PT, R6, R4, PT ;  /* 0x000000040600722a */ /* 0x001fe20003f0e000 */
[----:B-1----:R-:W-:-:S05]  /*0fa0*/  @!P2 LEA R7, R9, R2, 0x18 ;  /* 0x000000020907a211 */ /* 0x002fca00078ec0ff */
[----:B------:R-:W-:Y:S01]  /*0fb0*/  FSEL R4, R4, R6, !P0 ;  /* 0x0000000604047208 */ /* 0x000fe20004000000 */
[----:B------:R-:W-:Y:S01]  /*0fc0*/  @!P2 IMAD.IADD R9, R0, 0x1, R7 ;  /* 0x000000010009a824 */ /* 0x000fe200078e0207 */
[----:B------:R-:W-:Y:S02]  /*0fd0*/  FSEL R5, R5, R11, !P0 ;  /* 0x0000000b05057208 */ /* 0x000fe40004000000 */
[----:B------:R-:W-:Y:S02]  /*0fe0*/  ISETP.NE.AND P0, PT, R3, RZ, PT ;  /* 0x000000ff0300720c */ /* 0x000fe40003f05270 */
[----:B------:R-:W-:Y:S01]  /*0ff0*/  FSEL R6, R6, R4, P1 ;  /* 0x0000000406067208 */ /* 0x000fe20000800000 */
[----:B------:R3:W-:Y:S01]  /*1000*/  @!P2 STS.64 [R9+0x8], R4 ;  /* 0x000008040900a388 */ /* 0x0007e20000000a00 */
[----:B------:R-:W-:Y:S01]  /*1010*/  FSEL R7, R11, R5, P1 ;  /* 0x000000050b077208 */ /* 0x000fe20000800000 */
[----:B------:R-:W-:Y:S08]  /*1020*/  BAR.SYNC.DEFER_BLOCKING 0x0 ;  /* 0x0000000000007b1d */ /* 0x000ff00000010000 */
[----:B------:R-:W-:Y:S05]  /*1030*/  @P0 BRA `(.L_x_17) ;  /* 0x0000004800f40947 */ /* 0x000fea0003800000 */
[----:B------:R-:W0:Y:S01]  /*1040*/  S2UR UR5, SR_CgaCtaId ;  /* 0x00000000000579c3 */ /* 0x000e220000008800 */
[----:B------:R-:W-:Y:S02]  /*1050*/  UMOV UR4, 0x400 ;  /* 0x0000040000047882 */ /* 0x000fe40000000000 */
[----:B0-----:R-:W-:-:S09]  /*1060*/  ULEA UR4, UR5, UR4, 0x18 ;  /* 0x0000000405047291 */ /* 0x001fd2000f8ec0ff */
[----:B---3--:R-:W0:Y:S04]  /*1070*/  LDS.128 R8, [UR4+0x10] ;  /* 0x00001004ff087984 */ /* 0x008e280008000c00 */
[----:B------:R-:W1:Y:S01]  /*1080*/  LDS.128 R12, [UR4+0x20] ;  /* 0x00002004ff0c7984 */ /* 0x000e620008000c00 */
[----:B0-----:R-:W-:-:S06]  /*1090*/  DSETP.GEU.AND P1, PT, R6, R8, PT ;  /* 0x000000080600722a */ /* 0x001fcc0003f2e000 */
[----:B------:R-:W-:Y:S02]  /*10a0*/  FSEL R2, R8, R6, !P1 ;  /* 0x0000000608027208 */ /* 0x000fe40004800000 */
[----:B------:R-:W-:Y:S02]  /*10b0*/  FSEL R3, R9, R7, !P1 ;  /* 0x0000000709037208 */ /* 0x000fe40004800000 */
[----:B------:R-:W0:Y:S04]  /*10c0*/  LDS.128 R4, [UR4+0x30] ;  /* 0x00003004ff047984 */ /* 0x000e280008000c00 */
[----:B------:R-:W-:-:S06]  /*10d0*/  DSETP.GEU.AND P1, PT, R2, R10, PT ;  /* 0x0000000a0200722a */ /* 0x000fcc0003f2e000 */
[----:B------:R-:W-:Y:S02]  /*10e0*/  FSEL R2, R10, R2, !P1 ;  /* 0x000000020a027208 */ /* 0x000fe40004800000 */
[----:B------:R-:W-:-:S06]  /*10f0*/  FSEL R3, R11, R3, !P1 ;  /* 0x000000030b037208 */ /* 0x000fcc0004800000 */
[----:B-1----:R-:W-:-:S06]  /*1100*/  DSETP.GEU.AND P1, PT, R2, R12, PT ;  /* 0x0000000c0200722a */ /* 0x002fcc0003f2e000 */
[----:B------:R-:W-:Y:S02]  /*1110*/  FSEL R8, R12, R2, !P1 ;  /* 0x000000020c087208 */ /* 0x000fe40004800000 */
[----:B------:R-:W-:Y:S02]  /*1120*/  FSEL R9, R13, R3, !P1 ;  /* 0x000000030d097208 */ /* 0x000fe40004800000 */
[----:B------:R-:W1:Y:S04]  /*1130*/  LDS.64 R2, [UR4+0x40] ;  /* 0x00004004ff027984 */ /* 0x000e680008000a00 */
[----:B------:R-:W-:-:S06]  /*1140*/  DSETP.GEU.AND P1, PT, R8, R14, PT ;  /* 0x0000000e0800722a */ /* 0x000fcc0003f2e000 */
[----:B------:R-:W-:Y:S02]  /*1150*/  FSEL R8, R14, R8, !P1 ;  /* 0x000000080e087208 */ /* 0x000fe40004800000 */
[----:B------:R-:W-:-:S06]  /*1160*/  FSEL R9, R15, R9, !P1 ;  /* 0x000000090f097208 */ /* 0x000fcc0004800000 */
[----:B0-----:R-:W-:-:S06]  /*1170*/  DSETP.GEU.AND P1, PT, R8, R4, PT ;  /* 0x000000040800722a */ /* 0x001fcc0003f2e000 */
[----:B------:R-:W-:Y:S02]  /*1180*/  FSEL R4, R4, R8, !P1 ;  /* 0x0000000804047208 */ /* 0x000fe40004800000 */
[----:B------:R-:W-:-:S06]  /*1190*/  FSEL R5, R5, R9, !P1 ;  /* 0x0000000905057208 */ /* 0x000fcc0004800000 */
[----:B------:R-:W-:-:S06]  /*11a0*/  DSETP.GEU.AND P1, PT, R4, R6, PT ;  /* 0x000000060400722a */ /* 0x000fcc0003f2e000 */
[----:B------:R-:W-:Y:S02]  /*11b0*/  FSEL R4, R6, R4, !P1 ;  /* 0x0000000406047208 */ /* 0x000fe40004800000 */
[----:B------:R-:W-:-:S06]  /*11c0*/  FSEL R5, R7, R5, !P1 ;  /* 0x0000000507057208 */ /* 0x000fcc0004800000 */
[----:B-1----:R-:W-:-:S06]  /*11d0*/  DSETP.GEU.AND P1, PT, R4, R2, PT ;  /* 0x000000020400722a */ /* 0x002fcc0003f2e000 */
[----:B------:R-:W-:Y:S02]  /*11e0*/  FSEL R6, R2, R4, !P1 ;  /* 0x0000000402067208 */ /* 0x000fe40004800000 */
[----:B------:R-:W-:Y:S01]  /*11f0*/  FSEL R7, R3, R5, !P1 ;  /* 0x0000000503077208 */ /* 0x000fe20004800000 */
[----:B------:R-:W-:Y:S06]  /*1200*/  BRA `(.L_x_17) ;  /* 0x0000004800807947 */ /* 0x000fec0003800000 */
.L_x_16:
[----:B------:R-:W-:Y:S01]  /*1210*/  LOP3.LUT R0, R3, 0x3e0, RZ, 0xc0, !PT ;  /* 0x000003e003007812 */ /* 0x000fe200078ec0ff */
[----:B------:R-:W0:Y:S03]  /*1220*/  S2R R10, SR_LANEID ;  /* 0x00000000000a7919 */ /* 0x000e260000000000 */
[----:B------:R-:W-:Y:S01]  /*1230*/  LOP3.LUT R9, RZ, R0, RZ, 0x33, !PT ;  /* 0x00000000ff097212 */ /* 0x000fe200078e33ff */
[----:B------:R-:W-:-:S04]  /*1240*/  VIADD R5, R0, 0x20 ;  /* 0x0000002000057836 */ /* 0x000fc80000000000 */
[----:B------:R-:W-:Y:S01]  /*1250*/  IMAD.IADD R9, R9, 0x1, R4 ;  /* 0x0000000109097824 */ /* 0x000fe200078e0204 */
[----:B------:R-:W-:-:S04]  /*1260*/  ISETP.GT.AND P0, PT, R5, R4, PT ;  /* 0x000000040500720c */ /* 0x000fc80003f04270 */
[----:B------:R-:W-:-:S05]  /*1270*/  SEL R5, R9, 0x1f, P0 ;  /* 0x0000001f09057807 */ /* 0x000fca0000000000 */
[----:B-----5:R-:W-:Y:S04]  /*1280*/  SHFL.DOWN PT, R8, R6, 0x1, R5 ;  /* 0x0820000006087989 */ /* 0x020fe800000e0005 */
[----:B------:R-:W1:Y:S01]  /*1290*/  SHFL.DOWN PT, R9, R7, 0x1, R5 ;  /* 0x0820000007097989 */ /* 0x000e6200000e0005 */
[C---:B0-----:R-:W-:Y:S01]  /*12a0*/  ISETP.GE.AND P0, PT, R10.reuse, R5, PT ;  /* 0x000000050a00720c */ /* 0x041fe20003f06270 */
[----:B------:R-:W-:Y:S01]  /*12b0*/  VIADD R0, R10, 0x2 ;  /* 0x000000020a007836 */ /* 0x000fe20000000000 */
[----:B-1----:R-:W-:-:S06]  /*12c0*/  DSETP.GEU.AND P1, PT, R6, R8, PT ;  /* 0x000000080600722a */ /* 0x002fcc0003f2e000 */
[-C--:B------:R-:W-:Y:S02]  /*12d0*/  FSEL R11, R8, R6.reuse, !P1 ;  /* 0x00000006080b7208 */ /* 0x080fe40004800000 */
[-C--:B------:R-:W-:Y:S02]  /*12e0*/  FSEL R9, R9, R7.reuse, !P1 ;  /* 0x0000000709097208 */ /* 0x080fe40004800000 */
[----:B------:R-:W-:Y:S02]  /*12f0*/  FSEL R2, R11, R6, !P0 ;  /* 0x000000060b027208 */ /* 0x000fe40004000000 */
[----:B------:R-:W-:Y:S02]  /*1300*/  FSEL R11, R9, R7, !P0 ;  /* 0x00000007090b7208 */ /* 0x000fe40004000000 */
[----:B------:R-:W-:Y:S01]  /*1310*/  ISETP.GT.AND P0, PT, R0, R5, PT ;  /* 0x000000050000720c */ /* 0x000fe20003f04270 */
[----:B------:R-:W-:Y:S01]  /*1320*/  SHFL.DOWN PT, R8, R2, 0x2, R5 ;  /* 0x0840000002087989 */ /* 0x000fe200000e0005 */
[----:B------:R-:W-:-:S02]  /*1330*/  IMAD.MOV.U32 R6, RZ, RZ, R2 ;  /* 0x000000ffff067224 */ /* 0x000fc400078e0002 */
[----:B------:R-:W-:Y:S01]  /*1340*/  IMAD.MOV.U32 R7, RZ, RZ, R11 ;  /* 0x000000ffff077224 */ /* 0x000fe200078e000b */
[----:B------:R-:W0:Y:S01]  /*1350*/  SHFL.DOWN PT, R9, R11, 0x2, R5 ;  /* 0x084000000b097989 */ /* 0x000e2200000e0005 */
[----:B------:R-:W-:-:S04]  /*1360*/  VIADD R0, R10, 0x4 ;  /* 0x000000040a007836 */ /* 0x000fc80000000000 */
[----:B0-----:R-:W-:-:S06]  /*1370*/  DSETP.GEU.AND P1, PT, R6, R8, PT ;  /* 0x000000080600722a */ /* 0x001fcc0003f2e000 */
[----:B------:R-:W-:Y:S02]  /*1380*/  @!P0 FSEL R2, R8, R2, !P1 ;  /* 0x0000000208028208 */ /* 0x000fe40004800000 */
[----:B------:R-:W-:Y:S02]  /*1390*/  @!P0 FSEL R11, R9, R11, !P1 ;  /* 0x0000000b090b8208 */ /* 0x000fe40004800000 */
[----:B------:R-:W-:Y:S01]  /*13a0*/  ISETP.GT.AND P0, PT, R0, R5, PT ;  /* 0x000000050000720c */ /* 0x000fe20003f04270 */
[----:B------:R-:W-:Y:S01]  /*13b0*/  SHFL.DOWN PT, R6, R2, 0x4, R5 ;  /* 0x0880000002067989 */ /* 0x000fe200000e0005 */
[----:B------:R-:W-:Y:S02]  /*13c0*/  IMAD.MOV.U32 R8, RZ, RZ, R2 ;  /* 0x000000ffff087224 */ /* 0x000fe400078e0002 */
        /* <DEDUP_REMOVED lines=8> */
[----:B------:R-:W-:Y:S01]  /*1450*/  IMAD.MOV.U32 R8, RZ, RZ, R2 ;  /* 0x000000ffff087224 */ /* 0x000fe200078e0002 */
[C---:B------:R-:W-:Y:S01]  /*1460*/  ISETP.NE.AND P0, PT, R10.reuse, RZ, PT ;  /* 0x000000ff0a00720c */ /* 0x040fe20003f05270 */
[----:B------:R-:W-:Y:S01]  /*1470*/  IMAD.MOV.U32 R9, RZ, RZ, R11 ;  /* 0x000000ffff097224 */ /* 0x000fe200078e000b */
[----:B------:R-:W0:Y:S01]  /*1480*/  SHFL.DOWN PT, R7, R11, 0x8, R5 ;  /* 0x090000000b077989 */ /* 0x000e2200000e0005 */
[----:B------:R-:W-:-:S10]  /*1490*/  VIADD R0, R10, 0x10 ;  /* 0x000000100a007836 */ /* 0x000fd40000000000 */
[----:B------:R-:W1:Y:S01]  /*14a0*/  @!P0 S2R R13, SR_CgaCtaId ;  /* 0x00000000000d8919 */ /* 0x000e620000008800 */
[----:B0-----:R-:W-:-:S06]  /*14b0*/  DSETP.GEU.AND P2, PT, R8, R6, PT ;  /* 0x000000060800722a */ /* 0x001fcc0003f4e000 */
[----:B------:R-:W-:Y:S02]  /*14c0*/  @!P1 FSEL R2, R6, R2, !P2 ;  /* 0x0000000206029208 */ /* 0x000fe40005000000 */
[----:B------:R-:W-:Y:S02]  /*14d0*/  @!P1 FSEL R11, R7, R11, !P2 ;  /* 0x0000000b070b9208 */ /* 0x000fe40005000000 */
[----:B------:R-:W-:Y:S01]  /*14e0*/  ISETP.GT.AND P1, PT, R0, R5, PT ;  /* 0x000000050000720c */ /* 0x000fe20003f24270 */
[----:B------:R-:W-:Y:S01]  /*14f0*/  SHFL.DOWN PT, R6, R2, 0x10, R5 ;  /* 0x0a00000002067989 */ /* 0x000fe200000e0005 */
[----:B------:R-:W-:Y:S01]  /*1500*/  IMAD.MOV.U32 R8, RZ, RZ, R2 ;  /* 0x000000ffff087224 */ /* 0x000fe200078e0002 */
[----:B------:R-:W-:Y:S01]  /*1510*/  @!P0 SHF.R.U32.HI R0, RZ, 0x2, R3 ;  /* 0x00000002ff008819 */ /* 0x000fe20000011603 */
[----:B------:R-:W-:Y:S01]  /*1520*/  IMAD.MOV.U32 R9, RZ, RZ, R11 ;  /* 0x000000ffff097224 */ /* 0x000fe200078e000b */
[----:B------:R-:W0:Y:S02]  /*1530*/  SHFL.DOWN PT, R7, R11, 0x10, R5 ;  /* 0x0a0000000b077989 */ /* 0x000e2400000e0005 */
[----:B------:R-:W-:-:S03]  /*1540*/  @!P0 LOP3.LUT R0, R0, 0xf8, RZ, 0xc0, !PT ;  /* 0x000000f800008812 */ /* 0x000fc600078ec0ff */
[----:B0-----:R-:W-:Y:S01]  /*1550*/  DSETP.GEU.AND P2, PT, R8, R6, PT ;  /* 0x000000060800722a */ /* 0x001fe20003f4e000 */
[----:B------:R-:W-:-:S04]  /*1560*/  @!P0 MOV R8, 0x400 ;  /* 0x0000040000088802 */ /* 0x000fc80000000f00 */
[----:B-1----:R-:W-:Y:S02]  /*1570*/  @!P0 LEA R13, R13, R8, 0x18 ;  /* 0x000000080d0d8211 */ /* 0x002fe400078ec0ff */
[----:B------:R-:W-:Y:S02]  /*1580*/  @!P1 FSEL R2, R6, R2, !P2 ;  /* 0x0000000206029208 */ /* 0x000fe40005000000 */
[----:B------:R-:W-:Y:S01]  /*1590*/  @!P1 FSEL R11, R7, R11, !P2 ;  /* 0x0000000b070b9208 */ /* 0x000fe20005000000 */
[----:B------:R-:W-:Y:S02]  /*15a0*/  @!P0 IMAD.IADD R13, R0, 0x1, R13 ;  /* 0x00000001000d8824 */ /* 0x000fe400078e020d */
[----:B------:R-:W-:Y:S02]  /*15b0*/  IMAD.MOV.U32 R6, RZ, RZ, R2 ;  /* 0x000000ffff067224 */ /* 0x000fe400078e0002 */
[----:B------:R-:W-:-:S05]  /*15c0*/  IMAD.MOV.U32 R7, RZ, RZ, R11 ;  /* 0x000000ffff077224 */ /* 0x000fca00078e000b */
[----:B------:R3:W-:Y:S01]  /*15d0*/  @!P0 STS.64 [R13+0x8], R6 ;  /* 0x000008060d008388 */ /* 0x0007e20000000a00 */
[----:B------:R-:W-:Y:S01]  /*15e0*/  BAR.SYNC.DEFER_BLOCKING 0x0 ;  /* 0x0000000000007b1d */ /* 0x000fe20000010000 */
[----:B------:R-:W-:-:S13]  /*15f0*/  ISETP.NE.AND P0, PT, R3, RZ, PT ;  /* 0x000000ff0300720c */ /* 0x000fda0003f05270 */
[----:B---3--:R-:W-:Y:S05]  /*1600*/  @P0 BRA `(.L_x_17) ;  /* 0x0000004400800947 */ /* 0x008fea0003800000 */
[----:B------:R-:W0:Y:S01]  /*1610*/  S2UR UR5, SR_CgaCtaId ;  /* 0x00000000000579c3 */ /* 0x000e220000008800 */
[----:B------:R-:W-:Y:S01]  /*1620*/  UMOV UR4, 0x400 ;  /* 0x0000040000047882 */ /* 0x000fe20000000000 */
[----:B------:R-:W-:Y:S01]  /*1630*/  ISETP.GT.AND P2, PT, R4, 0x20, PT ;  /* 0x000000200400780c */ /* 0x000fe20003f44270 */
[----:B0-----:R-:W-:-:S09]  /*1640*/  ULEA UR4, UR5, UR4, 0x18 ;  /* 0x0000000405047291 */ /* 0x001fd2000f8ec0ff */
[----:B------:R-:W0:Y:S04]  /*1650*/  LDS.128 R16, [UR4+0x10] ;  /* 0x00001004ff107984 */ /* 0x000e280008000c00 */
[----:B------:R-:W1:Y:S04]  /*1660*/  LDS.128 R12, [UR4+0x20] ;  /* 0x00002004ff0c7984 */ /* 0x000e680008000c00 */
[----:B------:R-:W2:Y:S01]  /*1670*/  LDS.128 R8, [UR4+0x30] ;  /* 0x00003004ff087984 */ /* 0x000ea20008000c00 */
[----:B0-----:R-:W-:-:S06]  /*1680*/  DSETP.GEU.AND P1, PT, R6, R16, PT ;  /* 0x000000100600722a */ /* 0x001fcc0003f2e000 */
[-C--:B------:R-:W-:Y:S02]  /*1690*/  FSEL R3, R16, R6.reuse, !P1 ;  /* 0x0000000610037208 */ /* 0x080fe40004800000 */
[-C--:B------:R-:W-:Y:S02]  /*16a0*/  FSEL R17, R17, R7.reuse, !P1 ;  /* 0x0000000711117208 */ /* 0x080fe40004800000 */
[----:B------:R-:W-:Y:S02]  /*16b0*/  FSEL R6, R3, R6, P2 ;  /* 0x0000000603067208 */ /* 0x000fe40001000000 */
[----:B------:R-:W-:Y:S02]  /*16c0*/  FSEL R7, R17, R7, P2 ;  /* 0x0000000711077208 */ /* 0x000fe40001000000 */
[C---:B------:R-:W-:Y:S01]  /*16d0*/  ISETP.GT.AND P1, PT, R4.reuse, 0x40, PT ;  /* 0x000000400400780c */ /* 0x040fe20003f24270 */
[----:B------:R-:W-:Y:S01]  /*16e0*/  IMAD.MOV.U32 R2, RZ, RZ, R6 ;  /* 0x000000ffff027224 */ /* 0x000fe200078e0006 */
[----:B------:R-:W-:Y:S01]  /*16f0*/  ISETP.GT.AND P2, PT, R4, 0x60, PT ;  /* 0x000000600400780c */ /* 0x000fe20003f44270 */
[----:B------:R-:W-:-:S06]  /*1700*/  IMAD.MOV.U32 R3, RZ, RZ, R7 ;  /* 0x000000ffff037224 */ /* 0x000fcc00078e0007 */
[----:B------:R-:W-:-:S06]  /*1710*/  DSETP.GEU.AND P3, PT, R2, R18, PT ;  /* 0x000000120200722a */ /* 0x000fcc0003f6e000 */
[----:B------:R-:W-:Y:S02]  /*1720*/  @P1 FSEL R6, R18, R6, !P3 ;  /* 0x0000000612061208 */ /* 0x000fe40005800000 */
[----:B------:R-:W-:Y:S02]  /*1730*/  @P1 FSEL R7, R19, R7, !P3 ;  /* 0x0000000713071208 */ /* 0x000fe40005800000 */
[----:B------:R-:W-:Y:S01]  /*1740*/  ISETP.GT.AND P1, PT, R4, 0x80, PT ;  /* 0x000000800400780c */ /* 0x000fe20003f24270 */
[----:B------:R-:W-:Y:S02]  /*1750*/  IMAD.MOV.U32 R2, RZ, RZ, R6 ;  /* 0x000000ffff027224 */ /* 0x000fe400078e0006 */
[----:B------:R-:W-:-:S06]  /*1760*/  IMAD.MOV.U32 R3, RZ, RZ, R7 ;  /* 0x000000ffff037224 */ /* 0x000fcc00078e0007 */
[----:B-1----:R-:W-:Y:S01]  /*1770*/  DSETP.GEU.AND P3, PT, R2, R12, PT ;  /* 0x0000000c0200722a */ /* 0x002fe20003f6e000 */
[----:B------:R-:W0:Y:S05]  /*1780*/  LDS.64 R2, [UR4+0x40] ;  /* 0x00004004ff027984 */ /* 0x000e2a0008000a00 */
[----:B------:R-:W-:Y:S02]  /*1790*/  @P2 FSEL R6, R12, R6, !P3 ;  /* 0x000000060c062208 */ /* 0x000fe40005800000 */
[----:B------:R-:W-:Y:S02]  /*17a0*/  @P2 FSEL R7, R13, R7, !P3 ;  /* 0x000000070d072208 */ /* 0x000fe40005800000 */
[----:B------:R-:W-:-:S04]  /*17b0*/  ISETP.GT.AND P2, PT, R4, 0xa0, PT ;  /* 0x000000a00400780c */ /* 0x000fc80003f44270 */
[----:B------:R-:W-:-:S06]  /*17c0*/  DSETP.GEU.AND P3, PT, R6, R14, PT ;  /* 0x0000000e0600722a */ /* 0x000fcc0003f6e000 */
[----:B------:R-:W-:Y:S02]  /*17d0*/  @P1 FSEL R6, R14, R6, !P3 ;  /* 0x000000060e061208 */ /* 0x000fe40005800000 */
[----:B------:R-:W-:Y:S02]  /*17e0*/  @P1 FSEL R7, R15, R7, !P3 ;  /* 0x000000070f071208 */ /* 0x000fe40005800000 */
[----:B------:R-:W-:-:S04]  /*17f0*/  ISETP.GT.AND P1, PT, R4, 0xc0, PT ;  /* 0x000000c00400780c */ /* 0x000fc80003f24270 */
[----:B--2---:R-:W-:-:S06]  /*1800*/  DSETP.GEU.AND P3, PT, R6, R8, PT ;  /* 0x000000080600722a */ /* 0x004fcc0003f6e000 */
[----:B------:R-:W-:Y:S02]  /*1810*/  @P2 FSEL R6, R8, R6, !P3 ;  /* 0x0000000608062208 */ /* 0x000fe40005800000 */
[----:B------:R-:W-:Y:S02]  /*1820*/  @P2 FSEL R7, R9, R7, !P3 ;  /* 0x0000000709072208 */ /* 0x000fe40005800000 */
[----:B------:R-:W-:-:S04]  /*1830*/  ISETP.GT.AND P2, PT, R4, 0xe0, PT ;  /* 0x000000e00400780c */ /* 0x000fc80003f44270 */
[----:B------:R-:W-:-:S06]  /*1840*/  DSETP.GEU.AND P3, PT, R6, R10, PT ;  /* 0x0000000a0600722a */ /* 0x000fcc0003f6e000 */
[----:B------:R-:W-:Y:S02]  /*1850*/  @P1 FSEL R6, R10, R6, !P3 ;  /* 0x000000060a061208 */ /* 0x000fe40005800000 */
[----:B------:R-:W-:-:S03]  /*1860*/  @P1 FSEL R7, R11, R7, !P3 ;  /* 0x000000070b071208 */ /* 0x000fc60005800000 */
[----:B------:R-:W-:Y:S02]  /*1870*/  IMAD.MOV.U32 R4, RZ, RZ, R6 ;  /* 0x000000ffff047224 */ /* 0x000fe400078e0006 */
[----:B------:R-:W-:-:S06]  /*1880*/  IMAD.MOV.U32 R5, RZ, RZ, R7 ;  /* 0x000000ffff057224 */ /* 0x000fcc00078e0007 */
[----:B0-----:R-:W-:-:S06]  /*1890*/  DSETP.GEU.AND P1, PT, R4, R2, PT ;  /* 0x000000020400722a */ /* 0x001fcc0003f2e000 */
[----:B------:R-:W-:Y:S02]  /*18a0*/  @P2 FSEL R6, R2, R6, !P1 ;  /* 0x0000000602062208 */ /* 0x000fe40004800000 */
[----:B------:R-:W-:Y:S01]  /*18b0*/  @P2 FSEL R7, R3, R7, !P1 ;  /* 0x0000000703072208 */ /* 0x000fe20004800000 */
[----:B------:R-:W-:Y:S06]  /*18c0*/  BRA `(.L_x_17) ;  /* 0x0000004000d07947 */ /* 0x000fec0003800000 */
.L_x_3:
[----:B------:R-:W0:Y:S01]  /*18d0*/  S2R R0, SR_TID.X ;  /* 0x0000000000007919 */ /* 0x000e220000002100 */
[----:B------:R-:W1:Y:S02]  /*18e0*/  LDCU.64 UR4, c[0x0][0x380] ;  /* 0x00007000ff0477ac */ /* 0x000e640008000a00 */
[----:B-1----:R-:W-:Y:S02]  /*18f0*/  IMAD.U32 R2, RZ, RZ, UR4 ;  /* 0x00000004ff027e24 */ /* 0x002fe4000f8e00ff */
[----:B------:R-:W-:Y:S02]  /*1900*/  IMAD.U32 R3, RZ, RZ, UR5 ;  /* 0x00000005ff037e24 */ /* 0x000fe4000f8e00ff */
[----:B0-----:R-:W-:-:S04]  /*1910*/  IMAD.SHL.U32 R5, R0, 0x4, RZ ;  /* 0x0000000400057824 */ /* 0x001fc800078e00ff */
[----:B------:R-:W-:-:S05]  /*1920*/  IMAD.WIDE.U32 R6, R5, 0x8, R2 ;  /* 0x0000000805067825 */ /* 0x000fca00078e0002 */
[----:B------:R-:W2:Y:S04]  /*1930*/  LDG.E.128.CONSTANT R20, desc[UR6][R6.64] ;  /* 0x0000000606147981 */ /* 0x000ea8000c1e9d00 */
[----:B------:R-:W3:Y:S04]  /*1940*/  LDG.E.128.CONSTANT R12, desc[UR6][R6.64+0x10] ;  /* 0x00001006060c7981 */ /* 0x000ee8000c1e9d00 */
[----:B------:R-:W4:Y:S04]  /*1950*/  LDG.E.128.CONSTANT R8, desc[UR6][R6.64+0x2000] ;  /* 0x0020000606087981 */ /* 0x000f28000c1e9d00 */
[----:B------:R0:W5:Y:S01]  /*1960*/  LDG.E.128.CONSTANT R16, desc[UR6][R6.64+0x2010] ;  /* 0x0020100606107981 */ /* 0x000162000c1e9d00 */
[----:B------:R-:W-:Y:S01]  /*1970*/  ISETP.GE.U32.AND P1, PT, R4, 0x1000, PT ;  /* 0x000010000400780c */ /* 0x000fe20003f26070 */
[----:B------:R-:W-:Y:S01]  /*1980*/  UMOV UR4, 0x800 ;  /* 0x0000080000047882 */ /* 0x000fe20000000000 */
[----:B--2---:R-:W-:-:S06]  /*1990*/  DSETP.GEU.AND P0, PT, R20, R22, PT ;  /* 0x000000161400722a */ /* 0x004fcc0003f0e000 */
[----:B------:R-:W-:Y:S02]  /*19a0*/  FSEL R20, R22, R20, !P0 ;  /* 0x0000001416147208 */ /* 0x000fe40004000000 */
[----:B------:R-:W-:-:S06]  /*19b0*/  FSEL R21, R23, R21, !P0 ;  /* 0x0000001517157208 */ /* 0x000fcc0004000000 */
[----:B---3--:R-:W-:-:S06]  /*19c0*/  DSETP.GEU.AND P0, PT, R20, R12, PT ;  /* 0x0000000c1400722a */ /* 0x008fcc0003f0e000 */
[----:B------:R-:W-:Y:S02]  /*19d0*/  FSEL R12, R12, R20, !P0 ;  /* 0x000000140c0c7208 */ /* 0x000fe40004000000 */
[----:B------:R-:W-:-:S06]  /*19e0*/  FSEL R13, R13, R21, !P0 ;  /* 0x000000150d0d7208 */ /* 0x000fcc0004000000 */
[----:B------:R-:W-:-:S06]  /*19f0*/  DSETP.GEU.AND P0, PT, R12, R14, PT ;  /* 0x0000000e0c00722a */ /* 0x000fcc0003f0e000 */
[----:B------:R-:W-:Y:S02]  /*1a00*/  FSEL R12, R14, R12, !P0 ;  /* 0x0000000c0e0c7208 */ /* 0x000fe40004000000 */
[----:B------:R-:W-:-:S06]  /*1a10*/  FSEL R13, R15, R13, !P0 ;  /* 0x0000000d0f0d7208 */ /* 0x000fcc0004000000 */
[----:B----4-:R-:W-:-:S06]  /*1a20*/  DSETP.GEU.AND P0, PT, R12, R8, PT ;  /* 0x000000080c00722a */ /* 0x010fcc0003f0e000 */
[----:B0-----:R-:W-:Y:S02]  /*1a30*/  FSEL R6, R8, R12, !P0 ;  /* 0x0000000c08067208 */ /* 0x001fe40004000000 */
[----:B------:R-:W-:-:S06]  /*1a40*/  FSEL R7, R9, R13, !P0 ;  /* 0x0000000d09077208 */ /* 0x000fcc0004000000 */
[----:B------:R-:W-:-:S06]  /*1a50*/  DSETP.GEU.AND P0, PT, R6, R10, PT ;  /* 0x0000000a0600722a */ /* 0x000fcc0003f0e000 */
[----:B------:R-:W-:Y:S02]  /*1a60*/  FSEL R6, R10, R6, !P0 ;  /* 0x000000060a067208 */ /* 0x000fe40004000000 */
[----:B------:R-:W-:-:S06]  /*1a70*/  FSEL R7, R11, R7, !P0 ;  /* 0x000000070b077208 */ /* 0x000fcc0004000000 */
[----:B-----5:R-:W-:-:S06]  /*1a80*/  DSETP.GEU.AND P0, PT, R6, R16, PT ;  /* 0x000000100600722a */ /* 0x020fcc0003f0e000 */
[----:B------:R-:W-:Y:S02]  /*1a90*/  FSEL R6, R16, R6, !P0 ;  /* 0x0000000610067208 */ /* 0x000fe40004000000 */
[----:B------:R-:W-:-:S06]  /*1aa0*/  FSEL R7, R17, R7, !P0 ;  /* 0x0000000711077208 */ /* 0x000fcc0004000000 */
[----:B------:R-:W-:-:S06]  /*1ab0*/  DSETP.GEU.AND P0, PT, R6, R18, PT ;  /* 0x000000120600722a */ /* 0x000fcc0003f0e000 */
[----:B------:R-:W-:Y:S02]  /*1ac0*/  FSEL R6, R18, R6, !P0 ;  /* 0x0000000612067208 */ /* 0x000fe40004000000 */
[----:B------:R-:W-:Y:S01]  /*1ad0*/  FSEL R7, R19, R7, !P0 ;  /* 0x0000000713077208 */ /* 0x000fe20004000000 */
[----:B------:R-:W-:Y:S06]  /*1ae0*/  @!P1 BRA `(.L_x_18) ;  /* 0x0000000000a49947 */ /* 0x000fec0003800000 */
[----:B------:R-:W0:Y:S01]  /*1af0*/  LDC R24, c[0x0][0x390] ;  /* 0x0000e400ff187b82 */ /* 0x000e220000000800 */
[----:B------:R-:W-:Y:S01]  /*1b00*/  VIADD R25, R4, 0xfffff800 ;  /* 0xfffff80004197836 */ /* 0x000fe20000000000 */
[----:B------:R-:W-:-:S06]  /*1b10*/  UMOV UR4, 0x800 ;  /* 0x0000080000047882 */ /* 0x000fcc0000000000 */
[----:B------:R-:W1:Y:S02]  /*1b20*/  LDC.64 R2, c[0x0][0x380] ;  /* 0x0000e000ff027b82 */ /* 0x000e640000000a00 */
.L_x_20:
[----:B------:R-:W-:-:S04]  /*1b30*/  VIADD R27, R5, UR4 ;  /* 0x00000004051b7c36 */ /* 0x000fc80008000000 */
[----:B-1----:R-:W-:-:S05]  /*1b40*/  IMAD.WIDE.U32 R26, R27, 0x8, R2 ;  /* 0x000000081b1a7825 */ /* 0x002fca00078e0002 */
[----:B------:R-:W2:Y:S04]  /*1b50*/  LDG.E.128.CONSTANT R12, desc[UR6][R26.64] ;  /* 0x000000061a0c7981 */ /* 0x000ea8000c1e9d00 */
[----:B------:R-:W3:Y:S04]  /*1b60*/  LDG.E.128.CONSTANT R16, desc[UR6][R26.64+0x10] ;  /* 0x000010061a107981 */ /* 0x000ee8000c1e9d00 */
[----:B------:R-:W4:Y:S04]  /*1b70*/  LDG.E.128.CONSTANT R20, desc[UR6][R26.64+0x2000] ;  /* 0x002000061a147981 */ /* 0x000f28000c1e9d00 */
[----:B------:R-:W5:Y:S01]  /*1b80*/  LDG.E.128.CONSTANT R8, desc[UR6][R26.64+0x2010] ;  /* 0x002010061a087981 */ /* 0x000f62000c1e9d00 */
[----:B0-----:R-:W-:Y:S01]  /*1b90*/  IMAD.MOV.U32 R4, RZ, RZ, R24 ;  /* 0x000000ffff047224 */ /* 0x001fe200078e0018 */
[----:B--2---:R-:W-:-:S06]  /*1ba0*/  DSETP.GEU.AND P0, PT, R6, R12, PT ;  /* 0x0000000c0600722a */ /* 0x004fcc0003f0e000 */
[----:B------:R-:W-:Y:S02]  /*1bb0*/  FSEL R6, R12, R6, !P0 ;  /* 0x000000060c067208 */ /* 0x000fe40004000000 */
[----:B------:R-:W-:-:S06]  /*1bc0*/  FSEL R7, R13, R7, !P0 ;  /* 0x000000070d077208 */ /* 0x000fcc0004000000 */
[----:B------:R-:W-:-:S06]  /*1bd0*/  DSETP.GEU.AND P0, PT, R6, R14, PT ;  /* 0x0000000e0600722a */ /* 0x000fcc0003f0e000 */
        /* <DEDUP_REMOVED lines=14> */
[----:B-----5:R-:W-:-:S06]  /*1cc0*/  DSETP.GEU.AND P0, PT, R6, R8, PT ;  /* 0x000000080600722a */ /* 0x020fcc0003f0e000 */
[----:B------:R-:W-:Y:S01]  /*1cd0*/  FSEL R6, R8, R6, !P0 ;  /* 0x0000000608067208 */ /* 0x000fe20004000000 */
[----:B------:R-:W-:Y:S01]  /*1ce0*/  VIADD R8, R4, -UR4 ;  /* 0x8000000404087c36 */ /* 0x000fe20008000000 */
[----:B------:R-:W-:-:S04]  /*1cf0*/  FSEL R7, R9, R7, !P0 ;  /* 0x0000000709077208 */ /* 0x000fc80004000000 */
[----:B------:R-:W-:Y:S02]  /*1d00*/  ISETP.GE.AND P1, PT, R8, 0x800, PT ;  /* 0x000008000800780c */ /* 0x000fe40003f26270 */
[----:B------:R-:W-:-:S06]  /*1d10*/  DSETP.GEU.AND P0, PT, R6, R10, PT ;  /* 0x0000000a0600722a */ /* 0x000fcc0003f0e000 */
[----:B------:R-:W-:Y:S02]  /*1d20*/  FSEL R6, R10, R6, !P0 ;  /* 0x000000060a067208 */ /* 0x000fe40004000000 */
[----:B------:R-:W-:-:S03]  /*1d30*/  FSEL R7, R11, R7, !P0 ;  /* 0x000000070b077208 */ /* 0x000fc60004000000 */
[----:B------:R-:W-:Y:S05]  /*1d40*/  @!P1 BRA `(.L_x_19) ;  /* 0x0000000c00009947 */ /* 0x000fea0003800000 */
[----:B------:R-:W-:-:S06]  /*1d50*/  UIADD3 UR4, UPT, UPT, UR4, 0x800, URZ ;  /* 0x0000080004047890 */ /* 0x000fcc000fffe0ff */
[----:B------:R-:W-:-:S13]  /*1d60*/  ISETP.LT.AND P0, PT, R25, UR4, PT ;  /* 0x0000000419007c0c */ /* 0x000fda000bf01270 */
[----:B------:R-:W-:Y:S05]  /*1d70*/  @!P0 BRA `(.L_x_20) ;  /* 0xfffffffc006c8947 */ /* 0x000fea000383ffff */
.L_x_18:
[----:B------:R-:W-:-:S13]  /*1d80*/  ISETP.LE.AND P0, PT, R4, UR4, PT ;  /* 0x0000000404007c0c */ /* 0x000fda000bf03270 */
[----:B------:R-:W-:Y:S05]  /*1d90*/  @P0 BRA `(.L_x_19) ;  /* 0x0000000800ec0947 */ /* 0x000fea0003800000 */
[----:B------:R-:W-:Y:S01]  /*1da0*/  VIADD R41, R4, -UR4 ;  /* 0x8000000404297c36 */ /* 0x000fe20008000000 */
[----:B------:R-:W-:Y:S04]  /*1db0*/  BSSY.RECONVERGENT B1, `(.L_x_19) ;  /* 0x00000b9000017945 */ /* 0x000fe80003800200 */
[----:B------:R-:W-:-:S13]  /*1dc0*/  ISETP.GE.AND P0, PT, R0, R41, PT ;  /* 0x000000290000720c */ /* 0x000fda0003f06270 */
[----:B------:R-:W-:Y:S05]  /*1dd0*/  @P0 BRA `(.L_x_21) ;  /* 0x0000000800d80947 */ /* 0x000fea0003800000 */
[----:B------:R-:W-:Y:S01]  /*1de0*/  LOP3.LUT R5, RZ, R0, RZ, 0x33, !PT ;  /* 0x00000000ff057212 */ /* 0x000fe200078e33ff */
[----:B------:R-:W-:Y:S01]  /*1df0*/  BSSY.RECONVERGENT B2, `(.L_x_22) ;  /* 0x0000016000027945 */ /* 0x000fe20003800200 */
[----:B------:R-:W-:Y:S02]  /*1e00*/  IMAD.MOV.U32 R40, RZ, RZ, R0 ;  /* 0x000000ffff287224 */ /* 0x000fe400078e0000 */
[----:B------:R-:W-:-:S04]  /*1e10*/  IADD3 R4, PT, PT, R4, -UR4, R5 ;  /* 0x8000000404047c10 */ /* 0x000fc8000fffe005 */
[C---:B------:R-:W-:Y:S02]  /*1e20*/  LOP3.LUT R5, R4.reuse, 0x300, RZ, 0xc0, !PT ;  /* 0x0000030004057812 */ /* 0x040fe400078ec0ff */
[----:B------:R-:W-:Y:S02]  /*1e30*/  ISETP.GE.U32.AND P2, PT, R4, 0x300, PT ;  /* 0x000003000400780c */ /* 0x000fe40003f46070 */
[----:B------:R-:W-:-:S13]  /*1e40*/  ISETP.NE.AND P0, PT, R5, 0x300, PT ;  /* 0x000003000500780c */ /* 0x000fda0003f05270 */
[----:B------:R-:W-:Y:S05]  /*1e50*/  @!P0 BRA `(.L_x_23) ;  /* 0x00000000003c8947 */ /* 0x000fea0003800000 */
[----:B------:R-:W-:Y:S01]  /*1e60*/  LEA.HI R4, R4, 0x1, RZ, 0x18 ;  /* 0x0000000104047811 */ /* 0x000fe200078fc0ff */
[----:B------:R-:W-:Y:S02]  /*1e70*/  VIADD R9, R0, UR4 ;  /* 0x0000000400097c36 */ /* 0x000fe40008000000 */
[----:B------:R-:W-:Y:S01]  /*1e80*/  IMAD.MOV.U32 R40, RZ, RZ, R0 ;  /* 0x000000ffff287224 */ /* 0x000fe200078e0000 */
[----:B------:R-:W-:-:S05]  /*1e90*/  LOP3.LUT R4, R4, 0x3, RZ, 0xc0, !PT ;  /* 0x0000000304047812 */ /* 0x000fca00078ec0ff */
[----:B------:R-:W-:-:S07]  /*1ea0*/  IMAD.MOV R8, RZ, RZ, -R4 ;  /* 0x000000ffff087224 */ /* 0x000fce00078e0a04 */
.L_x_24:
[----:B------:R-:W-:-:S06]  /*1eb0*/  IMAD.WIDE.U32 R4, R9, 0x8, R2 ;  /* 0x0000000809047825 */ /* 0x000fcc00078e0002 */
[----:B------:R-:W2:Y:S01]  /*1ec0*/  LDG.E.64.CONSTANT R4, desc[UR6][R4.64] ;  /* 0x0000000604047981 */ /* 0x000ea2000c1e9b00 */
[----:B------:R-:W-:Y:S02]  /*1ed0*/  VIADD R8, R8, 0x1 ;  /* 0x0000000108087836 */ /* 0x000fe40000000000 */
[----:B------:R-:W-:Y:S02]  /*1ee0*/  VIADD R40, R40, 0x100 ;  /* 0x0000010028287836 */ /* 0x000fe40000000000 */
[----:B------:R-:W-:Y:S01]  /*1ef0*/  VIADD R9, R9, 0x100 ;  /* 0x0000010009097836 */ /* 0x000fe20000000000 */
[----:B------:R-:W-:Y:S01]  /*1f00*/  ISETP.NE.AND P1, PT, R8, RZ, PT ;  /* 0x000000ff0800720c */ /* 0x000fe20003f25270 */
[----:B--2---:R-:W-:-:S06]  /*1f10*/  DSETP.GEU.AND P0, PT, R6, R4, PT ;  /* 0x000000040600722a */ /* 0x004fcc0003f0e000 */
[----:B------:R-:W-:Y:S02]  /*1f20*/  FSEL R6, R4, R6, !P0 ;  /* 0x0000000604067208 */ /* 0x000fe40004000000 */
[----:B------:R-:W-:-:S04]  /*1f30*/  FSEL R7, R5, R7, !P0 ;  /* 0x0000000705077208 */ /* 0x000fc80004000000 */
[----:B------:R-:W-:Y:S05]  /*1f40*/  @P1 BRA `(.L_x_24) ;  /* 0xfffffffc00d81947 */ /* 0x000fea000383ffff */
.L_x_23:
[----:B------:R-:W-:Y:S05]  /*1f50*/  BSYNC.RECONVERGENT B2 ;  /* 0x0000000000027941 */ /* 0x000fea0003800200 */
.L_x_22:
[----:B------:R-:W-:Y:S05]  /*1f60*/  @!P2 BRA `(.L_x_21) ;  /* 0x000000080074a947 */ /* 0x000fea0003800000 */
[----:B------:R-:W0:Y:S01]  /*1f70*/  LDCU.64 UR8, c[0x0][0x380] ;  /* 0x00007000ff0877ac */ /* 0x000e220008000a00 */
[----:B------:R-:W-:Y:S01]  /*1f80*/  IMAD.IADD R9, R41, 0x1, -R40 ;  /* 0x0000000129097824 */ /* 0x000fe200078e0a28 */
[C---:B------:R-:W-:Y:S01]  /*1f90*/  IADD3 R5, P0, PT, R40.reuse, UR4, RZ ;  /* 0x0000000428057c10 */ /* 0x040fe2000ff1e0ff */
[----:B------:R-:W-:Y:S01]  /*1fa0*/  BSSY.RECONVERGENT B2, `(.L_x_25) ;  /* 0x0000059000027945 */ /* 0x000fe20003800200 */
[----:B------:R-:W-:Y:S02]  /*1fb0*/  VIADD R43, R40, UR4 ;  /* 0x00000004282b7c36 */ /* 0x000fe40008000000 */
[----:B------:R-:W-:Y:S01]  /*1fc0*/  ISETP.GT.AND P1, PT, R9, 0xc00, PT ;  /* 0x00000c000900780c */ /* 0x000fe20003f24270 */
[----:B------:R-:W-:Y:S01]  /*1fd0*/  IMAD.X R8, RZ, RZ, RZ, P0 ;  /* 0x000000ffff087224 */ /* 0x000fe200000e06ff */
[----:B0-----:R-:W-:-:S04]  /*1fe0*/  LEA R4, P0, R5, UR8, 0x3 ;  /* 0x0000000805047c11 */ /* 0x001fc8000f8018ff */
[----:B------:R-:W-:Y:S02]  /*1ff0*/  LEA.HI.X R5, R5, UR9, R8, 0x3, P0 ;  /* 0x0000000905057c11 */ /* 0x000fe400080f1c08 */
[----:B------:R-:W-:-:S05]  /*2000*/  IADD3 R4, P0, PT, R4, 0x1000, RZ ;  /* 0x0000100004047810 */ /* 0x000fca0007f1e0ff */
[----:B------:R-:W-:Y:S01]  /*2010*/  IMAD.X R5, RZ, RZ, R5, P0 ;  /* 0x000000ffff057224 */ /* 0x000fe200000e0605 */
[----:B------:R-:W-:Y:S01]  /*2020*/  PLOP3.LUT P0, PT, PT, PT, PT, 0x80, 0x8 ;  /* 0x000000000008781c */ /* 0x000fe20003f0f070 */
[----:B------:R-:W-:-:S12]  /*2030*/  @!P1 BRA `(.L_x_26) ;  /* 0x00000004003c9947 */ /* 0x000fd80003800000 */
[----:B------:R-:W-:Y:S01]  /*2040*/  PLOP3.LUT P0, PT, PT, PT, PT, 0x8, 0x80 ;  /* 0x000000000080781c */ /* 0x000fe20003f0e170 */
[----:B------:R-:W-:-:S12]  /*2050*/  VIADD R45, R41, 0xfffff400 ;  /* 0xfffff400292d7836 */ /* 0x000fd80000000000 */
.L_x_27:
[C---:B------:R-:W-:Y:S01]  /*2060*/  IMAD.WIDE.U32 R38, R43.reuse, 0x8, R2 ;  /* 0x000000082b267825 */ /* 0x040fe200078e0002 */
[----:B------:R-:W2:Y:S04]  /*2070*/  LDG.E.64.CONSTANT R8, desc[UR6][R4.64+-0x800] ;  /* 0xfff8000604087981 */ /* 0x000ea8000c1e9b00 */
[----:B------:R-:W3:Y:S04]  /*2080*/  LDG.E.64.CONSTANT R10, desc[UR6][R4.64] ;  /* 0x00000006040a7981 */ /* 0x000ee8000c1e9b00 */
[----:B------:R-:W4:Y:S01]  /*2090*/  LDG.E.64.CONSTANT R38, desc[UR6][R38.64] ;  /* 0x0000000626267981 */ /* 0x000f22000c1e9b00 */
[----:B------:R-:W-:-:S03]  /*20a0*/  VIADD R15, R43, 0x400 ;  /* 0x000004002b0f7836 */ /* 0x000fc60000000000 */
[----:B------:R-:W5:Y:S01]  /*20b0*/  LDG.E.64.CONSTANT R12, desc[UR6][R4.64+0x800] ;  /* 0x00080006040c7981 */ /* 0x000f62000c1e9b00 */
[----:B------:R-:W-:-:S03]  /*20c0*/  IMAD.WIDE.U32 R14, R15, 0x8, R2 ;  /* 0x000000080f0e7825 */ /* 0x000fc600078e0002 */
[----:B------:R-:W5:Y:S04]  /*20d0*/  LDG.E.64.CONSTANT R16, desc[UR6][R4.64+0x1800] ;  /* 0x0018000604107981 */ /* 0x000f68000c1e9b00 */
[----:B------:R-:W5:Y:S04]  /*20e0*/  LDG.E.64.CONSTANT R14, desc[UR6][R14.64] ;  /* 0x000000060e0e7981 */ /* 0x000f68000c1e9b00 */
[----:B------:R-:W5:Y:S01]  /*20f0*/  LDG.E.64.CONSTANT R18, desc[UR6][R4.64+0x2000] ;  /* 0x0020000604127981 */ /* 0x000f62000c1e9b00 */
        /* <DEDUP_REMOVED lines=11> */
[----:B------:R-:W5:Y:S04]  /*21b0*/  LDG.E.64.CONSTANT R34, desc[UR6][R4.64+0x6000] ;  /* 0x0060000604227981 */ /* 0x000f68000c1e9b00 */
[----:B------:R0:W5:Y:S01]  /*21c0*/  LDG.E.64.CONSTANT R36, desc[UR6][R4.64+0x6800] ;  /* 0x0068000604247981 */ /* 0x000162000c1e9b00 */
[----:B------:R-:W-:-:S05]  /*21d0*/  VIADD R40, R40, 0x1000 ;  /* 0x0000100028287836 */ /* 0x000fca0000000000 */
[----:B------:R-:W-:Y:S02]  /*21e0*/  ISETP.GE.AND P2, PT, R40, R45, PT ;  /* 0x0000002d2800720c */ /* 0x000fe40003f46270 */
[----:B0-----:R-:W-:Y:S01]  /*21f0*/  IADD3 R4, P3, PT, R4, 0x8000, RZ ;  /* 0x0000800004047810 */ /* 0x001fe20007f7e0ff */
[----:B------:R-:W-:-:S04]  /*2200*/  VIADD R43, R43, 0x1000 ;  /* 0x000010002b2b7836 */ /* 0x000fc80000000000 */
[----:B------:R-:W-:Y:S01]  /*2210*/  IMAD.X R5, RZ, RZ, R5, P3 ;  /* 0x000000ffff057224 */ /* 0x000fe200018e0605 */
[----:B----4-:R-:W-:-:S06]  /*2220*/  DSETP.GEU.AND P1, PT, R6, R38, PT ;  /* 0x000000260600722a */ /* 0x010fcc0003f2e000 */
[----:B------:R-:W-:Y:S02]  /*2230*/  FSEL R6, R38, R6, !P1 ;  /* 0x0000000626067208 */ /* 0x000fe40004800000 */
[----:B------:R-:W-:-:S06]  /*2240*/  FSEL R7, R39, R7, !P1 ;  /* 0x0000000727077208 */ /* 0x000fcc0004800000 */
[----:B--2---:R-:W-:-:S06]  /*2250*/  DSETP.GEU.AND P1, PT, R6, R8, PT ;  /* 0x000000080600722a */ /* 0x004fcc0003f2e000 */
[----:B------:R-:W-:Y:S02]  /*2260*/  FSEL R6, R8, R6, !P1 ;  /* 0x0000000608067208 */ /* 0x000fe40004800000 */
[----:B------:R-:W-:-:S06]  /*2270*/  FSEL R7, R9, R7, !P1 ;  /* 0x0000000709077208 */ /* 0x000fcc0004800000 */
[----:B---3--:R-:W-:-:S06]  /*2280*/  DSETP.GEU.AND P1, PT, R6, R10, PT ;  /* 0x0000000a0600722a */ /* 0x008fcc0003f2e000 */
[----:B------:R-:W-:Y:S02]  /*2290*/  FSEL R6, R10, R6, !P1 ;  /* 0x000000060a067208 */ /* 0x000fe40004800000 */
[----:B------:R-:W-:-:S06]  /*22a0*/  FSEL R7, R11, R7, !P1 ;  /* 0x000000070b077208 */ /* 0x000fcc0004800000 */
[----:B-----5:R-:W-:-:S06]  /*22b0*/  DSETP.GEU.AND P1, PT, R6, R12, PT ;  /* 0x0000000c0600722a */ /* 0x020fcc0003f2e000 */
        /* <DEDUP_REMOVED lines=39> */
.L_x_26:
[----:B------:R-:W-:Y:S05]  /*2530*/  BSYNC.RECONVERGENT B2 ;  /* 0x0000000000027941 */ /* 0x000fea0003800200 */
.L_x_25:
[----:B------:R-:W-:Y:S01]  /*2540*/  IMAD.IADD R8, R41, 0x1, -R40 ;  /* 0x0000000129087824 */ /* 0x000fe200078e0a28 */
[----:B------:R-:W-:Y:S04]  /*2550*/  BSSY.RECONVERGENT B2, `(.L_x_28) ;  /* 0x000002b000027945 */ /* 0x000fe80003800200 */
[----:B------:R-:W-:-:S13]  /*2560*/  ISETP.GT.AND P1, PT, R8, 0x400, PT ;  /* 0x000004000800780c */ /* 0x000fda0003f24270 */
[----:B------:R-:W-:Y:S05]  /*2570*/  @!P1 BRA `(.L_x_29) ;  /* 0x0000000000a09947 */ /* 0x000fea0003800000 */
        /* <DEDUP_REMOVED lines=9> */
[----:B------:R-:W5:Y:S04]  /*2610*/  LDG.E.64.CONSTANT R22, desc[UR6][R4.64+0x2000] ;  /* 0x0020000604167981 */ /* 0x000f68000c1e9b00 */
[----:B------:R0:W5:Y:S01]  /*2620*/  LDG.E.64.CONSTANT R8, desc[UR6][R4.64+0x2800] ;  /* 0x0028000604087981 */ /* 0x000162000c1e9b00 */
[----:B------:R-:W-:-:S02]  /*2630*/  VIADD R40, R40, 0x800 ;  /* 0x0000080028287836 */ /* 0x000fc40000000000 */
[----:B------:R-:W-:Y:S01]  /*2640*/  VIADD R43, R43, 0x800 ;  /* 0x000008002b2b7836 */ /* 0x000fe20000000000 */
[----:B0-----:R-:W-:-:S05]  /*2650*/  IADD3 R4, P2, PT, R4, 0x4000, RZ ;  /* 0x0000400004047810 */ /* 0x001fca0007f5e0ff */
        /* <DEDUP_REMOVED lines=22> */
[----:B------:R-:W-:Y:S01]  /*27c0*/  DSETP.GEU.AND P1, PT, R6, R8, PT ;  /* 0x000000080600722a */ /* 0x000fe20003f2e000 */
[----:B------:R-:W-:-:S05]  /*27d0*/  PLOP3.LUT P0, PT, PT, PT, PT, 0x8, 0x80 ;  /* 0x000000000080781c */ /* 0x000fca0003f0e170 */
[----:B------:R-:W-:Y:S02]  /*27e0*/  FSEL R6, R8, R6, !P1 ;  /* 0x0000000608067208 */ /* 0x000fe40004800000 */
[----:B------:R-:W-:-:S07]  /*27f0*/  FSEL R7, R9, R7, !P1 ;  /* 0x0000000709077208 */ /* 0x000fce0004800000 */
.L_x_29:
[----:B------:R-:W-:Y:S05]  /*2800*/  BSYNC.RECONVERGENT B2 ;  /* 0x0000000000027941 */ /* 0x000fea0003800200 */
.L_x_28:
[----:B------:R-:W-:-:S13]  /*2810*/  ISETP.LT.OR P0, PT, R40, R41, P0 ;  /* 0x000000292800720c */ /* 0x000fda0000701670 */
[----:B------:R-:W-:Y:S05]  /*2820*/  @!P0 BRA `(.L_x_21) ;  /* 0x0000000000448947 */ /* 0x000fea0003800000 */
[----:B------:R-:W-:Y:S01]  /*2830*/  IMAD.WIDE.U32 R2, R43, 0x8, R2 ;  /* 0x000000082b027825 */ /* 0x000fe200078e0002 */
[----:B------:R-:W2:Y:S04]  /*2840*/  LDG.E.64.CONSTANT R8, desc[UR6][R4.64+-0x800] ;  /* 0xfff8000604087981 */ /* 0x000ea8000c1e9b00 */
[----:B------:R-:W3:Y:S04]  /*2850*/  LDG.E.64.CONSTANT R10, desc[UR6][R4.64] ;  /* 0x00000006040a7981 */ /* 0x000ee8000c1e9b00 */
[----:B------:R-:W4:Y:S04]  /*2860*/  LDG.E.64.CONSTANT R2, desc[UR6][R2.64] ;  /* 0x0000000602027981 */ /* 0x000f28000c1e9b00 */
[----:B------:R-:W5:Y:S01]  /*2870*/  LDG.E.64.CONSTANT R12, desc[UR6][R4.64+0x800] ;  /* 0x00080006040c7981 */ /* 0x000f62000c1e9b00 */
        /* <DEDUP_REMOVED lines=11> */
[----:B------:R-:W-:-:S07]  /*2930*/  FSEL R7, R13, R3, !P0 ;  /* 0x000000030d077208 */ /* 0x000fce0004000000 */
.L_x_21:
[----:B------:R-:W-:Y:S05]  /*2940*/  BSYNC.RECONVERGENT B1 ;  /* 0x0000000000017941 */ /* 0x000fea0003800200 */
.L_x_19:
[----:B------:R-:W0:Y:S01]  /*2950*/  S2R R10, SR_LANEID ;  /* 0x00000000000a7919 */ /* 0x000e220000000000 */
[----:B------:R-:W-:Y:S04]  /*2960*/  SHFL.DOWN PT, R2, R6, 0x1, 0x1f ;  /* 0x08201f0006027f89 */ /* 0x000fe800000e0000 */
        /* <DEDUP_REMOVED lines=10> */
[----:B------:R-:W-:-:S02]  /*2a10*/  @!P2 MOV R7, 0x400 ;  /* 0x000004000007a802 */ /* 0x000fc40000000f00 */
        /* <DEDUP_REMOVED lines=8> */
[----:B------:R-:W-:Y:S01]  /*2aa0*/  SHFL.DOWN PT, R2, R4, 0x4, 0x1f ;  /* 0x08801f0004027f89 */ /* 0x000fe200000e0000 */
[----:B-1----:R-:W-:-:S03]  /*2ab0*/  @!P2 LEA R7, R8, R7, 0x18 ;  /* 0x000000070807a211 */ /* 0x002fc600078ec0ff */
[----:B------:R-:W0:Y:S02]  /*2ac0*/  SHFL.DOWN PT, R3, R5, 0x4, 0x1f ;  /* 0x08801f0005037f89 */ /* 0x000e2400000e0000 */
[----:B------:R-:W-:Y:S01]  /*2ad0*/  @!P2 IMAD.IADD R9, R6, 0x1, R7 ;  /* 0x000000010609a824 */ /* 0x000fe200078e0207 */
[----:B0-----:R-:W-:-:S06]  /*2ae0*/  DSETP.GEU.AND P0, PT, R4, R2, PT ;  /* 0x000000020400722a */ /* 0x001fcc0003f0e000 */
[----:B------:R-:W-:Y:S02]  /*2af0*/  @!P1 FSEL R4, R2, R4, !P0 ;  /* 0x0000000402049208 */ /* 0x000fe40004000000 */
[----:B------:R-:W-:Y:S02]  /*2b00*/  @!P1 FSEL R5, R3, R5, !P0 ;  /* 0x0000000503059208 */ /* 0x000fe40004000000 */
[----:B------:R-:W-:Y:S01]  /*2b10*/  ISETP.GT.AND P1, PT, R10, 0x17, PT ;  /* 0x000000170a00780c */ /* 0x000fe20003f24270 */
[----:B------:R-:W-:Y:S04]  /*2b20*/  SHFL.DOWN PT, R2, R4, 0x8, 0x1f ;  /* 0x09001f0004027f89 */ /* 0x000fe800000e0000 */
[----:B------:R-:W0:Y:S02]  /*2b30*/  SHFL.DOWN PT, R3, R5, 0x8, 0x1f ;  /* 0x09001f0005037f89 */ /* 0x000e2400000e0000 */
[----:B0-----:R-:W-:-:S06]  /*2b40*/  DSETP.GEU.AND P0, PT, R4, R2, PT ;  /* 0x000000020400722a */ /* 0x001fcc0003f0e000 */
[----:B------:R-:W-:Y:S02]  /*2b50*/  @!P1 FSEL R4, R2, R4, !P0 ;  /* 0x0000000402049208 */ /* 0x000fe40004000000 */
[----:B------:R-:W-:Y:S02]  /*2b60*/  @!P1 FSEL R5, R3, R5, !P0 ;  /* 0x0000000503059208 */ /* 0x000fe40004000000 */
[----:B------:R-:W-:Y:S01]  /*2b70*/  ISETP.GT.AND P1, PT, R10, 0xf, PT ;  /* 0x0000000f0a00780c */ /* 0x000fe20003f24270 */
[----:B------:R-:W-:Y:S04]  /*2b80*/  SHFL.DOWN PT, R2, R4, 0x10, 0x1f ;  /* 0x0a001f0004027f89 */ /* 0x000fe800000e0000 */
[----:B------:R-:W0:Y:S02]  /*2b90*/  SHFL.DOWN PT, R3, R5, 0x10, 0x1f ;  /* 0x0a001f0005037f89 */ /* 0x000e2400000e0000 */
[----:B0-----:R-:W-:-:S06]  /*2ba0*/  DSETP.GEU.AND P0, PT, R4, R2, PT ;  /* 0x000000020400722a */ /* 0x001fcc0003f0e000 */
[----:B------:R-:W-:Y:S02]  /*2bb0*/  FSEL R2, R2, R4, !P0 ;  /* 0x0000000402027208 */ /* 0x000fe40004000000 */
        /* <DEDUP_REMOVED lines=10> */
[----:B--2---:R-:W0:Y:S04]  /*2c60*/  LDS.128 R8, [UR4+0x10] ;  /* 0x00001004ff087984 */ /* 0x004e280008000c00 */
        /* <DEDUP_REMOVED lines=25> */
.L_x_2:
        /* <DEDUP_REMOVED lines=12> */
.L_x_32:
[----:B------:R-:W-:Y:S05]  /*2ec0*/  BSYNC.RECONVERGENT B1 ;  /* 0x0000000000017941 */ /* 0x000fea0003800200 */
.L_x_31:
        /* <DEDUP_REMOVED lines=17> */
.L_x_37:
        /* <DEDUP_REMOVED lines=12> */
.L_x_36:
[----:B------:R-:W-:Y:S05]  /*30a0*/  BSYNC.RECONVERGENT B2 ;  /* 0x0000000000027941 */ /* 0x000fea0003800200 */
.L_x_35:
        /* <DEDUP_REMOVED lines=9> */
.L_x_40:
        /* <DEDUP_REMOVED lines=74> */
.L_x_39:
[----:B------:R-:W-:Y:S05]  /*35e0*/  BSYNC.RECONVERGENT B2 ;  /* 0x0000000000027941 */ /* 0x000fea0003800200 */
.L_x_38:
        /* <DEDUP_REMOVED lines=42> */
.L_x_42:
[----:B------:R-:W-:Y:S05]  /*3890*/  BSYNC.RECONVERGENT B2 ;  /* 0x0000000000027941 */ /* 0x000fea0003800200 */
.L_x_41:
        /* <DEDUP_REMOVED lines=20> */
.L_x_34:
[----:B------:R-:W-:Y:S05]  /*39e0*/  BSYNC.RECONVERGENT B1 ;  /* 0x0000000000017941 */ /* 0x000fea0003800200 */
.L_x_33:
        /* <DEDUP_REMOVED lines=14> */
[----:B------:R-:W-:Y:S01]  /*3ad0*/  IMAD.MOV.U32 R2, RZ, RZ, R9 ;  /* 0x000000ffff027224 */ /* 0x000fe200078e0009 */
[----:B------:R-:W-:Y:S01]  /*3ae0*/  @!P2 MOV R4, 0x400 ;  /* 0x000004000004a802 */ /* 0x000fe20000000f00 */
[----:B------:R-:W-:Y:S01]  /*3af0*/  IMAD.MOV.U32 R3, RZ, RZ, R11 ;  /* 0x000000ffff037224 */ /* 0x000fe200078e000b */
[----:B------:R-:W0:Y:S01]  /*3b00*/  SHFL.DOWN PT, R7, R11, 0x2, 0x1f ;  /* 0x08401f000b077f89 */ /* 0x000e2200000e0000 */
[----:B------:R-:W-:Y:S01]  /*3b10*/  @!P2 SHF.R.U32.HI R0, RZ, 0x2, R5 ;  /* 0x00000002ff00a819 */ /* 0x000fe20000011605 */
[----:B------:R-:W1:Y:S03]  /*3b20*/  @!P2 S2R R13, SR_CgaCtaId ;  /* 0x00000000000da919 */ /* 0x000e660000008800 */
[----:B------:R-:W-:Y:S01]  /*3b30*/  @!P2 LOP3.LUT R0, R0, 0xf8, RZ, 0xc0, !PT ;  /* 0x000000f80000a812 */ /* 0x000fe200078ec0ff */
[----:B0-----:R-:W-:-:S06]  /*3b40*/  DSETP.GEU.AND P0, PT, R2, R6, PT ;  /* 0x000000060200722a */ /* 0x001fcc0003f0e000 */
[----:B------:R-:W-:Y:S02]  /*3b50*/  @!P1 FSEL R9, R6, R9, !P0 ;  /* 0x0000000906099208 */ /* 0x000fe40004000000 */
[----:B------:R-:W-:Y:S02]  /*3b60*/  @!P1 FSEL R11, R7, R11, !P0 ;  /* 0x0000000b070b9208 */ /* 0x000fe40004000000 */
[----:B------:R-:W-:Y:S01]  /*3b70*/  ISETP.GT.AND P1, PT, R8, 0x1b, PT ;  /* 0x0000001b0800780c */ /* 0x000fe20003f24270 */
[----:B------:R-:W-:Y:S01]  /*3b80*/  SHFL.DOWN PT, R2, R9, 0x4, 0x1f ;  /* 0x08801f0009027f89 */ /* 0x000fe200000e0000 */
[----:B------:R-:W-:Y:S01]  /*3b90*/  IMAD.MOV.U32 R6, RZ, RZ, R9 ;  /* 0x000000ffff067224 */ /* 0x000fe200078e0009 */
[----:B-1----:R-:W-:Y:S01]  /*3ba0*/  @!P2 LEA R13, R13, R4, 0x18 ;  /* 0x000000040d0da211 */ /* 0x002fe200078ec0ff */
[----:B------:R-:W-:Y:S01]  /*3bb0*/  IMAD.MOV.U32 R7, RZ, RZ, R11 ;  /* 0x000000ffff077224 */ /* 0x000fe200078e000b */
[----:B------:R-:W0:Y:S03]  /*3bc0*/  SHFL.DOWN PT, R3, R11, 0x4, 0x1f ;  /* 0x08801f000b037f89 */ /* 0x000e2600000e0000 */
[----:B------:R-:W-:-:S02]  /*3bd0*/  @!P2 IMAD.IADD R13, R0, 0x1, R13 ;  /* 0x00000001000da824 */ /* 0x000fc400078e020d */
[----:B0-----:R-:W-:-:S06]  /*3be0*/  DSETP.GEU.AND P0, PT, R6, R2, PT ;  /* 0x000000020600722a */ /* 0x001fcc0003f0e000 */
[----:B------:R-:W-:Y:S02]  /*3bf0*/  @!P1 FSEL R9, R2, R9, !P0 ;  /* 0x0000000902099208 */ /* 0x000fe40004000000 */
[----:B------:R-:W-:Y:S02]  /*3c00*/  @!P1 FSEL R11, R3, R11, !P0 ;  /* 0x0000000b030b9208 */ /* 0x000fe40004000000 */
[----:B------:R-:W-:Y:S01]  /*3c10*/  ISETP.GT.AND P1, PT, R8, 0x17, PT ;  /* 0x000000170800780c */ /* 0x000fe20003f24270 */
[----:B------:R-:W-:Y:S01]  /*3c20*/  SHFL.DOWN PT, R2, R9, 0x8, 0x1f ;  /* 0x09001f0009027f89 */ /* 0x000fe200000e0000 */
[----:B------:R-:W-:Y:S02]  /*3c30*/  IMAD.MOV.U32 R6, RZ, RZ, R9 ;  /* 0x000000ffff067224 */ /* 0x000fe400078e0009 */
[----:B------:R-:W-:Y:S01]  /*3c40*/  IMAD.MOV.U32 R7, RZ, RZ, R11 ;  /* 0x000000ffff077224 */ /* 0x000fe200078e000b */
[----:B------:R-:W0:Y:S05]  /*3c50*/  SHFL.DOWN PT, R3, R11, 0x8, 0x1f ;  /* 0x09001f000b037f89 */ /* 0x000e2a00000e0000 */
        /* <DEDUP_REMOVED lines=20> */
[----:B------:R-:W0:Y:S04]  /*3da0*/  LDS.128 R8, [UR4+0x10] ;  /* 0x00001004ff087984 */ /* 0x000e280008000c00 */
[----:B-1----:R-:W1:Y:S01]  /*3db0*/  LDS.128 R12, [UR4+0x20] ;  /* 0x00002004ff0c7984 */ /* 0x002e620008000c00 */
        /* <DEDUP_REMOVED lines=24> */
.L_x_43:
        /* <DEDUP_REMOVED lines=20> */
[----:B------:R-:W0:Y:S05]  /*4080*/  SHFL.DOWN PT, R7, R0, 0x2, R11 ;  /* 0x0840000000077989 */ /* 0x000e2a00000e000b */
[----:B0-----:R-:W-:-:S06]  /*4090*/  DSETP.GEU.AND P0, PT, R2, R6, PT ;  /* 0x000000060200722a */ /* 0x001fcc0003f0e000 */
[----:B------:R-:W-:Y:S01]  /*40a0*/  @!P1 FSEL R9, R6, R9, !P0 ;  /* 0x0000000906099208 */ /* 0x000fe20004000000 */
[----:B------:R-:W-:Y:S01]  /*40b0*/  VIADD R6, R8, 0x4 ;  /* 0x0000000408067836 */ /* 0x000fe20000000000 */
[----:B------:R-:W-:-:S03]  /*40c0*/  @!P1 FSEL R0, R7, R0, !P0 ;  /* 0x0000000007009208 */ /* 0x000fc60004000000 */
[----:B------:R-:W-:Y:S01]  /*40d0*/  SHFL.DOWN PT, R2, R9, 0x4, R11 ;  /* 0x0880000009027989 */ /* 0x000fe200000e000b */
[----:B------:R-:W-:Y:S01]  /*40e0*/  ISETP.GT.AND P1, PT, R6, R11, PT ;  /* 0x0000000b0600720c */ /* 0x000fe20003f24270 */
[----:B------:R-:W-:Y:S02]  /*40f0*/  IMAD.MOV.U32 R6, RZ, RZ, R9 ;  /* 0x000000ffff067224 */ /* 0x000fe400078e0009 */
[----:B------:R-:W0:Y:S01]  /*4100*/  SHFL.DOWN PT, R3, R0, 0x4, R11 ;  /* 0x0880000000037989 */ /* 0x000e2200000e000b */
[----:B------:R-:W-:-:S06]  /*4110*/  IMAD.MOV.U32 R7, RZ, RZ, R0 ;  /* 0x000000ffff077224 */ /* 0x000fcc00078e0000 */
[----:B0-----:R-:W-:Y:S01]  /*4120*/  DSETP.GEU.AND P0, PT, R6, R2, PT ;  /* 0x000000020600722a */ /* 0x001fe20003f0e000 */
[----:B------:R-:W-:-:S05]  /*4130*/  VIADD R6, R8, 0x8 ;  /* 0x0000000808067836 */ /* 0x000fca0000000000 */
        /* <DEDUP_REMOVED lines=15> */
[----:B------:R-:W-:Y:S02]  /*4230*/  IMAD.MOV.U32 R6, RZ, RZ, R9 ;  /* 0x000000ffff067224 */ /* 0x000fe400078e0009 */
[----:B------:R-:W-:Y:S01]  /*4240*/  IMAD.MOV.U32 R7, RZ, RZ, R0 ;  /* 0x000000ffff077224 */ /* 0x000fe200078e0000 */
[----:B------:R-:W0:Y:S05]  /*4250*/  SHFL.DOWN PT, R3, R0, 0x10, R11 ;  /* 0x0a00000000037989 */ /* 0x000e2a00000e000b */
[----:B0-----:R-:W-:Y:S01]  /*4260*/  DSETP.GEU.AND P1, PT, R6, R2, PT ;  /* 0x000000020600722a */ /* 0x001fe20003f2e000 */
[----:B------:R-:W-:-:S02]  /*4270*/  @!P0 MOV R7, 0x400 ;  /* 0x0000040000078802 */ /* 0x000fc40000000f00 */
[----:B------:R-:W-:Y:S02]  /*4280*/  @!P0 SHF.R.U32.HI R6, RZ, 0x2, R5 ;  /* 0x00000002ff068819 */ /* 0x000fe40000011605 */
[----:B-1----:R-:W-:Y:S02]  /*4290*/  @!P0 LEA R7, R10, R7, 0x18 ;  /* 0x000000070a078211 */ /* 0x002fe400078ec0ff */
[----:B------:R-:W-:Y:S02]  /*42a0*/  @!P0 LOP3.LUT R6, R6, 0xf8, RZ, 0xc0, !PT ;  /* 0x000000f806068812 */ /* 0x000fe400078ec0ff */
[----:B------:R-:W-:Y:S02]  /*42b0*/  @!P2 FSEL R9, R2, R9, !P1 ;  /* 0x000000090209a208 */ /* 0x000fe40004800000 */
[----:B------:R-:W-:Y:S01]  /*42c0*/  @!P2 FSEL R0, R3, R0, !P1 ;  /* 0x000000000300a208 */ /* 0x000fe20004800000 */
[----:B------:R-:W-:Y:S02]  /*42d0*/  @!P0 IMAD.IADD R3, R6, 0x1, R7 ;  /* 0x0000000106038824 */ /* 0x000fe400078e0207 */
[----:B------:R-:W-:-:S02]  /*42e0*/  IMAD.MOV.U32 R6, RZ, RZ, R9 ;  /* 0x000000ffff067224 */ /* 0x000fc400078e0009 */
[----:B------:R-:W-:-:S05]  /*42f0*/  IMAD.MOV.U32 R7, RZ, RZ, R0 ;  /* 0x000000ffff077224 */ /* 0x000fca00078e0000 */
[----:B------:R1:W-:Y:S01]  /*4300*/  @!P0 STS.64 [R3+0x8], R6 ;  /* 0x0000080603008388 */ /* 0x0003e20000000a00 */
[----:B------:R-:W-:Y:S01]  /*4310*/  BAR.SYNC.DEFER_BLOCKING 0x0 ;  /* 0x0000000000007b1d */ /* 0x000fe20000010000 */
[----:B------:R-:W-:-:S13]  /*4320*/  ISETP.NE.AND P0, PT, R5, RZ, PT ;  /* 0x000000ff0500720c */ /* 0x000fda0003f05270 */
[----:B-1----:R-:W-:Y:S05]  /*4330*/  @P0 BRA `(.L_x_17) ;  /* 0x0000001800340947 */ /* 0x002fea0003800000 */
[----:B------:R-:W0:Y:S01]  /*4340*/  S2UR UR5, SR_CgaCtaId ;  /* 0x00000000000579c3 */ /* 0x000e220000008800 */
[----:B------:R-:W-:Y:S01]  /*4350*/  UMOV UR4, 0x400 ;  /* 0x0000040000047882 */ /* 0x000fe20000000000 */
[C---:B------:R-:W-:Y:S02]  /*4360*/  ISETP.GT.AND P3, PT, R4.reuse, 0x20, PT ;  /* 0x000000200400780c */ /* 0x040fe40003f64270 */
        /* <DEDUP_REMOVED lines=10> */
[----:B------:R-:W-:Y:S01]  /*4410*/  ISETP.GT.AND P1, PT, R4, 0x60, PT ;  /* 0x000000600400780c */ /* 0x000fe20003f24270 */
[----:B------:R-:W-:Y:S02]  /*4420*/  IMAD.MOV.U32 R2, RZ, RZ, R6 ;  /* 0x000000ffff027224 */ /* 0x000fe400078e0006 */
        /* <DEDUP_REMOVED lines=29> */
.L_x_30:
[----:B------:R-:W0:Y:S01]  /*4600*/  S2R R41, SR_TID.X ;  /* 0x0000000000297919 */ /* 0x000e220000002100 */
[----:B------:R-:W0:Y:S02]  /*4610*/  LDC.64 R6, c[0x0][0x380] ;  /* 0x0000e000ff067b82 */ /* 0x000e240000000a00 */
[----:B0-----:R-:W-:-:S05]  /*4620*/  IMAD.WIDE.U32 R6, R41, 0x8, R6 ;  /* 0x0000000829067825 */ /* 0x001fca00078e0006 */
[----:B------:R-:W2:Y:S04]  /*4630*/  LDG.E.64.CONSTANT R20, desc[UR6][R6.64] ;  /* 0x0000000606147981 */ /* 0x000ea8000c1e9b00 */
[----:B------:R-:W2:Y:S04]  /*4640*/  LDG.E.64.CONSTANT R2, desc[UR6][R6.64+0x800] ;  /* 0x0008000606027981 */ /* 0x000ea8000c1e9b00 */
[----:B------:R-:W3:Y:S04]  /*4650*/  LDG.E.64.CONSTANT R8, desc[UR6][R6.64+0x1000] ;  /* 0x0010000606087981 */ /* 0x000ee8000c1e9b00 */
[----:B------:R-:W4:Y:S04]  /*4660*/  LDG.E.64.CONSTANT R10, desc[UR6][R6.64+0x1800] ;  /* 0x00180006060a7981 */ /* 0x000f28000c1e9b00 */
[----:B------:R-:W5:Y:S04]  /*4670*/  LDG.E.64.CONSTANT R12, desc[UR6][R6.64+0x2000] ;  /* 0x00200006060c7981 */ /* 0x000f68000c1e9b00 */
[----:B------:R-:W5:Y:S04]  /*4680*/  LDG.E.64.CONSTANT R14, desc[UR6][R6.64+0x2800] ;  /* 0x00280006060e7981 */ /* 0x000f68000c1e9b00 */
[----:B------:R-:W5:Y:S04]  /*4690*/  LDG.E.64.CONSTANT R16, desc[UR6][R6.64+0x3000] ;  /* 0x0030000606107981 */ /* 0x000f68000c1e9b00 */
[----:B------:R-:W5:Y:S01]  /*46a0*/  LDG.E.64.CONSTANT R18, desc[UR6][R6.64+0x3800] ;  /* 0x0038000606127981 */ /* 0x000f62000c1e9b00 */
[----:B------:R-:W-:Y:S01]  /*46b0*/  ISETP.GE.U32.AND P1, PT, R4, 0x1000, PT ;  /* 0x000010000400780c */ /* 0x000fe20003f26070 */
[----:B------:R-:W-:Y:S01]  /*46c0*/  IMAD.MOV.U32 R45, RZ, RZ, 0x800 ;  /* 0x00000800ff2d7424 */ /* 0x000fe200078e00ff */
[----:B--2---:R-:W-:-:S06]  /*46d0*/  DSETP.GEU.AND P0, PT, R20, R2, PT ;  /* 0x000000021400722a */ /* 0x004fcc0003f0e000 */
        /* <DEDUP_REMOVED lines=21> */
[----:B------:R-:W0:Y:S01]  /*4830*/  LDC R24, c[0x0][0x390] ;  /* 0x0000e400ff187b82 */ /* 0x000e220000000800 */
[----:B------:R-:W-:Y:S02]  /*4840*/  VIADD R0, R4, 0xfffff800 ;  /* 0xfffff80004007836 */ /* 0x000fe40000000000 */
[----:B------:R-:W-:-:S07]  /*4850*/  IMAD.MOV.U32 R45, RZ, RZ, 0x800 ;  /* 0x00000800ff2d7424 */ /* 0x000fce00078e00ff */
.L_x_46:
[----:B------:R-:W-:-:S05]  /*4860*/  IMAD.WIDE R4, R45, 0x8, R6 ;  /* 0x000000082d047825 */ /* 0x000fca00078e0206 */
[----:B------:R-:W2:Y:S04]  /*4870*/  LDG.E.64.CONSTANT R10, desc[UR6][R4.64] ;  /* 0x00000006040a7981 */ /* 0x000ea8000c1e9b00 */
[----:B------:R-:W3:Y:S04]  /*4880*/  LDG.E.64.CONSTANT R12, desc[UR6][R4.64+0x800] ;  /* 0x00080006040c7981 */ /* 0x000ee8000c1e9b00 */
[----:B------:R-:W4:Y:S04]  /*4890*/  LDG.E.64.CONSTANT R14, desc[UR6][R4.64+0x1000] ;  /* 0x00100006040e7981 */ /* 0x000f28000c1e9b00 */
[----:B------:R-:W5:Y:S04]  /*48a0*/  LDG.E.64.CONSTANT R16, desc[UR6][R4.64+0x1800] ;  /* 0x0018000604107981 */ /* 0x000f68000c1e9b00 */
[----:B------:R-:W5:Y:S04]  /*48b0*/  LDG.E.64.CONSTANT R18, desc[UR6][R4.64+0x2000] ;  /* 0x0020000604127981 */ /* 0x000f68000c1e9b00 */
[----:B------:R-:W5:Y:S04]  /*48c0*/  LDG.E.64.CONSTANT R20, desc[UR6][R4.64+0x2800] ;  /* 0x0028000604147981 */ /* 0x000f68000c1e9b00 */
[----:B------:R-:W5:Y:S04]  /*48d0*/  LDG.E.64.CONSTANT R22, desc[UR6][R4.64+0x3000] ;  /* 0x0030000604167981 */ /* 0x000f68000c1e9b00 */
[----:B------:R0:W5:Y:S02]  /*48e0*/  LDG.E.64.CONSTANT R8, desc[UR6][R4.64+0x3800] ;  /* 0x0038000604087981 */ /* 0x000164000c1e9b00 */
[----:B0-----:R-:W-:-:S04]  /*48f0*/  IMAD.MOV.U32 R4, RZ, RZ, R24 ;  /* 0x000000ffff047224 */ /* 0x001fc800078e0018 */
[----:B------:R-:W-:-:S05]  /*4900*/  IMAD.IADD R5, R4, 0x1, -R45 ;  /* 0x0000000104057824 */ /* 0x000fca00078e0a2d */
[----:B------:R-:W-:Y:S01]  /*4910*/  ISETP.GE.AND P1, PT, R5, 0x800, PT ;  /* 0x000008000500780c */ /* 0x000fe20003f26270 */
        /* <DEDUP_REMOVED lines=25> */
[----:B------:R-:W-:-:S05]  /*4ab0*/  VIADD R45, R45, 0x800 ;  /* 0x000008002d2d7836 */ /* 0x000fca0000000000 */
[----:B------:R-:W-:-:S13]  /*4ac0*/  ISETP.GT.AND P0, PT, R45, R0, PT ;  /* 0x000000002d00720c */ /* 0x000fda0003f04270 */
[----:B------:R-:W-:Y:S05]  /*4ad0*/  @!P0 BRA `(.L_x_46) ;  /* 0xfffffffc00608947 */ /* 0x000fea000383ffff */
.L_x_44:
[----:B------:R-:W-:-:S13]  /*4ae0*/  ISETP.GE.AND P0, PT, R45, R4, PT ;  /* 0x000000042d00720c */ /* 0x000fda0003f06270 */
[----:B------:R-:W-:Y:S05]  /*4af0*/  @P0 BRA `(.L_x_45) ;  /* 0x0000000800fc0947 */ /* 0x000fea0003800000 */
[----:B------:R-:W-:Y:S01]  /*4b00*/  IMAD.IADD R0, R4, 0x1, -R45 ;  /* 0x0000000104007824 */ /* 0x000fe200078e0a2d */
[----:B------:R-:W-:Y:S04]  /*4b10*/  BSSY.RECONVERGENT B1, `(.L_x_45) ;  /* 0x00000bd000017945 */ /* 0x000fe80003800200 */
[----:B------:R-:W-:-:S13]  /*4b20*/  ISETP.GE.AND P0, PT, R41, R0, PT ;  /* 0x000000002900720c */ /* 0x000fda0003f06270 */
[----:B------:R-:W-:Y:S05]  /*4b30*/  @P0 BRA `(.L_x_47) ;  /* 0x0000000800e80947 */ /* 0x000fea0003800000 */
[----:B------:R-:W-:Y:S01]  /*4b40*/  LOP3.LUT R5, RZ, R41, RZ, 0x33, !PT ;  /* 0x00000029ff057212 */ /* 0x000fe200078e33ff */
[----:B------:R-:W-:Y:S01]  /*4b50*/  BSSY.RECONVERGENT B2, `(.L_x_48) ;  /* 0x0000017000027945 */ /* 0x000fe20003800200 */
[----:B------:R-:W-:Y:S02]  /*4b60*/  IMAD.MOV.U32 R43, RZ, RZ, R41 ;  /* 0x000000ffff2b7224 */ /* 0x000fe400078e0029 */
[----:B------:R-:W-:-:S04]  /*4b70*/  IADD3 R4, PT, PT, -R45, R4, R5 ;  /* 0x000000042d047210 */ /* 0x000fc80007ffe105 */
[C---:B------:R-:W-:Y:S02]  /*4b80*/  LOP3.LUT R5, R4.reuse, 0x300, RZ, 0xc0, !PT ;  /* 0x0000030004057812 */ /* 0x040fe400078ec0ff */
[----:B------:R-:W-:Y:S02]  /*4b90*/  ISETP.GE.U32.AND P2, PT, R4, 0x300, PT ;  /* 0x000003000400780c */ /* 0x000fe40003f46070 */
[----:B------:R-:W-:-:S13]  /*4ba0*/  ISETP.NE.AND P0, PT, R5, 0x300, PT ;  /* 0x000003000500780c */ /* 0x000fda0003f05270 */
[----:B------:R-:W-:Y:S05]  /*4bb0*/  @!P0 BRA `(.L_x_49) ;  /* 0x0000000000408947 */ /* 0x000fea0003800000 */
[----:B------:R-:W0:Y:S01]  /*4bc0*/  LDC.64 R6, c[0x0][0x380] ;  /* 0x0000e000ff067b82 */ /* 0x000e220000000a00 */
[----:B------:R-:W-:Y:S01]  /*4bd0*/  LEA.HI R4, R4, 0x1, RZ, 0x18 ;  /* 0x0000000104047811 */ /* 0x000fe200078fc0ff */
[----:B------:R-:W-:Y:S02]  /*4be0*/  IMAD.IADD R9, R41, 0x1, R45 ;  /* 0x0000000129097824 */ /* 0x000fe400078e022d */
[----:B------:R-:W-:Y:S01]  /*4bf0*/  IMAD.MOV.U32 R43, RZ, RZ, R41 ;  /* 0x000000ffff2b7224 */ /* 0x000fe200078e0029 */
[----:B------:R-:W-:-:S05]  /*4c00*/  LOP3.LUT R4, R4, 0x3, RZ, 0xc0, !PT ;  /* 0x0000000304047812 */ /* 0x000fca00078ec0ff */
[----:B------:R-:W-:-:S07]  /*4c10*/  IMAD.MOV R8, RZ, RZ, -R4 ;  /* 0x000000ffff087224 */ /* 0x000fce00078e0a04 */
.L_x_50:
[----:B0-----:R-:W-:-:S06]  /*4c20*/  IMAD.WIDE.U32 R4, R9, 0x8, R6 ;  /* 0x0000000809047825 */ /* 0x001fcc00078e0006 */
        /* <DEDUP_REMOVED lines=9> */
.L_x_49:
[----:B------:R-:W-:Y:S05]  /*4cc0*/  BSYNC.RECONVERGENT B2 ;  /* 0x0000000000027941 */ /* 0x000fea0003800200 */
.L_x_48:
[----:B------:R-:W-:Y:S05]  /*4cd0*/  @!P2 BRA `(.L_x_47) ;  /* 0x000000080080a947 */ /* 0x000fea0003800000 */
[----:B------:R-:W0:Y:S01]  /*4ce0*/  LDCU.64 UR4, c[0x0][0x380] ;  /* 0x00007000ff0477ac */ /* 0x000e220008000a00 */
[----:B------:R-:W-:Y:S01]  /*4cf0*/  IMAD.IADD R7, R0, 0x1, -R43 ;  /* 0x0000000100077824 */ /* 0x000fe200078e0a2b */
[C---:B------:R-:W-:Y:S01]  /*4d00*/  IADD3 R5, P0, PT, R43.reuse, R45, RZ ;  /* 0x0000002d2b057210 */ /* 0x040fe20007f1e0ff */
[----:B------:R-:W-:Y:S01]  /*4d10*/  BSSY.RECONVERGENT B2, `(.L_x_51) ;  /* 0x000005a000027945 */ /* 0x000fe20003800200 */
[----:B------:R-:W-:Y:S02]  /*4d20*/  IMAD.IADD R45, R43, 0x1, R45 ;  /* 0x000000012b2d7824 */ /* 0x000fe400078e022d */
        /* <DEDUP_REMOVED lines=8> */
[----:B------:R-:W0:Y:S01]  /*4db0*/  LDC.64 R6, c[0x0][0x380] ;  /* 0x0000e000ff067b82 */ /* 0x000e220000000a00 */
[----:B------:R-:W-:Y:S01]  /*4dc0*/  PLOP3.LUT P0, PT, PT, PT, PT, 0x8, 0x80 ;  /* 0x000000000080781c */ /* 0x000fe20003f0e170 */
[----:B------:R-:W-:-:S12]  /*4dd0*/  VIADD R40, R0, 0xfffff400 ;  /* 0xfffff40000287836 */ /* 0x000fd80000000000 */
.L_x_53:
[C---:B0-----:R-:W-:Y:S01]  /*4de0*/  IMAD.WIDE.U32 R38, R45.reuse, 0x8, R6 ;  /* 0x000000082d267825 */ /* 0x041fe200078e0006 */
        /* <DEDUP_REMOVED lines=76> */
.L_x_52:
[----:B------:R-:W-:Y:S05]  /*52b0*/  BSYNC.RECONVERGENT B2 ;  /* 0x0000000000027941 */ /* 0x000fea0003800200 */
.L_x_51:
[----:B------:R-:W-:Y:S01]  /*52c0*/  IMAD.IADD R6, R0, 0x1, -R43 ;  /* 0x0000000100067824 */ /* 0x000fe200078e0a2b */
[----:B------:R-:W-:Y:S04]  /*52d0*/  BSSY.RECONVERGENT B2, `(.L_x_54) ;  /* 0x000002c000027945 */ /* 0x000fe80003800200 */
[----:B------:R-:W-:-:S13]  /*52e0*/  ISETP.GT.AND P1, PT, R6, 0x400, PT ;  /* 0x000004000600780c */ /* 0x000fda0003f24270 */
[----:B------:R-:W-:Y:S05]  /*52f0*/  @!P1 BRA `(.L_x_55) ;  /* 0x0000000000a49947 */ /* 0x000fea0003800000 */
[----:B------:R-:W0:Y:S01]  /*5300*/  LDC.64 R16, c[0x0][0x380] ;  /* 0x0000e000ff107b82 */ /* 0x000e220000000a00 */
[----:B------:R-:W2:Y:S04]  /*5310*/  LDG.E.64.CONSTANT R10, desc[UR6][R4.64+-0x800] ;  /* 0xfff80006040a7981 */ /* 0x000ea8000c1e9b00 */
[----:B------:R-:W3:Y:S01]  /*5320*/  LDG.E.64.CONSTANT R12, desc[UR6][R4.64] ;  /* 0x00000006040c7981 */ /* 0x000ee2000c1e9b00 */
[----:B------:R-:W-:-:S03]  /*5330*/  VIADD R7, R45, 0x400 ;  /* 0x000004002d077836 */ /* 0x000fc60000000000 */
[----:B------:R-:W4:Y:S04]  /*5340*/  LDG.E.64.CONSTANT R14, desc[UR6][R4.64+0x800] ;  /* 0x00080006040e7981 */ /* 0x000f28000c1e9b00 */
[----:B------:R-:W5:Y:S04]  /*5350*/  LDG.E.64.CONSTANT R18, desc[UR6][R4.64+0x1800] ;  /* 0x0018000604127981 */ /* 0x000f68000c1e9b00 */
[----:B------:R-:W5:Y:S01]  /*5360*/  LDG.E.64.CONSTANT R20, desc[UR6][R4.64+0x2000] ;  /* 0x0020000604147981 */ /* 0x000f62000c1e9b00 */
[----:B0-----:R-:W-:-:S06]  /*5370*/  IMAD.WIDE.U32 R8, R45, 0x8, R16 ;  /* 0x000000082d087825 */ /* 0x001fcc00078e0010 */
[----:B------:R-:W2:Y:S01]  /*5380*/  LDG.E.64.CONSTANT R8, desc[UR6][R8.64] ;  /* 0x0000000608087981 */ /* 0x000ea2000c1e9b00 */
[----:B------:R-:W-:-:S03]  /*5390*/  IMAD.WIDE.U32 R16, R7, 0x8, R16 ;  /* 0x0000000807107825 */ /* 0x000fc600078e0010 */
[----:B------:R0:W5:Y:S04]  /*53a0*/  LDG.E.64.CONSTANT R6, desc[UR6][R4.64+0x2800] ;  /* 0x0028000604067981 */ /* 0x000168000c1e9b00 */
[----:B------:R-:W5:Y:S01]  /*53b0*/  LDG.E.64.CONSTANT R16, desc[UR6][R16.64] ;  /* 0x0000000610107981 */ /* 0x000f62000c1e9b00 */
[----:B------:R-:W-:Y:S01]  /*53c0*/  VIADD R43, R43, 0x800 ;  /* 0x000008002b2b7836 */ /* 0x000fe20000000000 */
[----:B0-----:R-:W-:Y:S01]  /*53d0*/  IADD3 R4, P2, PT, R4, 0x4000, RZ ;  /* 0x0000400004047810 */ /* 0x001fe20007f5e0ff */
[----:B------:R-:W-:-:S04]  /*53e0*/  VIADD R45, R45, 0x800 ;  /* 0x000008002d2d7836 */ /* 0x000fc80000000000 */
[----:B------:R-:W-:Y:S01]  /*53f0*/  IMAD.X R5, RZ, RZ, R5, P2 ;  /* 0x000000ffff057224 */ /* 0x000fe200010e0605 */
        /* <DEDUP_REMOVED lines=25> */
.L_x_55:
[----:B------:R-:W-:Y:S05]  /*5590*/  BSYNC.RECONVERGENT B2 ;  /* 0x0000000000027941 */ /* 0x000fea0003800200 */
.L_x_54:
[----:B------:R-:W-:-:S13]  /*55a0*/  ISETP.LT.OR P0, PT, R43, R0, P0 ;  /* 0x000000002b00720c */ /* 0x000fda0000701670 */
[----:B------:R-:W-:Y:S05]  /*55b0*/  @!P0 BRA `(.L_x_47) ;  /* 0x0000000000488947 */ /* 0x000fea0003800000 */
[----:B------:R-:W0:Y:S01]  /*55c0*/  LDC.64 R6, c[0x0][0x380] ;  /* 0x0000e000ff067b82 */ /* 0x000e220000000a00 */
[----:B------:R-:W2:Y:S04]  /*55d0*/  LDG.E.64.CONSTANT R8, desc[UR6][R4.64+-0x800] ;  /* 0xfff8000604087981 */ /* 0x000ea8000c1e9b00 */
[----:B------:R-:W3:Y:S04]  /*55e0*/  LDG.E.64.CONSTANT R10, desc[UR6][R4.64] ;  /* 0x00000006040a7981 */ /* 0x000ee8000c1e9b00 */
[----:B------:R-:W4:Y:S01]  /*55f0*/  LDG.E.64.CONSTANT R12, desc[UR6][R4.64+0x800] ;  /* 0x00080006040c7981 */ /* 0x000f22000c1e9b00 */
[----:B0-----:R-:W-:-:S06]  /*5600*/  IMAD.WIDE.U32 R6, R45, 0x8, R6 ;  /* 0x000000082d067825 */ /* 0x001fcc00078e0006 */
[----:B------:R-:W5:Y:S02]  /*5610*/  LDG.E.64.CONSTANT R6, desc[UR6][R6.64] ;  /* 0x0000000606067981 */ /* 0x000f64000c1e9b00 */
[----:B-----5:R-:W-:-:S06]  /*5620*/  DSETP.GEU.AND P0, PT, R2, R6, PT ;  /* 0x000000060200722a */ /* 0x020fcc0003f0e000 */
        /* <DEDUP_REMOVED lines=10> */
[----:B------:R-:W-:-:S07]  /*56d0*/  FSEL R3, R13, R3, !P0 ;  /* 0x000000030d037208 */ /* 0x000fce0004000000 */
.L_x_47:
[----:B------:R-:W-:Y:S05]  /*56e0*/  BSYNC.RECONVERGENT B1 ;  /* 0x0000000000017941 */ /* 0x000fea0003800200 */
.L_x_45:
        /* <DEDUP_REMOVED lines=54> */
[----:B------:R-:W1:Y:S01]  /*5a50*/  S2UR UR5, SR_CgaCtaId ;  /* 0x00000000000579c3 */ /* 0x000e620000008800 */
[----:B------:R-:W-:Y:S02]  /*5a60*/  UMOV UR4, 0x400 ;  /* 0x0000040000047882 */ /* 0x000fe40000000000 */
[----:B-1----:R-:W-:-:S09]  /*5a70*/  ULEA UR4, UR5, UR4, 0x18 ;  /* 0x0000000405047291 */ /* 0x002fd2000f8ec0ff */
[----:B0-----:R-:W0:Y:S04]  /*5a80*/  LDS.128 R8, [UR4+0x10] ;  /* 0x00001004ff087984 */ /* 0x001e280008000c00 */
        /* <DEDUP_REMOVED lines=23> */
[----:B------:R-:W-:-:S07]  /*5c00*/  FSEL R7, R3, R5, !P1 ;  /* 0x0000000503077208 */ /* 0x000fce0004800000 */
.L_x_17:
[----:B------:R-:W-:Y:S05]  /*5c10*/  BSYNC.RECONVERGENT B0 ;  /* 0x0000000000007941 */ /* 0x000fea0003800200 */
.L_x_1:
[----:B------:R-:W-:Y:S05]  /*5c20*/  @P0 EXIT ;  /* 0x000000000000094d */ /* 0x000fea0003800000 */
[----:B------:R-:W4:Y:S01]  /*5c30*/  LDCU.64 UR8, c[0x0][0x398] ;  /* 0x00007300ff0877ac */ /* 0x000f220008000a00 */
[----:B---3--:R-:W3:Y:S01]  /*5c40*/  LDC.64 R4, c[0x0][0x388] ;  /* 0x0000e200ff047b82 */ /* 0x008ee20000000a00 */
[----:B------:R-:W0:Y:S01]  /*5c50*/  LDCU.64 UR4, c[0x0][0x398] ;  /* 0x00007300ff0477ac */ /* 0x000e220008000a00 */
[----:B----4-:R-:W-:-:S06]  /*5c60*/  DSETP.GT.AND P0, PT, R6, UR8, PT ;  /* 0x0000000806007e2a */ /* 0x010fcc000bf04000 */
[----:B012---:R-:W-:Y:S02]  /*5c70*/  FSEL R2, R6, UR4, P0 ;  /* 0x0000000406027c08 */ /* 0x007fe40008000000 */
[----:B------:R-:W-:-:S05]  /*5c80*/  FSEL R3, R7, UR5, P0 ;  /* 0x0000000507037c08 */ /* 0x000fca0008000000 */
[----:B---3--:R-:W-:Y:S01]  /*5c90*/  STG.E.64 desc[UR6][R4.64], R2 ;  /* 0x0000000204007986 */ /* 0x008fe2000c101b06 */
[----:B------:R-:W-:Y:S05]  /*5ca0*/  EXIT ;  /* 0x000000000000794d */ /* 0x000fea0003800000 */
.L_x_56:
[----:B------:R-:W-:-:S00]  /*5cb0*/  BRA `(.L_x_56) ;  /* 0xfffffffc00fc7947 */ /* 0x000fc0000383ffff */
[----:B------:R-:W-:-:S00]  /*5cc0*/  NOP ;  /* 0x0000000000007918 */ /* 0x000fc00000000000 */
        /* <DEDUP_REMOVED lines=11> */
.L_x_155:


//--------------------- .text._ZN3cub18CUB_300001_SM_10006detail6reduce18DeviceReduceKernelINS2_10policy_hubIdjN4cuda3__47maximumIvEEE10Policy1000EPdjS8_dNS5_3std3__410__identityEEEvT0_PT3_T1_NS0_13GridEvenShareISI_EET2_T4_ --------------------------
	.section	.text._ZN3cub18CUB_300001_SM_10006detail6reduce18DeviceReduceKernelINS2_10policy_hubIdjN4cuda3__47maximumIvEEE10Policy1000EPdjS8_dNS5_3std3__410__identityEEEvT0_PT3_T1_NS0_13GridEvenShareISI_EET2_T4_,"ax",@progbits
	.align	128
        .global         _ZN3cub18CUB_300001_SM_10006detail6reduce18DeviceReduceKernelINS2_10policy_hubIdjN4cuda3__47maximumIvEEE10Policy1000EPdjS8_dNS5_3std3__410__identityEEEvT0_PT3_T1_NS0_13GridEvenShareISI_EET2_T4_
        .type           _ZN3cub18CUB_300001_SM_10006detail6reduce18DeviceReduceKernelINS2_10policy_hubIdjN4cuda3__47maximumIvEEE10Policy1000EPdjS8_dNS5_3std3__410__identityEEEvT0_PT3_T1_NS0_13GridEvenShareISI_EET2_T4_,@function
        .size           _ZN3cub18CUB_300001_SM_10006detail6reduce18DeviceReduceKernelINS2_10policy_hubIdjN4cuda3__47maximumIvEEE10Policy1000EPdjS8_dNS5_3std3__410__identityEEEvT0_PT3_T1_NS0_13GridEvenShareISI_EET2_T4_,(.L_x_156 - _ZN3cub18CUB_300001_SM_10006detail6reduce18DeviceReduceKernelINS2_10policy_hubIdjN4cuda3__47maximumIvEEE10Policy1000EPdjS8_dNS5_3std3__410__identityEEEvT0_PT3_T1_NS0_13GridEvenShareISI_EET2_T4_)
        .other          _ZN3cub18CUB_300001_SM_10006detail6reduce18DeviceReduceKernelINS2_10policy_hubIdjN4cuda3__47maximumIvEEE10Policy1000EPdjS8_dNS5_3std3__410__identityEEEvT0_PT3_T1_NS0_13GridEvenShareISI_EET2_T4_,@"STO_CUDA_ENTRY STV_DEFAULT"
_ZN3cub18CUB_300001_SM_10006detail6reduce18DeviceReduceKernelINS2_10policy_hubIdjN4cuda3__47maximumIvEEE10Policy1000EPdjS8_dNS5_3std3__410__identityEEEvT0_PT3_T1_NS0_13GridEvenShareISI_EET2_T4_:
.text._ZN3cub18CUB_300001_SM_10006detail6reduce18DeviceReduceKernelINS2_10policy_hubIdjN4cuda3__47maximumIvEEE10Policy1000EPdjS8_dNS5_3std3__410__identityEEEvT0_PT3_T1_NS0_13GridEvenShareISI_EET2_T4_:
[----:B------:R-:W-:Y:S01]  /*0000*/  LDC R1, c[0x0][0x37c] ;  /* 0x0000df00ff017b82 */ /* 0x000fe20000000800 */
[----:B------:R-:W0:Y:S07]  /*0010*/  LDCU UR4, c[0x0][0x380] ;  /* 0x00007000ff0477ac */ /* 0x000e2e0008000800 */
[----:B------:R-:W1:Y:S01]  /*0020*/  S2UR UR16, SR_CTAID.X ;  /* 0x00000000001079c3 */ /* 0x000e620000002500 */
[----:B------:R-:W-:Y:S01]  /*0030*/  BSSY.RECONVERGENT B0, `(.L_x_57) ;  /* 0x00003fa000007945 */ /* 0x000fe20003800200 */
[----:B------:R-:W2:Y:S01]  /*0040*/  LDCU UR5, c[0x0][0x3ac] ;  /* 0x00007580ff0577ac */ /* 0x000ea20008000800 */
[----:B------:R-:W3:Y:S01]  /*0050*/  LDCU.64 UR10, c[0x0][0x358] ;  /* 0x00006b00ff0a77ac */ /* 0x000ee20008000a00 */
[----:B0-----:R-:W-:-:S02]  /*0060*/  ULOP3.LUT UP0, URZ, UR4, 0x1f, URZ, 0xc0, !UPT ;  /* 0x0000001f04ff7892 */ /* 0x001fc4000f80c0ff */
[----:B--2---:R-:W-:-:S07]  /*0070*/  USHF.L.U32 UR5, UR5, 0xb, URZ ;  /* 0x0000000b05057899 */ /* 0x004fce00080006ff */
[----:B---3--:R-:W-:Y:S05]  /*0080*/  BRA.U UP0, `(.L_x_58) ;  /* 0x0000001d00dc7547 */ /* 0x008fea000b800000 */
[----:B------:R-:W1:Y:S02]  /*0090*/  LDCU UR8, c[0x0][0x3a8] ;  /* 0x00007500ff0877ac */ /* 0x000e640008000800 */
[----:B-1----:R-:W-:-:S04]  /*00a0*/  UIMAD UR12, UR16, -0x800, UR8 ;  /* 0xfffff800100c78a4 */ /* 0x002fc8000f8e0208 */
[----:B------:R-:W-:-:S09]  /*00b0*/  UISETP.GT.U32.AND UP0, UPT, UR12, 0x7ff, UPT ;  /* 0x000007ff0c00788c */ /* 0x000fd2000bf04070 */
[----:B------:R-:W-:Y:S05]  /*00c0*/  BRA.U UP0, `(.L_x_59) ;  /* 0x0000001100407547 */ /* 0x000fea000b800000 */
[----:B------:R-:W0:Y:S01]  /*00d0*/  S2R R0, SR_TID.X ;  /* 0x0000000000007919 */ /* 0x000e220000002100 */
[----:B------:R-:W-:Y:S01]  /*00e0*/  BSSY.RECONVERGENT B1, `(.L_x_60) ;  /* 0x000000b000017945 */ /* 0x000fe20003800200 */
[----:B------:R-:W-:Y:S02]  /*00f0*/  CS2R R2, SRZ ;  /* 0x0000000000027805 */ /* 0x000fe4000001ff00 */
[----:B0-----:R-:W-:Y:S01]  /*0100*/  ISETP.GE.U32.AND P0, PT, R0, UR12, PT ;  /* 0x0000000c00007c0c */ /* 0x001fe2000bf06070 */
[----:B------:R-:W-:-:S12]  /*0110*/  IMAD.MOV.U32 R8, RZ, RZ, R0 ;  /* 0x000000ffff087224 */ /* 0x000fd800078e0000 */
[----:B------:R-:W-:Y:S05]  /*0120*/  @P0 BRA `(.L_x_61) ;  /* 0x0000000000180947 */ /* 0x000fea0003800000 */
[----:B------:R-:W0:Y:S01]  /*0130*/  LDC.64 R2, c[0x0][0x380] ;  /* 0x0000e000ff027b82 */ /* 0x000e220000000a00 */
[----:B------:R-:W-:-:S04]  /*0140*/  IMAD.U32 R5, RZ, RZ, UR16 ;  /* 0x00000010ff057e24 */ /* 0x000fc8000f8e00ff */
[----:B------:R-:W-:-:S04]  /*0150*/  IMAD R5, R5, 0x800, R0 ;  /* 0x0000080005057824 */ /* 0x000fc800078e0200 */
[----:B0-----:R-:W-:-:S06]  /*0160*/  IMAD.WIDE.U32 R2, R5, 0x8, R2 ;  /* 0x0000000805027825 */ /* 0x001fcc00078e0002 */
[----:B------:R-:W5:Y:S01]  /*0170*/  LDG.E.64.CONSTANT R2, desc[UR10][R2.64] ;  /* 0x0000000a02027981 */ /* 0x000f62000c1e9b00 */
[----:B------:R-:W-:-:S07]  /*0180*/  VIADD R8, R0, 0x100 ;  /* 0x0000010000087836 */ /* 0x000fce0000000000 */
.L_x_61:
[----:B------:R-:W-:Y:S05]  /*0190*/  BSYNC.RECONVERGENT B1 ;  /* 0x0000000000017941 */ /* 0x000fea0003800200 */
.L_x_60:
[----:B------:R-:W-:Y:S01]  /*01a0*/  ISETP.GE.U32.AND P0, PT, R8, UR12, PT ;  /* 0x0000000c08007c0c */ /* 0x000fe2000bf06070 */
[----:B------:R-:W-:-:S12]  /*01b0*/  BSSY.RECONVERGENT B1, `(.L_x_62) ;  /* 0x000003d000017945 */ /* 0x000fd80003800200 */
[----:B------:R-:W-:Y:S05]  /*01c0*/  @P0 BRA `(.L_x_63) ;  /* 0x0000000000ec0947 */ /* 0x000fea0003800000 */
[----:B------:R-:W-:Y:S01]  /*01d0*/  LOP3.LUT R4, RZ, R8, RZ, 0x33, !PT ;  /* 0x00000008ff047212 */ /* 0x000fe200078e33ff */
[----:B------:R-:W-:Y:S01]  /*01e0*/  IMAD.U32 R6, RZ, RZ, UR16 ;  /* 0x00000010ff067e24 */ /* 0x000fe2000f8e00ff */
[----:B------:R-:W-:Y:S03]  /*01f0*/  BSSY.RECONVERGENT B2, `(.L_x_64) ;  /* 0x0000017000027945 */ /* 0x000fe60003800200 */
[----:B------:R-:W-:-:S04]  /*0200*/  VIADD R5, R4, UR8 ;  /* 0x0000000804057c36 */ /* 0x000fc80008000000 */
[----:B------:R-:W-:Y:S01]  /*0210*/  IMAD R4, R6, -0x800, R5 ;  /* 0xfffff80006047824 */ /* 0x000fe200078e0205 */
[----:B------:R-:W-:-:S04]  /*0220*/  LOP3.LUT R6, R5, 0x300, RZ, 0xc0, !PT ;  /* 0x0000030005067812 */ /* 0x000fc800078ec0ff */
[----:B------:R-:W-:Y:S02]  /*0230*/  ISETP.NE.AND P0, PT, R6, 0x300, PT ;  /* 0x000003000600780c */ /* 0x000fe40003f05270 */
[----:B------:R-:W-:-:S11]  /*0240*/  ISETP.GE.U32.AND P2, PT, R4, 0x300, PT ;  /* 0x000003000400780c */ /* 0x000fd60003f46070 */
[----:B------:R-:W-:Y:S05]  /*0250*/  @!P0 BRA `(.L_x_65) ;  /* 0x0000000000408947 */ /* 0x000fea0003800000 */
[----:B------:R-:W0:Y:S01]  /*0260*/  LDC.64 R6, c[0x0][0x380] ;  /* 0x0000e000ff067b82 */ /* 0x000e220000000a00 */
[----:B------:R-:W-:Y:S01]  /*0270*/  LEA.HI R4, R5, 0x1, RZ, 0x18 ;  /* 0x0000000105047811 */ /* 0x000fe200078fc0ff */
[----:B------:R-:W-:-:S03]  /*0280*/  IMAD.U32 R9, RZ, RZ, UR16 ;  /* 0x00000010ff097e24 */ /* 0x000fc6000f8e00ff */
[----:B------:R-:W-:Y:S01]  /*0290*/  LOP3.LUT R4, R4, 0x3, RZ, 0xc0, !PT ;  /* 0x0000000304047812 */ /* 0x000fe200078ec0ff */
[----:B------:R-:W-:-:S04]  /*02a0*/  IMAD R9, R9, 0x800, R8 ;  /* 0x0000080009097824 */ /* 0x000fc800078e0208 */
[----:B------:R-:W-:-:S07]  /*02b0*/  IMAD.MOV R10, RZ, RZ, -R4 ;  /* 0x000000ffff0a7224 */ /* 0x000fce00078e0a04 */
.L_x_66:
[----:B0-----:R-:W-:-:S06]  /*02c0*/  IMAD.WIDE.U32 R4, R9, 0x8, R6 ;  /* 0x0000000809047825 */ /* 0x001fcc00078e0006 */
[----:B------:R-:W2:Y:S01]  /*02d0*/  LDG.E.64.CONSTANT R4, desc[UR10][R4.64] ;  /* 0x0000000a04047981 */ /* 0x000ea2000c1e9b00 */
[----:B------:R-:W-:Y:S02]  /*02e0*/  VIADD R10, R10, 0x1 ;  /* 0x000000010a0a7836 */ /* 0x000fe40000000000 */
[----:B------:R-:W-:Y:S02]  /*02f0*/  VIADD R8, R8, 0x100 ;  /* 0x0000010008087836 */ /* 0x000fe40000000000 */
[----:B------:R-:W-:Y:S01]  /*0300*/  VIADD R9, R9, 0x100 ;  /* 0x0000010009097836 */ /* 0x000fe20000000000 */
[----:B------:R-:W-:Y:S01]  /*0310*/  ISETP.NE.AND P1, PT, R10, RZ, PT ;  /* 0x000000ff0a00720c */ /* 0x000fe20003f25270 */
[----:B--2--5:R-:W-:-:S06]  /*0320*/  DSETP.GEU.AND P0, PT, R2, R4, PT ;  /* 0x000000040200722a */ /* 0x024fcc0003f0e000 */
[----:B------:R-:W-:Y:S02]  /*0330*/  FSEL R2, R4, R2, !P0 ;  /* 0x0000000204027208 */ /* 0x000fe40004000000 */
[----:B------:R-:W-:-:S04]  /*0340*/  FSEL R3, R5, R3, !P0 ;  /* 0x0000000305037208 */ /* 0x000fc80004000000 */
[----:B------:R-:W-:Y:S05]  /*0350*/  @P1 BRA `(.L_x_66) ;  /* 0xfffffffc00d81947 */ /* 0x000fea000383ffff */
.L_x_65:
[----:B------:R-:W-:Y:S05]  /*0360*/  BSYNC.RECONVERGENT B2 ;  /* 0x0000000000027941 */ /* 0x000fea0003800200 */
.L_x_64:
[----:B------:R-:W-:Y:S05]  /*0370*/  @!P2 BRA `(.L_x_63) ;  /* 0x000000000080a947 */ /* 0x000fea0003800000 */
[----:B------:R-:W0:Y:S01]  /*0380*/  LDC.64 R4, c[0x0][0x380] ;  /* 0x0000e000ff047b82 */ /* 0x000e220000000a00 */
[----:B------:R-:W-:Y:S02]  /*0390*/  IMAD.U32 R7, RZ, RZ, UR16 ;  /* 0x00000010ff077e24 */ /* 0x000fe4000f8e00ff */
[----:B------:R-:W-:Y:S02]  /*03a0*/  VIADD R6, R8, 0x200 ;  /* 0x0000020008067836 */ /* 0x000fe40000000000 */
[----:B------:R-:W-:-:S07]  /*03b0*/  IMAD R7, R7, 0x800, R8 ;  /* 0x0000080007077824 */ /* 0x000fce00078e0208 */
.L_x_67:
[----:B0-----:R-:W-:-:S04]  /*03c0*/  IMAD.WIDE.U32 R8, R7, 0x8, R4 ;  /* 0x0000000807087825 */ /* 0x001fc800078e0004 */
[----:B------:R-:W-:Y:S02]  /*03d0*/  VIADD R11, R7, 0x100 ;  /* 0x00000100070b7836 */ /* 0x000fe40000000000 */
[----:B------:R-:W2:Y:S02]  /*03e0*/  LDG.E.64.CONSTANT R8, desc[UR10][R8.64] ;  /* 0x0000000a08087981 */ /* 0x000ea4000c1e9b00 */
[----:B------:R-:W-:-:S04]  /*03f0*/  IMAD.WIDE.U32 R10, R11, 0x8, R4 ;  /* 0x000000080b0a7825 */ /* 0x000fc800078e0004 */
[----:B------:R-:W-:Y:S02]  /*0400*/  VIADD R13, R7, 0x200 ;  /* 0x00000200070d7836 */ /* 0x000fe40000000000 */
[----:B------:R-:W3:Y:S02]  /*0410*/  LDG.E.64.CONSTANT R10, desc[UR10][R10.64] ;  /* 0x0000000a0a0a7981 */ /* 0x000ee4000c1e9b00 */
[----:B------:R-:W-:-:S04]  /*0420*/  IMAD.WIDE.U32 R12, R13, 0x8, R4 ;  /* 0x000000080d0c7825 */ /* 0x000fc800078e0004 */
[----:B------:R-:W-:Y:S02]  /*0430*/  VIADD R15, R7, 0x300 ;  /* 0x00000300070f7836 */ /* 0x000fe40000000000 */
[----:B------:R-:W4:Y:S02]  /*0440*/  LDG.E.64.CONSTANT R12, desc[UR10][R12.64] ;  /* 0x0000000a0c0c7981 */ /* 0x000f24000c1e9b00 */
[----:B------:R-:W-:-:S06]  /*0450*/  IMAD.WIDE.U32 R14, R15, 0x8, R4 ;  /* 0x000000080f0e7825 */ /* 0x000fcc00078e0004 */
[----:B------:R-:W4:Y:S01]  /*0460*/  LDG.E.64.CONSTANT R14, desc[UR10][R14.64] ;  /* 0x0000000a0e0e7981 */ /* 0x000f22000c1e9b00 */
[----:B------:R-:W-:Y:S01]  /*0470*/  VIADD R7, R7, 0x400 ;  /* 0x0000040007077836 */ /* 0x000fe20000000000 */
[----:B--2--5:R-:W-:-:S06]  /*0480*/  DSETP.GEU.AND P0, PT, R2, R8, PT ;  /* 0x000000080200722a */ /* 0x024fcc0003f0e000 */
[----:B------:R-:W-:Y:S01]  /*0490*/  FSEL R2, R8, R2, !P0 ;  /* 0x0000000208027208 */ /* 0x000fe20004000000 */
[C---:B------:R-:W-:Y:S01]  /*04a0*/  VIADD R8, R6.reuse, 0x200 ;  /* 0x0000020006087836 */ /* 0x040fe20000000000 */
[----:B------:R-:W-:Y:S01]  /*04b0*/  FSEL R3, R9, R3, !P0 ;  /* 0x0000000309037208 */ /* 0x000fe20004000000 */
[----:B------:R-:W-:-:S03]  /*04c0*/  VIADD R6, R6, 0x400 ;  /* 0x0000040006067836 */ /* 0x000fc60000000000 */
[----:B------:R-:W-:Y:S02]  /*04d0*/  ISETP.GE.AND P1, PT, R8, UR12, PT ;  /* 0x0000000c08007c0c */ /* 0x000fe4000bf26270 */
        /* <DEDUP_REMOVED lines=8> */
[----:B------:R-:W-:Y:S01]  /*0560*/  FSEL R3, R15, R3, !P0 ;  /* 0x000000030f037208 */ /* 0x000fe20004000000 */
[----:B------:R-:W-:Y:S06]  /*0570*/  @!P1 BRA `(.L_x_67) ;  /* 0xfffffffc00909947 */ /* 0x000fec000383ffff */
.L_x_63:
[----:B------:R-:W-:Y:S05]  /*0580*/  BSYNC.RECONVERGENT B1 ;  /* 0x0000000000017941 */ /* 0x000fea0003800200 */
.L_x_62:
[----:B------:R-:W-:-:S09]  /*0590*/  UISETP.GE.U32.AND UP0, UPT, UR12, 0x100, UPT ;  /* 0x000001000c00788c */ /* 0x000fd2000bf06070 */
[----:B------:R-:W-:Y:S05]  /*05a0*/  BRA.U !UP0, `(.L_x_68) ;  /* 0x00000005082c7547 */ /* 0x000fea000b800000 */
        /* <DEDUP_REMOVED lines=11> */
[----:B------:R-:W-:Y:S04]  /*0660*/  SHFL.DOWN PT, R6, R4, 0x2, 0x1f ;  /* 0x08401f0004067f89 */ /* 0x000fe800000e0000 */
[----:B------:R-:W0:Y:S01]  /*0670*/  SHFL.DOWN PT, R7, R5, 0x2, 0x1f ;  /* 0x08401f0005077f89 */ /* 0x000e2200000e0000 */
[----:B------:R-:W1:Y:S01]  /*0680*/  @!P2 S2R R8, SR_CgaCtaId ;  /* 0x000000000008a919 */ /* 0x000e620000008800 */
[----:B0-----:R-:W-:-:S06]  /*0690*/  DSETP.GEU.AND P1, PT, R4, R6, PT ;  /* 0x000000060400722a */ /* 0x001fcc0003f2e000 */
[----:B------:R-:W-:Y:S02]  /*06a0*/  @!P0 FSEL R4, R6, R4, !P1 ;  /* 0x0000000406048208 */ /* 0x000fe40004800000 */
[----:B------:R-:W-:Y:S02]  /*06b0*/  @!P0 FSEL R5, R7, R5, !P1 ;  /* 0x0000000507058208 */ /* 0x000fe40004800000 */
[----:B------:R-:W-:Y:S01]  /*06c0*/  ISETP.GT.AND P0, PT, R9, 0x1b, PT ;  /* 0x0000001b0900780c */ /* 0x000fe20003f04270 */
[----:B------:R-:W-:Y:S01]  /*06d0*/  SHFL.DOWN PT, R2, R4, 0x4, 0x1f ;  /* 0x08801f0004027f89 */ /* 0x000fe200000e0000 */
[----:B------:R-:W-:Y:S02]  /*06e0*/  @!P2 MOV R7, 0x400 ;  /* 0x000004000007a802 */ /* 0x000fe40000000f00 */
[----:B------:R-:W-:Y:S01]  /*06f0*/  @!P2 SHF.R.U32.HI R6, RZ, 0x2, R0 ;  /* 0x00000002ff06a819 */ /* 0x000fe20000011600 */
[----:B------:R-:W0:Y:S01]  /*0700*/  SHFL.DOWN PT, R3, R5, 0x4, 0x1f ;  /* 0x08801f0005037f89 */ /* 0x000e2200000e0000 */
[----:B-1----:R-:W-:-:S02]  /*0710*/  @!P2 LEA R11, R8, R7, 0x18 ;  /* 0x00000007080ba211 */ /* 0x002fc400078ec0ff */
[----:B------:R-:W-:-:S05]  /*0720*/  @!P2 LOP3.LUT R8, R6, 0xf8, RZ, 0xc0, !PT ;  /* 0x000000f80608a812 */ /* 0x000fca00078ec0ff */
        /* <DEDUP_REMOVED lines=26> */
[----:B-1----:R-:W1:Y:S04]  /*08d0*/  LDS.128 R4, [UR4+0x20] ;  /* 0x00002004ff047984 */ /* 0x002e680008000c00 */
[----:B------:R-:W2:Y:S01]  /*08e0*/  LDS.128 R8, [UR4+0x30] ;  /* 0x00003004ff087984 */ /* 0x000ea20008000c00 */
        /* <DEDUP_REMOVED lines=8> */
[----:B------:R-:W-:Y:S02]  /*0970*/  FSEL R5, R5, R3, !P1 ;  /* 0x0000000305057208 */ /* 0x000fe40004800000 */
[----:B------:R-:W0:Y:S04]  /*0980*/  LDS.64 R2, [UR4+0x40] ;  /* 0x00004004ff027984 */ /* 0x000e280008000a00 */
[----:B------:R-:W-:-:S06]  /*0990*/  DSETP.GEU.AND P1, PT, R4, R6, PT ;  /* 0x000000060400722a */ /* 0x000fcc0003f2e000 */
[----:B------:R-:W-:Y:S02]  /*09a0*/  FSEL R4, R6, R4, !P1 ;  /* 0x0000000406047208 */ /* 0x000fe40004800000 */
[----:B------:R-:W-:-:S06]  /*09b0*/  FSEL R5, R7, R5, !P1 ;  /* 0x0000000507057208 */ /* 0x000fcc0004800000 */
[----:B--2---:R-:W-:-:S06]  /*09c0*/  DSETP.GEU.AND P1, PT, R4, R8, PT ;  /* 0x000000080400722a */ /* 0x004fcc0003f2e000 */
[----:B------:R-:W-:Y:S02]  /*09d0*/  FSEL R4, R8, R4, !P1 ;  /* 0x0000000408047208 */ /* 0x000fe40004800000 */
[----:B------:R-:W-:-:S06]  /*09e0*/  FSEL R5, R9, R5, !P1 ;  /* 0x0000000509057208 */ /* 0x000fcc0004800000 */
[----:B------:R-:W-:-:S06]  /*09f0*/  DSETP.GEU.AND P1, PT, R4, R10, PT ;  /* 0x0000000a0400722a */ /* 0x000fcc0003f2e000 */
[----:B------:R-:W-:Y:S02]  /*0a00*/  FSEL R4, R10, R4, !P1 ;  /* 0x000000040a047208 */ /* 0x000fe40004800000 */
[----:B------:R-:W-:-:S06]  /*0a10*/  FSEL R5, R11, R5, !P1 ;  /* 0x000000050b057208 */ /* 0x000fcc0004800000 */
[----:B0-----:R-:W-:-:S06]  /*0a20*/  DSETP.GEU.AND P1, PT, R4, R2, PT ;  /* 0x000000020400722a */ /* 0x001fcc0003f2e000 */
[----:B------:R-:W-:Y:S02]  /*0a30*/  FSEL R2, R2, R4, !P1 ;  /* 0x0000000402027208 */ /* 0x000fe40004800000 */
[----:B------:R-:W-:Y:S01]  /*0a40*/  FSEL R3, R3, R5, !P1 ;  /* 0x0000000503037208 */ /* 0x000fe20004800000 */
[----:B------:R-:W-:Y:S06]  /*0a50*/  BRA `(.L_x_69) ;  /* 0x00000034005c7947 */ /* 0x000fec0003800000 */
.L_x_68:
[----:B------:R-:W-:Y:S01]  /*0a60*/  LOP3.LUT R4, R0, 0x3e0, RZ, 0xc0, !PT ;  /* 0x000003e000047812 */ /* 0x000fe200078ec0ff */
[----:B------:R-:W0:Y:S04]  /*0a70*/  S2R R10, SR_LANEID ;  /* 0x00000000000a7919 */ /* 0x000e280000000000 */
[----:B------:R-:W-:Y:S01]  /*0a80*/  VIADD R5, R4, 0x20 ;  /* 0x0000002004057836 */ /* 0x000fe20000000000 */
[----:B------:R-:W-:-:S04]  /*0a90*/  LOP3.LUT R4, RZ, R4, RZ, 0x33, !PT ;  /* 0x00000004ff047212 */ /* 0x000fc800078e33ff */
[----:B------:R-:W-:Y:S01]  /*0aa0*/  ISETP.GT.U32.AND P0, PT, R5, UR12, PT ;  /* 0x0000000c05007c0c */ /* 0x000fe2000bf04070 */
[----:B------:R-:W-:-:S05]  /*0ab0*/  VIADD R4, R4, UR12 ;  /* 0x0000000c04047c36 */ /* 0x000fca0008000000 */
[----:B------:R-:W-:-:S05]  /*0ac0*/  SEL R5, R4, 0x1f, P0 ;  /* 0x0000001f04057807 */ /* 0x000fca0000000000 */
[----:B-----5:R-:W-:Y:S04]  /*0ad0*/  SHFL.DOWN PT, R6, R2, 0x1, R5 ;  /* 0x0820000002067989 */ /* 0x020fe800000e0005 */
[----:B------:R-:W1:Y:S01]  /*0ae0*/  SHFL.DOWN PT, R7, R3, 0x1, R5 ;  /* 0x0820000003077989 */ /* 0x000e6200000e0005 */
[----:B0-----:R-:W-:Y:S01]  /*0af0*/  ISETP.GE.AND P0, PT, R10, R5, PT ;  /* 0x000000050a00720c */ /* 0x001fe20003f06270 */
[----:B-1----:R-:W-:-:S06]  /*0b00*/  DSETP.GEU.AND P1, PT, R2, R6, PT ;  /* 0x000000060200722a */ /* 0x002fcc0003f2e000 */
[-C--:B------:R-:W-:Y:S01]  /*0b10*/  FSEL R9, R6, R2.reuse, !P1 ;  /* 0x0000000206097208 */ /* 0x080fe20004800000 */
[----:B------:R-:W-:Y:S01]  /*0b20*/  VIADD R6, R10, 0x2 ;  /* 0x000000020a067836 */ /* 0x000fe20000000000 */
[-C--:B------:R-:W-:Y:S02]  /*0b30*/  FSEL R7, R7, R3.reuse, !P1 ;  /* 0x0000000307077208 */ /* 0x080fe40004800000 */
[----:B------:R-:W-:Y:S02]  /*0b40*/  FSEL R4, R9, R2, !P0 ;  /* 0x0000000209047208 */ /* 0x000fe40004000000 */
[----:B------:R-:W-:Y:S02]  /*0b50*/  FSEL R7, R7, R3, !P0 ;  /* 0x0000000307077208 */ /* 0x000fe40004000000 */
[----:B------:R-:W-:Y:S01]  /*0b60*/  ISETP.GT.AND P0, PT, R6, R5, PT ;  /* 0x000000050600720c */ /* 0x000fe20003f04270 */
[----:B------:R-:W-:Y:S01]  /*0b70*/  SHFL.DOWN PT, R8, R4, 0x2, R5 ;  /* 0x0840000004087989 */ /* 0x000fe200000e0005 */
[----:B------:R-:W-:-:S03]  /*0b80*/  IMAD.MOV.U32 R6, RZ, RZ, R4 ;  /* 0x000000ffff067224 */ /* 0x000fc600078e0004 */
[----:B------:R-:W0:Y:S03]  /*0b90*/  SHFL.DOWN PT, R9, R7, 0x2, R5 ;  /* 0x0840000007097989 */ /* 0x000e2600000e0005 */
[----:B0-----:R-:W-:Y:S01]  /*0ba0*/  DSETP.GEU.AND P1, PT, R6, R8, PT ;  /* 0x000000080600722a */ /* 0x001fe20003f2e000 */
[----:B------:R-:W-:-:S05]  /*0bb0*/  VIADD R6, R10, 0x4 ;  /* 0x000000040a067836 */ /* 0x000fca0000000000 */
[----:B------:R-:W-:Y:S02]  /*0bc0*/  @!P0 FSEL R4, R8, R4, !P1 ;  /* 0x0000000408048208 */ /* 0x000fe40004800000 */
[----:B------:R-:W-:Y:S02]  /*0bd0*/  @!P0 FSEL R7, R9, R7, !P1 ;  /* 0x0000000709078208 */ /* 0x000fe40004800000 */
        /* <DEDUP_REMOVED lines=10> */
[----:B------:R-:W-:Y:S01]  /*0c80*/  IMAD.MOV.U32 R6, RZ, RZ, R4 ;  /* 0x000000ffff067224 */ /* 0x000fe200078e0004 */
[C---:B------:R-:W-:Y:S02]  /*0c90*/  ISETP.NE.AND P0, PT, R10.reuse, RZ, PT ;  /* 0x000000ff0a00720c */ /* 0x040fe40003f05270 */
[----:B------:R-:W0:Y:S11]  /*0ca0*/  SHFL.DOWN PT, R3, R7, 0x8, R5 ;  /* 0x0900000007037989 */ /* 0x000e3600000e0005 */
[----:B------:R-:W1:Y:S01]  /*0cb0*/  @!P0 S2R R9, SR_CgaCtaId ;  /* 0x0000000000098919 */ /* 0x000e620000008800 */
[----:B------:R-:W-:Y:S01]  /*0cc0*/  @!P0 MOV R8, 0x400 ;  /* 0x0000040000088802 */ /* 0x000fe20000000f00 */
[----:B0-----:R-:W-:Y:S01]  /*0cd0*/  DSETP.GEU.AND P2, PT, R6, R2, PT ;  /* 0x000000020600722a */ /* 0x001fe20003f4e000 */
[----:B------:R-:W-:-:S05]  /*0ce0*/  VIADD R6, R10, 0x10 ;  /* 0x000000100a067836 */ /* 0x000fca0000000000 */
[----:B------:R-:W-:Y:S02]  /*0cf0*/  @!P1 FSEL R4, R2, R4, !P2 ;  /* 0x0000000402049208 */ /* 0x000fe40005000000 */
[----:B------:R-:W-:Y:S02]  /*0d00*/  @!P1 FSEL R7, R3, R7, !P2 ;  /* 0x0000000703079208 */ /* 0x000fe40005000000 */
[----:B------:R-:W-:Y:S01]  /*0d10*/  ISETP.GT.AND P1, PT, R6, R5, PT ;  /* 0x000000050600720c */ /* 0x000fe20003f24270 */
[----:B------:R-:W-:Y:S01]  /*0d20*/  SHFL.DOWN PT, R2, R4, 0x10, R5 ;  /* 0x0a00000004027989 */ /* 0x000fe200000e0005 */
[----:B------:R-:W-:-:S03]  /*0d30*/  @!P0 SHF.R.U32.HI R6, RZ, 0x2, R0 ;  /* 0x00000002ff068819 */ /* 0x000fc60000011600 */
[----:B------:R0:W2:Y:S01]  /*0d40*/  SHFL.DOWN PT, R3, R7, 0x10, R5 ;  /* 0x0a00000007037989 */ /* 0x0000a200000e0005 */
[----:B------:R-:W-:Y:S02]  /*0d50*/  @!P0 LOP3.LUT R6, R6, 0xf8, RZ, 0xc0, !PT ;  /* 0x000000f806068812 */ /* 0x000fe400078ec0ff */
[----:B-1----:R-:W-:-:S05]  /*0d60*/  @!P0 LEA R9, R9, R8, 0x18 ;  /* 0x0000000809098211 */ /* 0x002fca00078ec0ff */
[----:B------:R-:W-:Y:S02]  /*0d70*/  @!P0 IMAD.IADD R9, R6, 0x1, R9 ;  /* 0x0000000106098824 */ /* 0x000fe400078e0209 */
[----:B0-----:R-:W-:-:S06]  /*0d80*/  IMAD.MOV.U32 R5, RZ, RZ, R7 ;  /* 0x000000ffff057224 */ /* 0x001fcc00078e0007 */
[----:B--2---:R-:W-:-:S06]  /*0d90*/  DSETP.GEU.AND P2, PT, R4, R2, PT ;  /* 0x000000020400722a */ /* 0x004fcc0003f4e000 */
[----:B------:R-:W-:Y:S02]  /*0da0*/  @!P1 FSEL R4, R2, R4, !P2 ;  /* 0x0000000402049208 */ /* 0x000fe40005000000 */
[----:B------:R-:W-:-:S03]  /*0db0*/  @!P1 FSEL R7, R3, R7, !P2 ;  /* 0x0000000703079208 */ /* 0x000fc60005000000 */
[----:B------:R-:W-:Y:S02]  /*0dc0*/  IMAD.MOV.U32 R2, RZ, RZ, R4 ;  /* 0x000000ffff027224 */ /* 0x000fe400078e0004 */
[----:B------:R-:W-:-:S05]  /*0dd0*/  IMAD.MOV.U32 R3, RZ, RZ, R7 ;  /* 0x000000ffff037224 */ /* 0x000fca00078e0007 */
[----:B------:R1:W-:Y:S01]  /*0de0*/  @!P0 STS.64 [R9+0x8], R2 ;  /* 0x0000080209008388 */ /* 0x0003e20000000a00 */
[----:B------:R-:W-:Y:S01]  /*0df0*/  BAR.SYNC.DEFER_BLOCKING 0x0 ;  /* 0x0000000000007b1d */ /* 0x000fe20000010000 */
[----:B------:R-:W-:-:S13]  /*0e00*/  ISETP.NE.AND P0, PT, R0, RZ, PT ;  /* 0x000000ff0000720c */ /* 0x000fda0003f05270 */
[----:B-1----:R-:W-:Y:S05]  /*0e10*/  @P0 BRA `(.L_x_69) ;  /* 0x00000030006c0947 */ /* 0x002fea0003800000 */
[----:B------:R-:W0:Y:S01]  /*0e20*/  S2UR UR5, SR_CgaCtaId ;  /* 0x00000000000579c3 */ /* 0x000e220000008800 */
[----:B------:R-:W-:Y:S01]  /*0e30*/  UMOV UR4, 0x400 ;  /* 0x0000040000047882 */ /* 0x000fe20000000000 */
[----:B------:R-:W-:Y:S02]  /*0e40*/  UISETP.GT.U32.AND UP0, UPT, UR12, 0x20, UPT ;  /* 0x000000200c00788c */ /* 0x000fe4000bf04070 */
[----:B------:R-:W-:-:S04]  /*0e50*/  UISETP.GT.U32.AND UP1, UPT, UR12, 0x40, UPT ;  /* 0x000000400c00788c */ /* 0x000fc8000bf24070 */
[----:B------:R-:W-:Y:S01]  /*0e60*/  PLOP3.LUT P3, PT, PT, PT, UP0, 0x80, 0x8 ;  /* 0x000000000008781c */ /* 0x000fe20003f6f008 */
[----:B------:R-:W-:Y:S01]  /*0e70*/  UISETP.GT.U32.AND UP0, UPT, UR12, 0x60, UPT ;  /* 0x000000600c00788c */ /* 0x000fe2000bf04070 */
[----:B------:R-:W-:Y:S01]  /*0e80*/  PLOP3.LUT P2, PT, PT, PT, UP1, 0x80, 0x8 ;  /* 0x000000000008781c */ /* 0x000fe20003f4f018 */
[----:B0-----:R-:W-:-:S09]  /*0e90*/  ULEA UR4, UR5, UR4, 0x18 ;  /* 0x0000000405047291 */ /* 0x001fd2000f8ec0ff */
[----:B------:R-:W0:Y:S04]  /*0ea0*/  LDS.128 R12, [UR4+0x10] ;  /* 0x00001004ff0c7984 */ /* 0x000e280008000c00 */
[----:B------:R-:W1:Y:S01]  /*0eb0*/  LDS.128 R4, [UR4+0x20] ;  /* 0x00002004ff047984 */ /* 0x000e620008000c00 */
[----:B0-----:R-:W-:-:S06]  /*0ec0*/  DSETP.GEU.AND P1, PT, R2, R12, PT ;  /* 0x0000000c0200722a */ /* 0x001fcc0003f2e000 */
[-C--:B------:R-:W-:Y:S02]  /*0ed0*/  FSEL R9, R12, R2.reuse, !P1 ;  /* 0x000000020c097208 */ /* 0x080fe40004800000 */
[-C--:B------:R-:W-:Y:S02]  /*0ee0*/  FSEL R11, R13, R3.reuse, !P1 ;  /* 0x000000030d0b7208 */ /* 0x080fe40004800000 */
[----:B------:R-:W-:Y:S02]  /*0ef0*/  FSEL R13, R9, R2, P3 ;  /* 0x00000002090d7208 */ /* 0x000fe40001800000 */
[----:B------:R-:W-:Y:S02]  /*0f00*/  FSEL R0, R11, R3, P3 ;  /* 0x000000030b007208 */ /* 0x000fe40001800000 */
[----:B------:R-:W-:Y:S01]  /*0f10*/  PLOP3.LUT P1, PT, PT, PT, UP0, 0x80, 0x8 ;  /* 0x000000000008781c */ /* 0x000fe20003f2f008 */
[----:B------:R-:W-:Y:S01]  /*0f20*/  IMAD.MOV.U32 R2, RZ, RZ, R13 ;  /* 0x000000ffff027224 */ /* 0x000fe200078e000d */
[----:B------:R-:W0:Y:S01]  /*0f30*/  LDS.128 R8, [UR4+0x30] ;  /* 0x00003004ff087984 */ /* 0x000e220008000c00 */
[----:B------:R-:W-:Y:S01]  /*0f40*/  IMAD.MOV.U32 R3, RZ, RZ, R0 ;  /* 0x000000ffff037224 */ /* 0x000fe200078e0000 */
[----:B------:R-:W-:-:S05]  /*0f50*/  UISETP.GT.U32.AND UP0, UPT, UR12, 0x80, UPT ;  /* 0x000000800c00788c */ /* 0x000fca000bf04070 */
[----:B------:R-:W-:-:S06]  /*0f60*/  DSETP.GEU.AND P3, PT, R2, R14, PT ;  /* 0x0000000e0200722a */ /* 0x000fcc0003f6e000 */
[----:B------:R-:W-:Y:S02]  /*0f70*/  @P2 FSEL R13, R14, R13, !P3 ;  /* 0x0000000d0e0d2208 */ /* 0x000fe40005800000 */
[----:B------:R-:W-:Y:S02]  /*0f80*/  @P2 FSEL R0, R15, R0, !P3 ;  /* 0x000000000f002208 */ /* 0x000fe40005800000 */
[----:B------:R-:W-:Y:S01]  /*0f90*/  PLOP3.LUT P2, PT, PT, PT, UP0, 0x80, 0x8 ;  /* 0x000000000008781c */ /* 0x000fe20003f4f008 */
[----:B------:R-:W-:Y:S01]  /*0fa0*/  IMAD.MOV.U32 R2, RZ, RZ, R13 ;  /* 0x000000ffff027224 */ /* 0x000fe200078e000d */
[----:B------:R-:W-:Y:S01]  /*0fb0*/  UISETP.GT.U32.AND UP0, UPT, UR12, 0xa0, UPT ;  /* 0x000000a00c00788c */ /* 0x000fe2000bf04070 */
[----:B------:R-:W-:-:S06]  /*0fc0*/  IMAD.MOV.U32 R3, RZ, RZ, R0 ;  /* 0x000000ffff037224 */ /* 0x000fcc00078e0000 */
[----:B-1----:R-:W-:Y:S01]  /*0fd0*/  DSETP.GEU.AND P3, PT, R2, R4, PT ;  /* 0x000000040200722a */ /* 0x002fe20003f6e000 */
[----:B------:R-:W1:Y:S05]  /*0fe0*/  LDS.64 R2, [UR4+0x40] ;  /* 0x00004004ff027984 */ /* 0x000e6a0008000a00 */
[----:B------:R-:W-:Y:S02]  /*0ff0*/  @P1 FSEL R13, R4, R13, !P3 ;  /* 0x0000000d040d1208 */ /* 0x000fe40005800000 */
[----:B------:R-:W-:Y:S02]  /*1000*/  @P1 FSEL R0, R5, R0, !P3 ;  /* 0x0000000005001208 */ /* 0x000fe40005800000 */
[----:B------:R-:W-:Y:S01]  /*1010*/  PLOP3.LUT P1, PT, PT, PT, UP0, 0x80, 0x8 ;  /* 0x000000000008781c */ /* 0x000fe20003f2f008 */
[----:B------:R-:W-:Y:S01]  /*1020*/  IMAD.MOV.U32 R4, RZ, RZ, R13 ;  /* 0x000000ffff047224 */ /* 0x000fe200078e000d */
[----:B------:R-:W-:Y:S01]  /*1030*/  UISETP.GT.U32.AND UP0, UPT, UR12, 0xc0, UPT ;  /* 0x000000c00c00788c */ /* 0x000fe2000bf04070 */
[----:B------:R-:W-:-:S06]  /*1040*/  IMAD.MOV.U32 R5, RZ, RZ, R0 ;  /* 0x000000ffff057224 */ /* 0x000fcc00078e0000 */
[----:B------:R-:W-:-:S06]  /*1050*/  DSETP.GEU.AND P3, PT, R4, R6, PT ;  /* 0x000000060400722a */ /* 0x000fcc0003f6e000 */
[----:B------:R-:W-:Y:S02]  /*1060*/  @P2 FSEL R13, R6, R13, !P3 ;  /* 0x0000000d060d2208 */ /* 0x000fe40005800000 */
[----:B------:R-:W-:Y:S02]  /*1070*/  @P2 FSEL R0, R7, R0, !P3 ;  /* 0x0000000007002208 */ /* 0x000fe40005800000 */
[----:B------:R-:W-:Y:S01]  /*1080*/  PLOP3.LUT P2, PT, PT, PT, UP0, 0x80, 0x8 ;  /* 0x000000000008781c */ /* 0x000fe20003f4f008 */
[----:B------:R-:W-:Y:S01]  /*1090*/  IMAD.MOV.U32 R4, RZ, RZ, R13 ;  /* 0x000000ffff047224 */ /* 0x000fe200078e000d */
[----:B------:R-:W-:Y:S01]  /*10a0*/  UISETP.GT.U32.AND UP0, UPT, UR12, 0xe0, UPT ;  /* 0x000000e00c00788c */ /* 0x000fe2000bf04070 */
[----:B------:R-:W-:-:S06]  /*10b0*/  IMAD.MOV.U32 R5, RZ, RZ, R0 ;  /* 0x000000ffff057224 */ /* 0x000fcc00078e0000 */
[----:B0-----:R-:W-:-:S06]  /*10c0*/  DSETP.GEU.AND P3, PT, R4, R8, PT ;  /* 0x000000080400722a */ /* 0x001fcc0003f6e000 */
[----:B------:R-:W-:Y:S02]  /*10d0*/  @P1 FSEL R13, R8, R13, !P3 ;  /* 0x0000000d080d1208 */ /* 0x000fe40005800000 */
[----:B------:R-:W-:Y:S02]  /*10e0*/  @P1 FSEL R0, R9, R0, !P3 ;  /* 0x0000000009001208 */ /* 0x000fe40005800000 */
[----:B------:R-:W-:Y:S01]  /*10f0*/  PLOP3.LUT P1, PT, PT, PT, UP0, 0x80, 0x8 ;  /* 0x000000000008781c */ /* 0x000fe20003f2f008 */
[----:B------:R-:W-:Y:S02]  /*1100*/  IMAD.MOV.U32 R4, RZ, RZ, R13 ;  /* 0x000000ffff047224 */ /* 0x000fe400078e000d */
[----:B------:R-:W-:-:S06]  /*1110*/  IMAD.MOV.U32 R5, RZ, RZ, R0 ;  /* 0x000000ffff057224 */ /* 0x000fcc00078e0000 */
[----:B------:R-:W-:-:S06]  /*1120*/  DSETP.GEU.AND P3, PT, R4, R10, PT ;  /* 0x0000000a0400722a */ /* 0x000fcc0003f6e000 */
[----:B------:R-:W-:Y:S02]  /*1130*/  @P2 FSEL R13, R10, R13, !P3 ;  /* 0x0000000d0a0d2208 */ /* 0x000fe40005800000 */
[----:B------:R-:W-:-:S03]  /*1140*/  @P2 FSEL R0, R11, R0, !P3 ;  /* 0x000000000b002208 */ /* 0x000fc60005800000 */
[----:B------:R-:W-:Y:S02]  /*1150*/  IMAD.MOV.U32 R4, RZ, RZ, R13 ;  /* 0x000000ffff047224 */ /* 0x000fe400078e000d */
[----:B------:R-:W-:-:S06]  /*1160*/  IMAD.MOV.U32 R5, RZ, RZ, R0 ;  /* 0x000000ffff057224 */ /* 0x000fcc00078e0000 */
[----:B-1----:R-:W-:-:S06]  /*1170*/  DSETP.GEU.AND P2, PT, R4, R2, PT ;  /* 0x000000020400722a */ /* 0x002fcc0003f4e000 */
[----:B------:R-:W-:Y:S02]  /*1180*/  @P1 FSEL R13, R2, R13, !P2 ;  /* 0x0000000d020d1208 */ /* 0x000fe40005000000 */
[----:B------:R-:W-:-:S03]  /*1190*/  @P1 FSEL R0, R3, R0, !P2 ;  /* 0x0000000003001208 */ /* 0x000fc60005000000 */
[----:B------:R-:W-:Y:S02]  /*11a0*/  IMAD.MOV.U32 R2, RZ, RZ, R13 ;  /* 0x000000ffff027224 */ /* 0x000fe400078e000d */
[----:B------:R-:W-:Y:S01]  /*11b0*/  IMAD.MOV.U32 R3, RZ, RZ, R0 ;  /* 0x000000ffff037224 */ /* 0x000fe200078e0000 */
[----:B------:R-:W-:Y:S06]  /*11c0*/  BRA `(.L_x_69) ;  /* 0x0000002c00807947 */ /* 0x000fec0003800000 */
.L_x_59:
[----:B------:R-:W0:Y:S01]  /*11d0*/  S2R R0, SR_TID.X ;  /* 0x0000000000007919 */ /* 0x000e220000002100 */
[----:B------:R-:W1:Y:S01]  /*11e0*/  LDC.64 R20, c[0x0][0x380] ;  /* 0x0000e000ff147b82 */ /* 0x000e620000000a00 */
[----:B------:R-:W-:Y:S02]  /*11f0*/  IMAD.U32 R3, RZ, RZ, UR16 ;  /* 0x00000010ff037e24 */ /* 0x000fe4000f8e00ff */
[----:B0-----:R-:W-:-:S04]  /*1200*/  IMAD.SHL.U32 R2, R0, 0x4, RZ ;  /* 0x0000000400027824 */ /* 0x001fc800078e00ff */
[----:B------:R-:W-:-:S04]  /*1210*/  IMAD R3, R3, 0x800, R2 ;  /* 0x0000080003037824 */ /* 0x000fc800078e0202 */
[----:B-1----:R-:W-:-:S05]  /*1220*/  IMAD.WIDE.U32 R20, R3, 0x8, R20 ;  /* 0x0000000803147825 */ /* 0x002fca00078e0014 */
[----:B------:R-:W2:Y:S04]  /*1230*/  LDG.E.128.CONSTANT R4, desc[UR10][R20.64] ;  /* 0x0000000a14047981 */ /* 0x000ea8000c1e9d00 */
[----:B------:R-:W3:Y:S04]  /*1240*/  LDG.E.128.CONSTANT R8, desc[UR10][R20.64+0x10] ;  /* 0x0000100a14087981 */ /* 0x000ee8000c1e9d00 */
[----:B------:R-:W4:Y:S04]  /*1250*/  LDG.E.128.CONSTANT R12, desc[UR10][R20.64+0x2000] ;  /* 0x0020000a140c7981 */ /* 0x000f28000c1e9d00 */
[----:B------:R-:W5:Y:S01]  /*1260*/  LDG.E.128.CONSTANT R16, desc[UR10][R20.64+0x2010] ;  /* 0x0020100a14107981 */ /* 0x000f62000c1e9d00 */
[----:B------:R-:W-:Y:S01]  /*1270*/  UISETP.GE.U32.AND UP0, UPT, UR12, UR5, UPT ;  /* 0x000000050c00728c */ /* 0x000fe2000bf06070 */
        /* <DEDUP_REMOVED lines=21> */
[----:B------:R-:W-:Y:S06]  /*13d0*/  BRA.U !UP0, `(.L_x_70) ;  /* 0x0000000508dc7547 */ /* 0x000fec000b800000 */
[----:B------:R-:W-:Y:S02]  /*13e0*/  ULEA UR6, UR16, UR5, 0xb ;  /* 0x0000000510067291 */ /* 0x000fe4000f8e58ff */
[----:B------:R-:W-:Y:S01]  /*13f0*/  UIADD3 UR14, UPT, UPT, UR8, -0x800, URZ ;  /* 0xfffff800080e7890 */ /* 0x000fe2000fffe0ff */
[----:B------:R-:W0:Y:S03]  /*1400*/  LDCU UR9, c[0x0][0x3a8] ;  /* 0x00007500ff0977ac */ /* 0x000e260008000800 */
[----:B------:R-:W-:Y:S01]  /*1410*/  VIADD R3, R0, UR6 ;  /* 0x0000000600037c36 */ /* 0x000fe20008000000 */
[----:B------:R-:W-:Y:S01]  /*1420*/  UISETP.GT.U32.AND UP0, UPT, UR6, UR14, UPT ;  /* 0x0000000e0600728c */ /* 0x000fe2000bf04070 */
[----:B------:R-:W1:Y:S01]  /*1430*/  LDCU.64 UR18, c[0x0][0x380] ;  /* 0x00007000ff1277ac */ /* 0x000e620008000a00 */
[----:B------:R-:W-:Y:S01]  /*1440*/  UIADD3 UR13, UPT, UPT, UR6, 0x100, URZ ;  /* 0x00000100060d7890 */ /* 0x000fe2000fffe0ff */
[----:B------:R-:W-:Y:S01]  /*1450*/  UMOV UR4, URZ ;  /* 0x000000ff00047c82 */ /* 0x000fe20008000000 */
[----:B------:R-:W-:-:S05]  /*1460*/  UMOV UR7, UR6 ;  /* 0x0000000600077c82 */ /* 0x000fca0008000000 */
[----:B------:R-:W-:Y:S05]  /*1470*/  BRA.U UP0, `(.L_x_71) ;  /* 0x0000000100a87547 */ /* 0x000fea000b800000 */
.L_x_72:
[----:B------:R-:W-:-:S05]  /*1480*/  IADD3 R4, P0, PT, R2, UR7, RZ ;  /* 0x0000000702047c10 */ /* 0x000fca000ff1e0ff */
[----:B------:R-:W-:Y:S01]  /*1490*/  IMAD.X R5, RZ, RZ, RZ, P0 ;  /* 0x000000ffff057224 */ /* 0x000fe200000e06ff */
[----:B-1----:R-:W-:-:S04]  /*14a0*/  LEA R22, P0, R4, UR18, 0x3 ;  /* 0x0000001204167c11 */ /* 0x002fc8000f8018ff */
[----:B------:R-:W-:-:S05]  /*14b0*/  LEA.HI.X R23, R4, UR19, R5, 0x3, P0 ;  /* 0x0000001304177c11 */ /* 0x000fca00080f1c05 */
[----:B------:R-:W2:Y:S04]  /*14c0*/  LDG.E.128.CONSTANT R4, desc[UR10][R22.64] ;  /* 0x0000000a16047981 */ /* 0x000ea8000c1e9d00 */
[----:B------:R-:W3:Y:S04]  /*14d0*/  LDG.E.128.CONSTANT R8, desc[UR10][R22.64+0x10] ;  /* 0x0000100a16087981 */ /* 0x000ee8000c1e9d00 */
[----:B------:R-:W4:Y:S04]  /*14e0*/  LDG.E.128.CONSTANT R12, desc[UR10][R22.64+0x2000] ;  /* 0x0020000a160c7981 */ /* 0x000f28000c1e9d00 */
[----:B------:R-:W5:Y:S01]  /*14f0*/  LDG.E.128.CONSTANT R16, desc[UR10][R22.64+0x2010] ;  /* 0x0020100a16107981 */ /* 0x000f62000c1e9d00 */
[----:B0-----:R-:W-:-:S02]  /*1500*/  UMOV UR8, UR9 ;  /* 0x0000000900087c82 */ /* 0x001fc40008000000 */
[----:B------:R-:W-:-:S04]  /*1510*/  UIADD3 UR15, UPT, UPT, -UR7, UR8, URZ ;  /* 0x00000008070f7290 */ /* 0x000fc8000fffe1ff */
[----:B------:R-:W-:Y:S01]  /*1520*/  UISETP.GE.U32.AND UP0, UPT, UR15, UR5, UPT ;  /* 0x000000050f00728c */ /* 0x000fe2000bf06070 */
        /* <DEDUP_REMOVED lines=25> */
[----:B------:R-:W-:Y:S02]  /*16c0*/  UIADD3 UR7, UPT, UPT, UR5, UR7, URZ ;  /* 0x0000000705077290 */ /* 0x000fe4000fffe0ff */
[----:B------:R-:W-:Y:S01]  /*16d0*/  VIADD R3, R3, UR5 ;  /* 0x0000000503037c36 */ /* 0x000fe20008000000 */
[----:B------:R-:W-:Y:S02]  /*16e0*/  UIADD3 UR4, UPT, UPT, UR4, 0x1, URZ ;  /* 0x0000000104047890 */ /* 0x000fe4000fffe0ff */
[----:B------:R-:W-:Y:S02]  /*16f0*/  UISETP.GT.U32.AND UP0, UPT, UR7, UR14, UPT ;  /* 0x0000000e0700728c */ /* 0x000fe4000bf04070 */
[----:B------:R-:W-:-:S07]  /*1700*/  UIADD3 UR13, UPT, UPT, UR5, UR13, URZ ;  /* 0x0000000d050d7290 */ /* 0x000fce000fffe0ff */
[----:B------:R-:W-:Y:S05]  /*1710*/  BRA.U !UP0, `(.L_x_72) ;  /* 0xfffffffd08587547 */ /* 0x000fea000b83ffff */
.L_x_71:
[----:B------:R-:W-:-:S09]  /*1720*/  UISETP.GE.U32.AND UP0, UPT, UR7, UR8, UPT ;  /* 0x000000080700728c */ /* 0x000fd2000bf06070 */
[----:B------:R-:W-:Y:S05]  /*1730*/  BRA.U UP0, `(.L_x_70) ;  /* 0x0000000500047547 */ /* 0x000fea000b800000 */
[----:B------:R-:W-:Y:S01]  /*1740*/  UIADD3 UR5, UPT, UPT, -UR7, UR8, URZ ;  /* 0x0000000807057290 */ /* 0x000fe2000fffe1ff */
[----:B------:R-:W-:Y:S05]  /*1750*/  BSSY.RECONVERGENT B1, `(.L_x_70) ;  /* 0x000003f000017945 */ /* 0x000fea0003800200 */
[----:B------:R-:W-:-:S13]  /*1760*/  ISETP.GE.AND P0, PT, R0, UR5, PT ;  /* 0x0000000500007c0c */ /* 0x000fda000bf06270 */
[----:B------:R-:W-:Y:S05]  /*1770*/  @P0 BRA `(.L_x_73) ;  /* 0x0000000000f00947 */ /* 0x000fea0003800000 */
[----:B------:R-:W2:Y:S01]  /*1780*/  LDC R5, c[0x0][0x3ac] ;  /* 0x0000eb00ff057b82 */ /* 0x000ea20000000800 */
[----:B------:R-:W-:Y:S01]  /*1790*/  LOP3.LUT R2, RZ, R0, RZ, 0x33, !PT ;  /* 0x00000000ff027212 */ /* 0x000fe200078e33ff */
[----:B------:R-:W-:Y:S01]  /*17a0*/  BSSY.RECONVERGENT B2, `(.L_x_74) ;  /* 0x0000019000027945 */ /* 0x000fe20003800200 */
[----:B------:R-:W-:-:S03]  /*17b0*/  IMAD.MOV.U32 R8, RZ, RZ, R0 ;  /* 0x000000ffff087224 */ /* 0x000fc600078e0000 */
[----:B------:R-:W-:-:S04]  /*17c0*/  VIADD R2, R2, UR8 ;  /* 0x0000000802027c36 */ /* 0x000fc80008000000 */
[C---:B------:R-:W-:Y:S01]  /*17d0*/  VIADD R4, R2.reuse, -UR6 ;  /* 0x8000000602047c36 */ /* 0x040fe20008000000 */
[C---:B------:R-:W-:Y:S02]  /*17e0*/  LOP3.LUT R6, R2.reuse, 0x300, RZ, 0xc0, !PT ;  /* 0x0000030002067812 */ /* 0x040fe400078ec0ff */
[----:B------:R-:W-:Y:S02]  /*17f0*/  LEA.HI R2, R2, 0x1, RZ, 0x18 ;  /* 0x0000000102027811 */ /* 0x000fe400078fc0ff */
[----:B------:R-:W-:Y:S01]  /*1800*/  ISETP.NE.AND P0, PT, R6, 0x300, PT ;  /* 0x000003000600780c */ /* 0x000fe20003f05270 */
[----:B--2---:R-:W-:-:S04]  /*1810*/  IMAD R5, R5, UR4, RZ ;  /* 0x0000000405057c24 */ /* 0x004fc8000f8e02ff */
[----:B------:R-:W-:-:S05]  /*1820*/  IMAD R4, R5, -0x800, R4 ;  /* 0xfffff80005047824 */ /* 0x000fca00078e0204 */
[----:B------:R-:W-:-:S03]  /*1830*/  ISETP.GE.U32.AND P2, PT, R4, 0x300, PT ;  /* 0x000003000400780c */ /* 0x000fc60003f46070 */
[----:B------:R-:W-:Y:S10]  /*1840*/  @!P0 BRA `(.L_x_75) ;  /* 0x0000000000388947 */ /* 0x000ff40003800000 */
[----:B------:R-:W2:Y:S01]  /*1850*/  LDC.64 R6, c[0x0][0x380] ;  /* 0x0000e000ff067b82 */ /* 0x000ea20000000a00 */
[----:B------:R-:W-:Y:S01]  /*1860*/  LOP3.LUT R2, R2, 0x3, RZ, 0xc0, !PT ;  /* 0x0000000302027812 */ /* 0x000fe200078ec0ff */
[----:B------:R-:W-:-:S04]  /*1870*/  IMAD.MOV.U32 R8, RZ, RZ, R0 ;  /* 0x000000ffff087224 */ /* 0x000fc800078e0000 */
[----:B------:R-:W-:-:S07]  /*1880*/  IMAD.MOV R2, RZ, RZ, -R2 ;  /* 0x000000ffff027224 */ /* 0x000fce00078e0a02 */
.L_x_76:
[----:B--2---:R-:W-:-:S06]  /*1890*/  IMAD.WIDE.U32 R4, R3, 0x8, R6 ;  /* 0x0000000803047825 */ /* 0x004fcc00078e0006 */
        /* <DEDUP_REMOVED lines=9> */
.L_x_75:
[----:B01----:R-:W-:Y:S05]  /*1930*/  BSYNC.RECONVERGENT B2 ;  /* 0x0000000000027941 */ /* 0x003fea0003800200 */
.L_x_74:
[----:B------:R-:W-:Y:S05]  /*1940*/  @!P2 BRA `(.L_x_73) ;  /* 0x00000000007ca947 */ /* 0x000fea0003800000 */
[----:B------:R-:W0:Y:S01]  /*1950*/  LDC.64 R2, c[0x0][0x380] ;  /* 0x0000e000ff027b82 */ /* 0x000e220000000a00 */
[C---:B------:R-:W-:Y:S02]  /*1960*/  VIADD R4, R8.reuse, 0x200 ;  /* 0x0000020008047836 */ /* 0x040fe40000000000 */
[----:B------:R-:W-:-:S07]  /*1970*/  VIADD R5, R8, UR13 ;  /* 0x0000000d08057c36 */ /* 0x000fce0008000000 */
.L_x_77:
[----:B------:R-:W-:-:S04]  /*1980*/  VIADD R7, R5, 0xffffff00 ;  /* 0xffffff0005077836 */ /* 0x000fc80000000000 */
[----:B0-----:R-:W-:-:S06]  /*1990*/  IMAD.WIDE.U32 R6, R7, 0x8, R2 ;  /* 0x0000000807067825 */ /* 0x001fcc00078e0002 */
[----:B------:R-:W2:Y:S01]  /*19a0*/  LDG.E.64.CONSTANT R6, desc[UR10][R6.64] ;  /* 0x0000000a06067981 */ /* 0x000ea2000c1e9b00 */
[----:B------:R-:W-:-:S04]  /*19b0*/  IMAD.WIDE.U32 R8, R5, 0x8, R2 ;  /* 0x0000000805087825 */ /* 0x000fc800078e0002 */
[----:B------:R-:W-:Y:S02]  /*19c0*/  VIADD R11, R5, 0x100 ;  /* 0x00000100050b7836 */ /* 0x000fe40000000000 */
[----:B------:R-:W3:Y:S02]  /*19d0*/  LDG.E.64.CONSTANT R8, desc[UR10][R8.64] ;  /* 0x0000000a08087981 */ /* 0x000ee4000c1e9b00 */
[----:B------:R-:W-:-:S04]  /*19e0*/  IMAD.WIDE.U32 R10, R11, 0x8, R2 ;  /* 0x000000080b0a7825 */ /* 0x000fc800078e0002 */
[----:B------:R-:W-:Y:S02]  /*19f0*/  VIADD R13, R5, 0x200 ;  /* 0x00000200050d7836 */ /* 0x000fe40000000000 */
[----:B------:R-:W4:Y:S02]  /*1a00*/  LDG.E.64.CONSTANT R10, desc[UR10][R10.64] ;  /* 0x0000000a0a0a7981 */ /* 0x000f24000c1e9b00 */
[----:B------:R-:W-:-:S06]  /*1a10*/  IMAD.WIDE.U32 R12, R13, 0x8, R2 ;  /* 0x000000080d0c7825 */ /* 0x000fcc00078e0002 */
[----:B------:R-:W5:Y:S01]  /*1a20*/  LDG.E.64.CONSTANT R12, desc[UR10][R12.64] ;  /* 0x0000000a0c0c7981 */ /* 0x000f62000c1e9b00 */
[----:B------:R-:W-:Y:S01]  /*1a30*/  VIADD R5, R5, 0x400 ;  /* 0x0000040005057836 */ /* 0x000fe20000000000 */
[----:B--2---:R-:W-:-:S06]  /*1a40*/  DSETP.GEU.AND P0, PT, R20, R6, PT ;  /* 0x000000061400722a */ /* 0x004fcc0003f0e000 */
[----:B------:R-:W-:Y:S02]  /*1a50*/  FSEL R14, R6, R20, !P0 ;  /* 0x00000014060e7208 */ /* 0x000fe40004000000 */
[----:B------:R-:W-:-:S06]  /*1a60*/  FSEL R15, R7, R21, !P0 ;  /* 0x00000015070f7208 */ /* 0x000fcc0004000000 */
[----:B---3--:R-:W-:-:S06]  /*1a70*/  DSETP.GEU.AND P0, PT, R14, R8, PT ;  /* 0x000000080e00722a */ /* 0x008fcc0003f0e000 */
[----:B------:R-:W-:Y:S01]  /*1a80*/  FSEL R6, R8, R14, !P0 ;  /* 0x0000000e08067208 */ /* 0x000fe20004000000 */
[C---:B------:R-:W-:Y:S01]  /*1a90*/  VIADD R8, R4.reuse, 0x200 ;  /* 0x0000020004087836 */ /* 0x040fe20000000000 */
[----:B------:R-:W-:Y:S01]  /*1aa0*/  FSEL R7, R9, R15, !P0 ;  /* 0x0000000f09077208 */ /* 0x000fe20004000000 */
[----:B------:R-:W-:-:S05]  /*1ab0*/  VIADD R4, R4, 0x400 ;  /* 0x0000040004047836 */ /* 0x000fca0000000000 */
[----:B----4-:R-:W-:-:S06]  /*1ac0*/  DSETP.GEU.AND P0, PT, R6, R10, PT ;  /* 0x0000000a0600722a */ /* 0x010fcc0003f0e000 */
[----:B------:R-:W-:Y:S02]  /*1ad0*/  FSEL R6, R10, R6, !P0 ;  /* 0x000000060a067208 */ /* 0x000fe40004000000 */
[----:B------:R-:W-:-:S06]  /*1ae0*/  FSEL R7, R11, R7, !P0 ;  /* 0x000000070b077208 */ /* 0x000fcc0004000000 */
[----:B-----5:R-:W-:-:S06]  /*1af0*/  DSETP.GEU.AND P0, PT, R6, R12, PT ;  /* 0x0000000c0600722a */ /* 0x020fcc0003f0e000 */
[----:B------:R-:W-:Y:S02]  /*1b00*/  FSEL R20, R12, R6, !P0 ;  /* 0x000000060c147208 */ /* 0x000fe40004000000 */
[----:B------:R-:W-:Y:S02]  /*1b10*/  FSEL R21, R13, R7, !P0 ;  /* 0x000000070d157208 */ /* 0x000fe40004000000 */
[----:B------:R-:W-:-:S13]  /*1b20*/  ISETP.GE.AND P0, PT, R8, UR5, PT ;  /* 0x0000000508007c0c */ /* 0x000fda000bf06270 */
[----:B------:R-:W-:Y:S05]  /*1b30*/  @!P0 BRA `(.L_x_77) ;  /* 0xfffffffc00908947 */ /* 0x000fea000383ffff */
.L_x_73:
[----:B01----:R-:W-:Y:S05]  /*1b40*/  BSYNC.RECONVERGENT B1 ;  /* 0x0000000000017941 */ /* 0x003fea0003800200 */
.L_x_70:
[----:B------:R-:W2:Y:S01]  /*1b50*/  S2R R7, SR_LANEID ;  /* 0x0000000000077919 */ /* 0x000ea20000000000 */
[----:B------:R-:W-:Y:S04]  /*1b60*/  SHFL.DOWN PT, R2, R20, 0x1, 0x1f ;  /* 0x08201f0014027f89 */ /* 0x000fe800000e0000 */
[----:B------:R-:W3:Y:S02]  /*1b70*/  SHFL.DOWN PT, R3, R21, 0x1, 0x1f ;  /* 0x08201f0015037f89 */ /* 0x000ee400000e0000 */
[----:B---3--:R-:W-:Y:S01]  /*1b80*/  DSETP.GEU.AND P0, PT, R20, R2, PT ;  /* 0x000000021400722a */ /* 0x008fe20003f0e000 */
[C---:B--2---:R-:W-:Y:S02]  /*1b90*/  ISETP.GT.AND P1, PT, R7.reuse, 0x1e, PT ;  /* 0x0000001e0700780c */ /* 0x044fe40003f24270 */
        /* <DEDUP_REMOVED lines=9> */
[----:B------:R-:W2:Y:S03]  /*1c30*/  SHFL.DOWN PT, R5, R3, 0x2, 0x1f ;  /* 0x08401f0003057f89 */ /* 0x000ea600000e0000 */
[----:B------:R-:W-:Y:S01]  /*1c40*/  @!P2 LOP3.LUT R6, R6, 0xf8, RZ, 0xc0, !PT ;  /* 0x000000f80606a812 */ /* 0x000fe200078ec0ff */
[----:B------:R-:W3:Y:S01]  /*1c50*/  @!P2 S2R R9, SR_CgaCtaId ;  /* 0x000000000009a919 */ /* 0x000ee20000008800 */
[----:B--2---:R-:W-:-:S06]  /*1c60*/  DSETP.GEU.AND P0, PT, R2, R4, PT ;  /* 0x000000040200722a */ /* 0x004fcc0003f0e000 */
[----:B------:R-:W-:Y:S02]  /*1c70*/  @!P1 FSEL R2, R4, R2, !P0 ;  /* 0x0000000204029208 */ /* 0x000fe40004000000 */
[----:B------:R-:W-:Y:S02]  /*1c80*/  @!P1 FSEL R3, R5, R3, !P0 ;  /* 0x0000000305039208 */ /* 0x000fe40004000000 */
[----:B------:R-:W-:Y:S01]  /*1c90*/  ISETP.GT.AND P1, PT, R7, 0x1b, PT ;  /* 0x0000001b0700780c */ /* 0x000fe20003f24270 */
[----:B------:R-:W-:Y:S01]  /*1ca0*/  SHFL.DOWN PT, R4, R2, 0x4, 0x1f ;  /* 0x08801f0002047f89 */ /* 0x000fe200000e0000 */
[----:B---3--:R-:W-:-:S03]  /*1cb0*/  @!P2 LEA R9, R9, R8, 0x18 ;  /* 0x000000080909a211 */ /* 0x008fc600078ec0ff */
[----:B------:R-:W2:Y:S02]  /*1cc0*/  SHFL.DOWN PT, R5, R3, 0x4, 0x1f ;  /* 0x08801f0003057f89 */ /* 0x000ea400000e0000 */
[----:B------:R-:W-:Y:S01]  /*1cd0*/  @!P2 IMAD.IADD R9, R6, 0x1, R9 ;  /* 0x000000010609a824 */ /* 0x000fe200078e0209 */
[----:B--2---:R-:W-:-:S06]  /*1ce0*/  DSETP.GEU.AND P0, PT, R2, R4, PT ;  /* 0x000000040200722a */ /* 0x004fcc0003f0e000 */
[----:B------:R-:W-:Y:S02]  /*1cf0*/  @!P1 FSEL R2, R4, R2, !P0 ;  /* 0x0000000204029208 */ /* 0x000fe40004000000 */
[----:B------:R-:W-:Y:S02]  /*1d00*/  @!P1 FSEL R3, R5, R3, !P0 ;  /* 0x0000000305039208 */ /* 0x000fe40004000000 */
[----:B------:R-:W-:Y:S01]  /*1d10*/  ISETP.GT.AND P1, PT, R7, 0x17, PT ;  /* 0x000000170700780c */ /* 0x000fe20003f24270 */
[----:B------:R-:W-:Y:S04]  /*1d20*/  SHFL.DOWN PT, R4, R2, 0x8, 0x1f ;  /* 0x09001f0002047f89 */ /* 0x000fe800000e0000 */
[----:B------:R-:W2:Y:S02]  /*1d30*/  SHFL.DOWN PT, R5, R3, 0x8, 0x1f ;  /* 0x09001f0003057f89 */ /* 0x000ea400000e0000 */
[----:B--2---:R-:W-:-:S06]  /*1d40*/  DSETP.GEU.AND P0, PT, R2, R4, PT ;  /* 0x000000040200722a */ /* 0x004fcc0003f0e000 */
[----:B------:R-:W-:Y:S02]  /*1d50*/  @!P1 FSEL R2, R4, R2, !P0 ;  /* 0x0000000204029208 */ /* 0x000fe40004000000 */
[----:B------:R-:W-:Y:S02]  /*1d60*/  @!P1 FSEL R3, R5, R3, !P0 ;  /* 0x0000000305039208 */ /* 0x000fe40004000000 */
[----:B------:R-:W-:Y:S01]  /*1d70*/  ISETP.GT.AND P1, PT, R7, 0xf, PT ;  /* 0x0000000f0700780c */ /* 0x000fe20003f24270 */
[----:B------:R-:W-:Y:S04]  /*1d80*/  SHFL.DOWN PT, R4, R2, 0x10, 0x1f ;  /* 0x0a001f0002047f89 */ /* 0x000fe800000e0000 */
[----:B------:R-:W2:Y:S02]  /*1d90*/  SHFL.DOWN PT, R5, R3, 0x10, 0x1f ;  /* 0x0a001f0003057f89 */ /* 0x000ea400000e0000 */
[----:B--2---:R-:W-:-:S06]  /*1da0*/  DSETP.GEU.AND P0, PT, R2, R4, PT ;  /* 0x000000040200722a */ /* 0x004fcc0003f0e000 */
        /* <DEDUP_REMOVED lines=8> */
[----:B------:R-:W3:Y:S01]  /*1e30*/  S2UR UR5, SR_CgaCtaId ;  /* 0x00000000000579c3 */ /* 0x000ee20000008800 */
[----:B------:R-:W-:Y:S02]  /*1e40*/  UMOV UR4, 0x400 ;  /* 0x0000040000047882 */ /* 0x000fe40000000000 */
[----:B---3--:R-:W-:-:S09]  /*1e50*/  ULEA UR4, UR5, UR4, 0x18 ;  /* 0x0000000405047291 */ /* 0x008fd2000f8ec0ff */
[----:B------:R-:W3:Y:S04]  /*1e60*/  LDS.128 R12, [UR4+0x10] ;  /* 0x00001004ff0c7984 */ /* 0x000ee80008000c00 */
[----:B--2---:R-:W2:Y:S04]  /*1e70*/  LDS.128 R4, [UR4+0x20] ;  /* 0x00002004ff047984 */ /* 0x004ea80008000c00 */
[----:B------:R-:W4:Y:S01]  /*1e80*/  LDS.128 R8, [UR4+0x30] ;  /* 0x00003004ff087984 */ /* 0x000f220008000c00 */
[----:B---3--:R-:W-:-:S06]  /*1e90*/  DSETP.GEU.AND P1, PT, R2, R12, PT ;  /* 0x0000000c0200722a */ /* 0x008fcc0003f2e000 */
[----:B------:R-:W-:Y:S02]  /*1ea0*/  FSEL R2, R12, R2, !P1 ;  /* 0x000000020c027208 */ /* 0x000fe40004800000 */
[----:B------:R-:W-:-:S06]  /*1eb0*/  FSEL R3, R13, R3, !P1 ;  /* 0x000000030d037208 */ /* 0x000fcc0004800000 */
[----:B------:R-:W-:-:S06]  /*1ec0*/  DSETP.GEU.AND P1, PT, R2, R14, PT ;  /* 0x0000000e0200722a */ /* 0x000fcc0003f2e000 */
[----:B------:R-:W-:Y:S02]  /*1ed0*/  FSEL R2, R14, R2, !P1 ;  /* 0x000000020e027208 */ /* 0x000fe40004800000 */
[----:B------:R-:W-:-:S06]  /*1ee0*/  FSEL R3, R15, R3, !P1 ;  /* 0x000000030f037208 */ /* 0x000fcc0004800000 */
[----:B--2---:R-:W-:-:S06]  /*1ef0*/  DSETP.GEU.AND P1, PT, R2, R4, PT ;  /* 0x000000040200722a */ /* 0x004fcc0003f2e000 */
[----:B------:R-:W-:Y:S02]  /*1f00*/  FSEL R4, R4, R2, !P1 ;  /* 0x0000000204047208 */ /* 0x000fe40004800000 */
[----:B------:R-:W-:Y:S02]  /*1f10*/  FSEL R5, R5, R3, !P1 ;  /* 0x0000000305057208 */ /* 0x000fe40004800000 */
[----:B------:R-:W2:Y:S04]  /*1f20*/  LDS.64 R2, [UR4+0x40] ;  /* 0x00004004ff027984 */ /* 0x000ea80008000a00 */
        /* <DEDUP_REMOVED lines=9> */
[----:B--2---:R-:W-:-:S06]  /*1fc0*/  DSETP.GEU.AND P1, PT, R4, R2, PT ;  /* 0x000000020400722a */ /* 0x004fcc0003f2e000 */
[----:B------:R-:W-:Y:S02]  /*1fd0*/  FSEL R2, R2, R4, !P1 ;  /* 0x0000000402027208 */ /* 0x000fe40004800000 */
[----:B------:R-:W-:Y:S01]  /*1fe0*/  FSEL R3, R3, R5, !P1 ;  /* 0x0000000503037208 */ /* 0x000fe20004800000 */
[----:B------:R-:W-:Y:S06]  /*1ff0*/  BRA `(.L_x_69) ;  /* 0x0000001c00f47947 */ /* 0x000fec0003800000 */
.L_x_58:
        /* <DEDUP_REMOVED lines=16> */
.L_x_80:
[----:B------:R-:W-:Y:S05]  /*2100*/  BSYNC.RECONVERGENT B1 ;  /* 0x0000000000017941 */ /* 0x000fea0003800200 */
.L_x_79:
        /* <DEDUP_REMOVED lines=18> */
.L_x_85:
        /* <DEDUP_REMOVED lines=10> */
.L_x_84:
[----:B------:R-:W-:Y:S05]  /*22d0*/  BSYNC.RECONVERGENT B2 ;  /* 0x0000000000027941 */ /* 0x000fea0003800200 */
.L_x_83:
[----:B------:R-:W-:Y:S05]  /*22e0*/  @!P2 BRA `(.L_x_82) ;  /* 0x000000000080a947 */ /* 0x000fea0003800000 */
[----:B------:R-:W0:Y:S01]  /*22f0*/  LDC.64 R4, c[0x0][0x380] ;  /* 0x0000e000ff047b82 */ /* 0x000e220000000a00 */
[----:B------:R-:W-:Y:S02]  /*2300*/  IMAD.U32 R7, RZ, RZ, UR16 ;  /* 0x00000010ff077e24 */ /* 0x000fe4000f8e00ff */
[----:B------:R-:W-:Y:S02]  /*2310*/  VIADD R6, R8, 0x200 ;  /* 0x0000020008067836 */ /* 0x000fe40000000000 */
[----:B------:R-:W-:-:S07]  /*2320*/  IMAD R7, R7, 0x800, R8 ;  /* 0x0000080007077824 */ /* 0x000fce00078e0208 */
.L_x_86:
        /* <DEDUP_REMOVED lines=28> */
.L_x_82:
[----:B------:R-:W-:Y:S05]  /*24f0*/  BSYNC.RECONVERGENT B1 ;  /* 0x0000000000017941 */ /* 0x000fea0003800200 */
.L_x_81:
        /* <DEDUP_REMOVED lines=45> */
[----:B------:R-:W-:-:S03]  /*27d0*/  FSEL R5, R5, R3, P1 ;  /* 0x0000000305057208 */ /* 0x000fc60000800000 */
[----:B0-----:R-:W-:Y:S02]  /*27e0*/  IMAD.MOV.U32 R2, RZ, RZ, R4 ;  /* 0x000000ffff027224 */ /* 0x001fe400078e0004 */
[----:B------:R-:W-:Y:S01]  /*27f0*/  IMAD.MOV.U32 R3, RZ, RZ, R5 ;  /* 0x000000ffff037224 */ /* 0x000fe200078e0005 */
[----:B------:R-:W-:Y:S06]  /*2800*/  BAR.SYNC.DEFER_BLOCKING 0x0 ;  /* 0x0000000000007b1d */ /* 0x000fec0000010000 */
[----:B------:R-:W-:Y:S05]  /*2810*/  @P0 BRA `(.L_x_69) ;  /* 0x0000001400ec0947 */ /* 0x000fea0003800000 */
[----:B------:R-:W0:Y:S01]  /*2820*/  S2UR UR5, SR_CgaCtaId ;  /* 0x00000000000579c3 */ /* 0x000e220000008800 */
[----:B------:R-:W-:Y:S02]  /*2830*/  UMOV UR4, 0x400 ;  /* 0x0000040000047882 */ /* 0x000fe40000000000 */
[----:B0-----:R-:W-:-:S09]  /*2840*/  ULEA UR4, UR5, UR4, 0x18 ;  /* 0x0000000405047291 */ /* 0x001fd2000f8ec0ff */
[----:B------:R-:W0:Y:S04]  /*2850*/  LDS.128 R12, [UR4+0x10] ;  /* 0x00001004ff0c7984 */ /* 0x000e280008000c00 */
[----:B------:R-:W1:Y:S04]  /*2860*/  LDS.128 R4, [UR4+0x20] ;  /* 0x00002004ff047984 */ /* 0x000e680008000c00 */
        /* <DEDUP_REMOVED lines=24> */
.L_x_87:
        /* <DEDUP_REMOVED lines=36> */
[----:B------:R-:W-:Y:S01]  /*2c30*/  VIADD R10, R10, 0x10 ;  /* 0x000000100a0a7836 */ /* 0x000fe20000000000 */
[----:B------:R-:W0:Y:S11]  /*2c40*/  SHFL.DOWN PT, R3, R7, 0x8, R5 ;  /* 0x0900000007037989 */ /* 0x000e3600000e0005 */
[----:B------:R-:W1:Y:S01]  /*2c50*/  @!P0 S2R R9, SR_CgaCtaId ;  /* 0x0000000000098919 */ /* 0x000e620000008800 */
[----:B------:R-:W-:Y:S01]  /*2c60*/  @!P0 MOV R8, 0x400 ;  /* 0x0000040000088802 */ /* 0x000fe20000000f00 */
[----:B0-----:R-:W-:Y:S01]  /*2c70*/  DSETP.GEU.AND P1, PT, R6, R2, PT ;  /* 0x000000020600722a */ /* 0x001fe20003f2e000 */
[----:B------:R-:W-:-:S05]  /*2c80*/  @!P0 SHF.R.U32.HI R6, RZ, 0x2, R0 ;  /* 0x00000002ff068819 */ /* 0x000fca0000011600 */
[----:B------:R-:W-:Y:S02]  /*2c90*/  @!P2 FSEL R4, R2, R4, !P1 ;  /* 0x000000040204a208 */ /* 0x000fe40004800000 */
[----:B------:R-:W-:Y:S02]  /*2ca0*/  @!P2 FSEL R7, R3, R7, !P1 ;  /* 0x000000070307a208 */ /* 0x000fe40004800000 */
[----:B------:R-:W-:Y:S01]  /*2cb0*/  ISETP.GT.AND P2, PT, R10, R5, PT ;  /* 0x000000050a00720c */ /* 0x000fe20003f44270 */
[----:B------:R-:W-:Y:S01]  /*2cc0*/  SHFL.DOWN PT, R2, R4, 0x10, R5 ;  /* 0x0a00000004027989 */ /* 0x000fe200000e0005 */
[----:B------:R-:W-:-:S03]  /*2cd0*/  @!P0 LOP3.LUT R6, R6, 0xf8, RZ, 0xc0, !PT ;  /* 0x000000f806068812 */ /* 0x000fc600078ec0ff */
[----:B------:R0:W2:Y:S01]  /*2ce0*/  SHFL.DOWN PT, R3, R7, 0x10, R5 ;  /* 0x0a00000007037989 */ /* 0x0000a200000e0005 */
        /* <DEDUP_REMOVED lines=11> */
[----:B0-----:R-:W-:Y:S05]  /*2da0*/  @P0 BRA `(.L_x_69) ;  /* 0x0000001000880947 */ /* 0x001fea0003800000 */
        /* <DEDUP_REMOVED lines=59> */
.L_x_78:
[----:B------:R-:W0:Y:S01]  /*3160*/  S2R R0, SR_TID.X ;  /* 0x0000000000007919 */ /* 0x000e220000002100 */
[----:B------:R-:W1:Y:S01]  /*3170*/  LDCU.64 UR8, c[0x0][0x380] ;  /* 0x00007000ff0877ac */ /* 0x000e620008000a00 */
[----:B------:R-:W-:Y:S02]  /*3180*/  IMAD.U32 R19, RZ, RZ, UR16 ;  /* 0x00000010ff137e24 */ /* 0x000fe4000f8e00ff */
[----:B-1----:R-:W-:Y:S02]  /*3190*/  IMAD.U32 R2, RZ, RZ, UR8 ;  /* 0x00000008ff027e24 */ /* 0x002fe4000f8e00ff */
[----:B------:R-:W-:Y:S02]  /*31a0*/  IMAD.U32 R3, RZ, RZ, UR9 ;  /* 0x00000009ff037e24 */ /* 0x000fe4000f8e00ff */
[----:B0-----:R-:W-:-:S04]  /*31b0*/  IMAD R19, R19, 0x800, R0 ;  /* 0x0000080013137824 */ /* 0x001fc800078e0200 */
[----:B------:R-:W-:-:S05]  /*31c0*/  IMAD.WIDE.U32 R18, R19, 0x8, R2 ;  /* 0x0000000813127825 */ /* 0x000fca00078e0002 */
        /* <DEDUP_REMOVED lines=8> */
[----:B------:R-:W-:Y:S01]  /*3250*/  UISETP.GE.U32.AND UP0, UPT, UR13, UR5, UPT ;  /* 0x000000050d00728c */ /* 0x000fe2000bf06070 */
        /* <DEDUP_REMOVED lines=21> */
[----:B------:R-:W-:Y:S06]  /*33b0*/  BRA.U !UP0, `(.L_x_88) ;  /* 0x0000000508dc7547 */ /* 0x000fec000b800000 */
[----:B------:R-:W-:Y:S02]  /*33c0*/  ULEA UR8, UR16, UR5, 0xb ;  /* 0x0000000510087291 */ /* 0x000fe4000f8e58ff */
[----:B------:R-:W-:Y:S02]  /*33d0*/  UIADD3 UR14, UPT, UPT, UR7, -0x800, URZ ;  /* 0xfffff800070e7890 */ /* 0x000fe4000fffe0ff */
[----:B------:R-:W-:Y:S02]  /*33e0*/  UIADD3 UR9, UPT, UPT, UR8, 0x100, URZ ;  /* 0x0000010008097890 */ /* 0x000fe4000fffe0ff */
[----:B------:R-:W-:Y:S02]  /*33f0*/  UISETP.GT.U32.AND UP0, UPT, UR8, UR14, UPT ;  /* 0x0000000e0800728c */ /* 0x000fe4000bf04070 */
[----:B------:R-:W-:Y:S01]  /*3400*/  VIADD R7, R0, UR8 ;  /* 0x0000000800077c36 */ /* 0x000fe20008000000 */
[----:B------:R-:W-:Y:S01]  /*3410*/  UMOV UR4, URZ ;  /* 0x000000ff00047c82 */ /* 0x000fe20008000000 */
[----:B------:R-:W-:-:S05]  /*3420*/  UMOV UR6, UR8 ;  /* 0x0000000800067c82 */ /* 0x000fca0008000000 */
[----:B------:R-:W-:Y:S05]  /*3430*/  BRA.U UP0, `(.L_x_89) ;  /* 0x0000000100b87547 */ /* 0x000fea000b800000 */
[----:B------:R-:W0:Y:S01]  /*3440*/  LDC.64 R2, c[0x0][0x380] ;  /* 0x0000e000ff027b82 */ /* 0x000e220000000a00 */
[----:B------:R-:W1:Y:S01]  /*3450*/  LDCU UR7, c[0x0][0x3a8] ;  /* 0x00007500ff0777ac */ /* 0x000e620008000800 */
[----:B------:R-:W-:Y:S01]  /*3460*/  NOP ;  /* 0x0000000000007918 */ /* 0x000fe20000000000 */
.L_x_90:
[----:B------:R-:W-:-:S04]  /*3470*/  VIADD R23, R0, UR6 ;  /* 0x0000000600177c36 */ /* 0x000fc80008000000 */
[----:B0-----:R-:W-:-:S05]  /*3480*/  IMAD.WIDE.U32 R22, R23, 0x8, R2 ;  /* 0x0000000817167825 */ /* 0x001fca00078e0002 */
[----:B------:R-:W2:Y:S04]  /*3490*/  LDG.E.64.CONSTANT R24, desc[UR10][R22.64] ;  /* 0x0000000a16187981 */ /* 0x000ea8000c1e9b00 */
[----:B------:R-:W3:Y:S04]  /*34a0*/  LDG.E.64.CONSTANT R18, desc[UR10][R22.64+0x800] ;  /* 0x0008000a16127981 */ /* 0x000ee8000c1e9b00 */
[----:B------:R-:W4:Y:S04]  /*34b0*/  LDG.E.64.CONSTANT R16, desc[UR10][R22.64+0x1000] ;  /* 0x0010000a16107981 */ /* 0x000f28000c1e9b00 */
[----:B------:R-:W5:Y:S04]  /*34c0*/  LDG.E.64.CONSTANT R14, desc[UR10][R22.64+0x1800] ;  /* 0x0018000a160e7981 */ /* 0x000f68000c1e9b00 */
[----:B------:R-:W5:Y:S04]  /*34d0*/  LDG.E.64.CONSTANT R12, desc[UR10][R22.64+0x2000] ;  /* 0x0020000a160c7981 */ /* 0x000f68000c1e9b00 */
[----:B------:R-:W5:Y:S04]  /*34e0*/  LDG.E.64.CONSTANT R10, desc[UR10][R22.64+0x2800] ;  /* 0x0028000a160a7981 */ /* 0x000f68000c1e9b00 */
[----:B------:R-:W5:Y:S04]  /*34f0*/  LDG.E.64.CONSTANT R8, desc[UR10][R22.64+0x3000] ;  /* 0x0030000a16087981 */ /* 0x000f68000c1e9b00 */
[----:B------:R-:W5:Y:S01]  /*3500*/  LDG.E.64.CONSTANT R20, desc[UR10][R22.64+0x3800] ;  /* 0x0038000a16147981 */ /* 0x000f62000c1e9b00 */
[----:B-1----:R-:W-:-:S04]  /*3510*/  UIADD3 UR12, UPT, UPT, -UR6, UR7, URZ ;  /* 0x00000007060c7290 */ /* 0x002fc8000fffe1ff */
        /* <DEDUP_REMOVED lines=32> */
.L_x_89:
[----:B------:R-:W-:-:S09]  /*3720*/  UISETP.GE.U32.AND UP0, UPT, UR6, UR7, UPT ;  /* 0x000000070600728c */ /* 0x000fd2000bf06070 */
[----:B------:R-:W-:Y:S05]  /*3730*/  BRA.U UP0, `(.L_x_88) ;  /* 0x0000000100fc7547 */ /* 0x000fea000b800000 */
[----:B------:R-:W-:Y:S01]  /*3740*/  UIADD3 UR5, UPT, UPT, -UR6, UR7, URZ ;  /* 0x0000000706057290 */ /* 0x000fe2000fffe1ff */
[----:B------:R-:W-:Y:S05]  /*3750*/  BSSY.RECONVERGENT B1, `(.L_x_88) ;  /* 0x000003d000017945 */ /* 0x000fea0003800200 */
[----:B------:R-:W-:-:S13]  /*3760*/  ISETP.GE.AND P0, PT, R0, UR5, PT ;  /* 0x0000000500007c0c */ /* 0x000fda000bf06270 */
[----:B------:R-:W-:Y:S05]  /*3770*/  @P0 BRA `(.L_x_91) ;  /* 0x0000000000e80947 */ /* 0x000fea0003800000 */
[----:B------:R-:W0:Y:S01]  /*3780*/  LDC R10, c[0x0][0x3ac] ;  /* 0x0000eb00ff0a7b82 */ /* 0x000e220000000800 */
[----:B------:R-:W-:Y:S01]  /*3790*/  LOP3.LUT R6, RZ, R0, RZ, 0x33, !PT ;  /* 0x00000000ff067212 */ /* 0x000fe200078e33ff */
[----:B------:R-:W-:Y:S04]  /*37a0*/  BSSY.RECONVERGENT B2, `(.L_x_92) ;  /* 0x0000018000027945 */ /* 0x000fe80003800200 */
[----:B------:R-:W-:-:S04]  /*37b0*/  VIADD R8, R6, UR7 ;  /* 0x0000000706087c36 */ /* 0x000fc80008000000 */
[----:B------:R-:W-:Y:S02]  /*37c0*/  VIADD R9, R8, -UR8 ;  /* 0x8000000808097c36 */ /* 0x000fe40008000000 */
[----:B0-----:R-:W-:Y:S01]  /*37d0*/  IMAD R6, R10, UR4, RZ ;  /* 0x000000040a067c24 */ /* 0x001fe2000f8e02ff */
[C---:B------:R-:W-:Y:S02]  /*37e0*/  LOP3.LUT R10, R8.reuse, 0x300, RZ, 0xc0, !PT ;  /* 0x00000300080a7812 */ /* 0x040fe400078ec0ff */
[----:B------:R-:W-:Y:S01]  /*37f0*/  LEA.HI R8, R8, 0x1, RZ, 0x18 ;  /* 0x0000000108087811 */ /* 0x000fe200078fc0ff */
[----:B------:R-:W-:Y:S01]  /*3800*/  IMAD R6, R6, -0x800, R9 ;  /* 0xfffff80006067824 */ /* 0x000fe200078e0209 */
[----:B------:R-:W-:Y:S01]  /*3810*/  ISETP.NE.AND P0, PT, R10, 0x300, PT ;  /* 0x000003000a00780c */ /* 0x000fe20003f05270 */
[----:B------:R-:W-:-:S03]  /*3820*/  IMAD.MOV.U32 R10, RZ, RZ, R0 ;  /* 0x000000ffff0a7224 */ /* 0x000fc600078e0000 */
[----:B------:R-:W-:-:S09]  /*3830*/  ISETP.GE.U32.AND P2, PT, R6, 0x300, PT ;  /* 0x000003000600780c */ /* 0x000fd20003f46070 */
[----:B------:R-:W-:Y:S05]  /*3840*/  @!P0 BRA `(.L_x_93) ;  /* 0x0000000000348947 */ /* 0x000fea0003800000 */
[----:B------:R-:W-:Y:S01]  /*3850*/  LOP3.LUT R8, R8, 0x3, RZ, 0xc0, !PT ;  /* 0x0000000308087812 */ /* 0x000fe200078ec0ff */
[----:B------:R-:W-:-:S04]  /*3860*/  IMAD.MOV.U32 R10, RZ, RZ, R0 ;  /* 0x000000ffff0a7224 */ /* 0x000fc800078e0000 */
[----:B------:R-:W-:-:S07]  /*3870*/  IMAD.MOV R6, RZ, RZ, -R8 ;  /* 0x000000ffff067224 */ /* 0x000fce00078e0a08 */
.L_x_94:
        /* <DEDUP_REMOVED lines=10> */
.L_x_93:
[----:B------:R-:W-:Y:S05]  /*3920*/  BSYNC.RECONVERGENT B2 ;  /* 0x0000000000027941 */ /* 0x000fea0003800200 */
.L_x_92:
[----:B------:R-:W-:Y:S05]  /*3930*/  @!P2 BRA `(.L_x_91) ;  /* 0x000000000078a947 */ /* 0x000fea0003800000 */
[C---:B------:R-:W-:Y:S02]  /*3940*/  VIADD R6, R10.reuse, 0x200 ;  /* 0x000002000a067836 */ /* 0x040fe40000000000 */
[----:B------:R-:W-:-:S07]  /*3950*/  VIADD R7, R10, UR9 ;  /* 0x000000090a077c36 */ /* 0x000fce0008000000 */
.L_x_95:
[----:B------:R-:W-:-:S04]  /*3960*/  VIADD R9, R7, 0xffffff00 ;  /* 0xffffff0007097836 */ /* 0x000fc80000000000 */
[----:B------:R-:W-:-:S06]  /*3970*/  IMAD.WIDE.U32 R8, R9, 0x8, R2 ;  /* 0x0000000809087825 */ /* 0x000fcc00078e0002 */
        /* <DEDUP_REMOVED lines=11> */
[----:B------:R-:W-:Y:S01]  /*3a30*/  FSEL R4, R8, R4, !P0 ;  /* 0x0000000408047208 */ /* 0x000fe20004000000 */
[C---:B------:R-:W-:Y:S01]  /*3a40*/  VIADD R8, R6.reuse, 0x200 ;  /* 0x0000020006087836 */ /* 0x040fe20000000000 */
[----:B------:R-:W-:Y:S01]  /*3a50*/  FSEL R5, R9, R5, !P0 ;  /* 0x0000000509057208 */ /* 0x000fe20004000000 */
[----:B------:R-:W-:-:S05]  /*3a60*/  VIADD R6, R6, 0x400 ;  /* 0x0000040006067836 */ /* 0x000fca0000000000 */
        /* <DEDUP_REMOVED lines=11> */
.L_x_91:
[----:B------:R-:W-:Y:S05]  /*3b20*/  BSYNC.RECONVERGENT B1 ;  /* 0x0000000000017941 */ /* 0x000fea0003800200 */
.L_x_88:
        /* <DEDUP_REMOVED lines=49> */
[----:B------:R-:W1:Y:S04]  /*3e40*/  LDS.128 R12, [UR4+0x10] ;  /* 0x00001004ff0c7984 */ /* 0x000e680008000c00 */
[----:B0-----:R-:W0:Y:S04]  /*3e50*/  LDS.128 R4, [UR4+0x20] ;  /* 0x00002004ff047984 */ /* 0x001e280008000c00 */
[----:B------:R-:W2:Y:S01]  /*3e60*/  LDS.128 R8, [UR4+0x30] ;  /* 0x00003004ff087984 */ /* 0x000ea20008000c00 */
[----:B-1----:R-:W-:-:S06]  /*3e70*/  DSETP.GEU.AND P1, PT, R2, R12, PT ;  /* 0x0000000c0200722a */ /* 0x002fcc0003f2e000 */
[----:B------:R-:W-:Y:S02]  /*3e80*/  FSEL R2, R12, R2, !P1 ;  /* 0x000000020c027208 */ /* 0x000fe40004800000 */
[----:B------:R-:W-:-:S06]  /*3e90*/  FSEL R3, R13, R3, !P1 ;  /* 0x000000030d037208 */ /* 0x000fcc0004800000 */
[----:B------:R-:W-:-:S06]  /*3ea0*/  DSETP.GEU.AND P1, PT, R2, R14, PT ;  /* 0x0000000e0200722a */ /* 0x000fcc0003f2e000 */
[----:B------:R-:W-:Y:S02]  /*3eb0*/  FSEL R2, R14, R2, !P1 ;  /* 0x000000020e027208 */ /* 0x000fe40004800000 */
[----:B------:R-:W-:-:S06]  /*3ec0*/  FSEL R3, R15, R3, !P1 ;  /* 0x000000030f037208 */ /* 0x000fcc0004800000 */
[----:B0-----:R-:W-:-:S06]  /*3ed0*/  DSETP.GEU.AND P1, PT, R2, R4, PT ;  /* 0x000000040200722a */ /* 0x001fcc0003f2e000 */
        /* <DEDUP_REMOVED lines=14> */
[----:B------:R-:W-:-:S07]  /*3fc0*/  FSEL R3, R3, R5, !P1 ;  /* 0x0000000503037208 */ /* 0x000fce0004800000 */
.L_x_69:
[----:B01----:R-:W-:Y:S05]  /*3fd0*/  BSYNC.RECONVERGENT B0 ;  /* 0x0000000000007941 */ /* 0x003fea0003800200 */
.L_x_57:
[----:B------:R-:W-:Y:S05]  /*3fe0*/  @P0 EXIT ;  /* 0x000000000000094d */ /* 0x000fea0003800000 */
[----:B------:R-:W0:Y:S02]  /*3ff0*/  LDCU.64 UR4, c[0x0][0x388] ;  /* 0x00007100ff0477ac */ /* 0x000e240008000a00 */
[----:B0-----:R-:W-:-:S06]  /*4000*/  UIMAD.WIDE.U32 UR4, UR16, 0x8, UR4 ;  /* 0x00000008100478a5 */ /* 0x001fcc000f8e0004 */
[----:B--2---:R-:W-:Y:S02]  /*4010*/  IMAD.U32 R4, RZ, RZ, UR4 ;  /* 0x00000004ff047e24 */ /* 0x004fe4000f8e00ff */
[----:B------:R-:W-:-:S05]  /*4020*/  IMAD.U32 R5, RZ, RZ, UR5 ;  /* 0x00000005ff057e24 */ /* 0x000fca000f8e00ff */
[----:B------:R-:W-:Y:S01]  /*4030*/  STG.E.64 desc[UR10][R4.64], R2 ;  /* 0x0000000204007986 */ /* 0x000fe2000c101b0a */
[----:B------:R-:W-:Y:S05]  /*4040*/  EXIT ;  /* 0x000000000000794d */ /* 0x000fea0003800000 */
.L_x_96:
        /* <DEDUP_REMOVED lines=11> */
.L_x_156:


//--------------------- .text._ZN3cub18CUB_300001_SM_10006detail6reduce28DeviceReduceSingleTileKernelINS2_10policy_hubIdjN4cuda3__47maximumIvEEE10Policy1000EPdSB_jS8_ddNS5_3std3__410__identityEEEvT0_T1_T2_T3_T4_T6_ --------------------------
	.section	.text._ZN3cub18CUB_300001_SM_10006detail6reduce28DeviceReduceSingleTileKernelINS2_10policy_hubIdjN4cuda3__47maximumIvEEE10Policy1000EPdSB_jS8_ddNS5_3std3__410__identityEEEvT0_T1_T2_T3_T4_T6_,"ax",@progbits
	.align	128
        .global         _ZN3cub18CUB_300001_SM_10006detail6reduce28DeviceReduceSingleTileKernelINS2_10policy_hubIdjN4cuda3__47maximumIvEEE10Policy1000EPdSB_jS8_ddNS5_3std3__410__identityEEEvT0_T1_T2_T3_T4_T6_
        .type           _ZN3cub18CUB_300001_SM_10006detail6reduce28DeviceReduceSingleTileKernelINS2_10policy_hubIdjN4cuda3__47maximumIvEEE10Policy1000EPdSB_jS8_ddNS5_3std3__410__identityEEEvT0_T1_T2_T3_T4_T6_,@function
        .size           _ZN3cub18CUB_300001_SM_10006detail6reduce28DeviceReduceSingleTileKernelINS2_10policy_hubIdjN4cuda3__47maximumIvEEE10Policy1000EPdSB_jS8_ddNS5_3std3__410__identityEEEvT0_T1_T2_T3_T4_T6_,(.L_x_157 - _ZN3cub18CUB_300001_SM_10006detail6reduce28DeviceReduceSingleTileKernelINS2_10policy_hubIdjN4cuda3__47maximumIvEEE10Policy1000EPdSB_jS8_ddNS5_3std3__410__identityEEEvT0_T1_T2_T3_T4_T6_)
        .other          _ZN3cub18CUB_300001_SM_10006detail6reduce28DeviceReduceSingleTileKernelINS2_10policy_hubIdjN4cuda3__47maximumIvEEE10Policy1000EPdSB_jS8_ddNS5_3std3__410__identityEEEvT0_T1_T2_T3_T4_T6_,@"STO_CUDA_ENTRY STV_DEFAULT"
_ZN3cub18CUB_300001_SM_10006detail6reduce28DeviceReduceSingleTileKernelINS2_10policy_hubIdjN4cuda3__47maximumIvEEE10Policy1000EPdSB_jS8_ddNS5_3std3__410__identityEEEvT0_T1_T2_T3_T4_T6_:
.text._ZN3cub18CUB_300001_SM_10006detail6reduce28DeviceReduceSingleTileKernelINS2_10policy_hubIdjN4cuda3__47maximumIvEEE10Policy1000EPdSB_jS8_ddNS5_3std3__410__identityEEEvT0_T1_T2_T3_T4_T6_:
        /* <DEDUP_REMOVED lines=13> */
.L_x_97:
[----:B------:R-:W0:Y:S01]  /*00d0*/  LDCU UR4, c[0x0][0x380] ;  /* 0x00007000ff0477ac */ /* 0x000e220008000800 */
[----:B------:R-:W-:Y:S01]  /*00e0*/  BSSY.RECONVERGENT B0, `(.L_x_98) ;  /* 0x00004ae000007945 */ /* 0x000fe20003800200 */
[----:B0-----:R-:W-:-:S09]  /*00f0*/  ULOP3.LUT UP0, URZ, UR4, 0x1f, URZ, 0xc0, !UPT ;  /* 0x0000001f04ff7892 */ /* 0x001fd2000f80c0ff */
[----:B------:R-:W-:Y:S05]  /*0100*/  BRA.U UP0, `(.L_x_99) ;  /* 0x0000002500447547 */ /* 0x000fea000b800000 */
[----:B------:R-:W-:-:S13]  /*0110*/  ISETP.GT.U32.AND P0, PT, R0, 0x7ff, PT ;  /* 0x000007ff0000780c */ /* 0x000fda0003f04070 */
[----:B------:R-:W-:Y:S05]  /*0120*/  @P0 BRA `(.L_x_100) ;  /* 0x0000001400f80947 */ /* 0x000fea0003800000 */
[----:B------:R-:W0:Y:S01]  /*0130*/  S2R R3, SR_TID.X ;  /* 0x0000000000037919 */ /* 0x000e220000002100 */
[----:B------:R-:W-:Y:S01]  /*0140*/  BSSY.RECONVERGENT B1, `(.L_x_101) ;  /* 0x0000009000017945 */ /* 0x000fe20003800200 */
[----:B------:R-:W-:Y:S02]  /*0150*/  CS2R R4, SRZ ;  /* 0x0000000000047805 */ /* 0x000fe4000001ff00 */
[----:B0-----:R-:W-:Y:S01]  /*0160*/  ISETP.GE.U32.AND P0, PT, R3, R0, PT ;  /* 0x000000000300720c */ /* 0x001fe20003f06070 */
[----:B------:R-:W-:-:S12]  /*0170*/  IMAD.MOV.U32 R9, RZ, RZ, R3 ;  /* 0x000000ffff097224 */ /* 0x000fd800078e0003 */
[----:B------:R-:W-:Y:S05]  /*0180*/  @P0 BRA `(.L_x_102) ;  /* 0x0000000000100947 */ /* 0x000fea0003800000 */
[----:B------:R-:W0:Y:S02]  /*0190*/  LDC.64 R4, c[0x0][0x380] ;  /* 0x0000e000ff047b82 */ /* 0x000e240000000a00 */
[----:B0-----:R-:W-:-:S06]  /*01a0*/  IMAD.WIDE.U32 R4, R3, 0x8, R4 ;  /* 0x0000000803047825 */ /* 0x001fcc00078e0004 */
[----:B------:R-:W5:Y:S01]  /*01b0*/  LDG.E.64.CONSTANT R4, desc[UR6][R4.64] ;  /* 0x0000000604047981 */ /* 0x000f62000c1e9b00 */
[----:B------:R-:W-:-:S07]  /*01c0*/  VIADD R9, R3, 0x100 ;  /* 0x0000010003097836 */ /* 0x000fce0000000000 */
.L_x_102:
[----:B------:R-:W-:Y:S05]  /*01d0*/  BSYNC.RECONVERGENT B1 ;  /* 0x0000000000017941 */ /* 0x000fea0003800200 */
.L_x_101:
[----:B------:R-:W-:Y:S01]  /*01e0*/  ISETP.GE.U32.AND P0, PT, R9, R0, PT ;  /* 0x000000000900720c */ /* 0x000fe20003f06070 */
        /* <DEDUP_REMOVED lines=16> */
.L_x_107:
        /* <DEDUP_REMOVED lines=12> */
.L_x_106:
[----:B------:R-:W-:Y:S05]  /*03b0*/  BSYNC.RECONVERGENT B2 ;  /* 0x0000000000027941 */ /* 0x000fea0003800200 */
.L_x_105:
[----:B------:R-:W-:Y:S05]  /*03c0*/  @!P0 BRA `(.L_x_104) ;  /* 0x0000000800288947 */ /* 0x000fea0003800000 */
[----:B------:R-:W0:Y:S01]  /*03d0*/  LDC.64 R6, c[0x0][0x380] ;  /* 0x0000e000ff067b82 */ /* 0x000e220000000a00 */
[----:B------:R-:W-:Y:S01]  /*03e0*/  IMAD.IADD R2, R0, 0x1, -R9 ;  /* 0x0000000100027824 */ /* 0x000fe200078e0a09 */
[----:B------:R-:W-:Y:S01]  /*03f0*/  BSSY.RECONVERGENT B2, `(.L_x_108) ;  /* 0x000004c000027945 */ /* 0x000fe20003800200 */
[----:B------:R-:W-:-:S03]  /*0400*/  PLOP3.LUT P0, PT, PT, PT, PT, 0x80, 0x8 ;  /* 0x000000000008781c */ /* 0x000fc60003f0f070 */
[----:B------:R-:W-:Y:S01]  /*0410*/  ISETP.GT.AND P1, PT, R2, 0xc00, PT ;  /* 0x00000c000200780c */ /* 0x000fe20003f24270 */
[----:B0-----:R-:W-:-:S12]  /*0420*/  IMAD.WIDE.U32 R6, R9, 0x8, R6 ;  /* 0x0000000809067825 */ /* 0x001fd800078e0006 */
[----:B------:R-:W-:Y:S05]  /*0430*/  @!P1 BRA `(.L_x_109) ;  /* 0x00000004001c9947 */ /* 0x000fea0003800000 */
[----:B------:R-:W-:Y:S01]  /*0440*/  PLOP3.LUT P0, PT, PT, PT, PT, 0x8, 0x80 ;  /* 0x000000000080781c */ /* 0x000fe20003f0e170 */
[----:B------:R-:W-:-:S12]  /*0450*/  VIADD R2, R0, 0xfffff400 ;  /* 0xfffff40000027836 */ /* 0x000fd80000000000 */
.L_x_110:
[----:B------:R-:W2:Y:S04]  /*0460*/  LDG.E.64.CONSTANT R40, desc[UR6][R6.64] ;  /* 0x0000000606287981 */ /* 0x000ea8000c1e9b00 */
[----:B------:R-:W3:Y:S04]  /*0470*/  LDG.E.64.CONSTANT R38, desc[UR6][R6.64+0x800] ;  /* 0x0008000606267981 */ /* 0x000ee8000c1e9b00 */
[----:B------:R-:W4:Y:S04]  /*0480*/  LDG.E.64.CONSTANT R36, desc[UR6][R6.64+0x1000] ;  /* 0x0010000606247981 */ /* 0x000f28000c1e9b00 */
        /* <DEDUP_REMOVED lines=12> */
[----:B------:R0:W4:Y:S01]  /*0550*/  LDG.E.64.CONSTANT R10, desc[UR6][R6.64+0x7800] ;  /* 0x00780006060a7981 */ /* 0x000122000c1e9b00 */
[----:B------:R-:W-:-:S05]  /*0560*/  VIADD R9, R9, 0x1000 ;  /* 0x0000100009097836 */ /* 0x000fca0000000000 */
[----:B------:R-:W-:Y:S02]  /*0570*/  ISETP.GE.AND P2, PT, R9, R2, PT ;  /* 0x000000020900720c */ /* 0x000fe40003f46270 */
[----:B0-----:R-:W-:-:S05]  /*0580*/  IADD3 R6, P3, PT, R6, 0x8000, RZ ;  /* 0x0000800006067810 */ /* 0x001fca0007f7e0ff */
[----:B------:R-:W-:Y:S01]  /*0590*/  IMAD.X R7, RZ, RZ, R7, P3 ;  /* 0x000000ffff077224 */ /* 0x000fe200018e0607 */
        /* <DEDUP_REMOVED lines=49> */
.L_x_109:
[----:B------:R-:W-:Y:S05]  /*08b0*/  BSYNC.RECONVERGENT B2 ;  /* 0x0000000000027941 */ /* 0x000fea0003800200 */
.L_x_108:
[----:B------:R-:W-:Y:S01]  /*08c0*/  IMAD.IADD R2, R0, 0x1, -R9 ;  /* 0x0000000100027824 */ /* 0x000fe200078e0a09 */
[----:B------:R-:W-:Y:S04]  /*08d0*/  BSSY.RECONVERGENT B2, `(.L_x_111) ;  /* 0x0000027000027945 */ /* 0x000fe80003800200 */
[----:B------:R-:W-:-:S13]  /*08e0*/  ISETP.GT.AND P1, PT, R2, 0x400, PT ;  /* 0x000004000200780c */ /* 0x000fda0003f24270 */
[----:B------:R-:W-:Y:S05]  /*08f0*/  @!P1 BRA `(.L_x_112) ;  /* 0x0000000000909947 */ /* 0x000fea0003800000 */
[----:B------:R-:W2:Y:S04]  /*0900*/  LDG.E.64.CONSTANT R12, desc[UR6][R6.64] ;  /* 0x00000006060c7981 */ /* 0x000ea8000c1e9b00 */
[----:B------:R-:W3:Y:S04]  /*0910*/  LDG.E.64.CONSTANT R14, desc[UR6][R6.64+0x800] ;  /* 0x00080006060e7981 */ /* 0x000ee8000c1e9b00 */
[----:B------:R-:W4:Y:S04]  /*0920*/  LDG.E.64.CONSTANT R16, desc[UR6][R6.64+0x1000] ;  /* 0x0010000606107981 */ /* 0x000f28000c1e9b00 */
[----:B------:R-:W4:Y:S04]  /*0930*/  LDG.E.64.CONSTANT R18, desc[UR6][R6.64+0x1800] ;  /* 0x0018000606127981 */ /* 0x000f28000c1e9b00 */
[----:B------:R-:W4:Y:S04]  /*0940*/  LDG.E.64.CONSTANT R20, desc[UR6][R6.64+0x2000] ;  /* 0x0020000606147981 */ /* 0x000f28000c1e9b00 */
[----:B------:R-:W4:Y:S04]  /*0950*/  LDG.E.64.CONSTANT R22, desc[UR6][R6.64+0x2800] ;  /* 0x0028000606167981 */ /* 0x000f28000c1e9b00 */
[----:B------:R-:W4:Y:S04]  /*0960*/  LDG.E.64.CONSTANT R24, desc[UR6][R6.64+0x3000] ;  /* 0x0030000606187981 */ /* 0x000f28000c1e9b00 */
[----:B------:R0:W4:Y:S01]  /*0970*/  LDG.E.64.CONSTANT R10, desc[UR6][R6.64+0x3800] ;  /* 0x00380006060a7981 */ /* 0x000122000c1e9b00 */
[----:B------:R-:W-:Y:S01]  /*0980*/  VIADD R9, R9, 0x800 ;  /* 0x0000080009097836 */ /* 0x000fe20000000000 */
        /* <DEDUP_REMOVED lines=27> */
.L_x_112:
[----:B------:R-:W-:Y:S05]  /*0b40*/  BSYNC.RECONVERGENT B2 ;  /* 0x0000000000027941 */ /* 0x000fea0003800200 */
.L_x_111:
[----:B------:R-:W-:-:S13]  /*0b50*/  ISETP.LT.OR P0, PT, R9, R0, P0 ;  /* 0x000000000900720c */ /* 0x000fda0000701670 */
[----:B------:R-:W-:Y:S05]  /*0b60*/  @!P0 BRA `(.L_x_104) ;  /* 0x0000000000408947 */ /* 0x000fea0003800000 */
        /* <DEDUP_REMOVED lines=16> */
.L_x_104:
[----:B------:R-:W-:Y:S05]  /*0c70*/  BSYNC.RECONVERGENT B1 ;  /* 0x0000000000017941 */ /* 0x000fea0003800200 */
.L_x_103:
[----:B------:R-:W-:-:S13]  /*0c80*/  ISETP.GE.U32.AND P0, PT, R0, 0x100, PT ;  /* 0x000001000000780c */ /* 0x000fda0003f06070 */
        /* <DEDUP_REMOVED lines=58> */
[----:B-1----:R-:W0:Y:S04]  /*1030*/  LDS.128 R8, [UR4+0x10] ;  /* 0x00001004ff087984 */ /* 0x002e280008000c00 */
        /* <DEDUP_REMOVED lines=25> */
.L_x_113:
[----:B------:R-:W-:Y:S01]  /*11d0*/  LOP3.LUT R2, R3, 0x3e0, RZ, 0xc0, !PT ;  /* 0x000003e003027812 */ /* 0x000fe200078ec0ff */
[----:B------:R-:W0:Y:S03]  /*11e0*/  S2R R10, SR_LANEID ;  /* 0x00000000000a7919 */ /* 0x000e260000000000 */
[----:B------:R-:W-:Y:S01]  /*11f0*/  LOP3.LUT R9, RZ, R2, RZ, 0x33, !PT ;  /* 0x00000002ff097212 */ /* 0x000fe200078e33ff */
[----:B------:R-:W-:-:S04]  /*1200*/  VIADD R7, R2, 0x20 ;  /* 0x0000002002077836 */ /* 0x000fc80000000000 */
[----:B------:R-:W-:Y:S01]  /*1210*/  IMAD.IADD R9, R9, 0x1, R0 ;  /* 0x0000000109097824 */ /* 0x000fe200078e0200 */
[----:B------:R-:W-:-:S04]  /*1220*/  ISETP.GT.U32.AND P0, PT, R7, R0, PT ;  /* 0x000000000700720c */ /* 0x000fc80003f04070 */
        /* <DEDUP_REMOVED lines=60> */
[----:B------:R-:W-:Y:S01]  /*15f0*/  ISETP.GT.U32.AND P2, PT, R0, 0x20, PT ;  /* 0x000000200000780c */ /* 0x000fe20003f44070 */
        /* <DEDUP_REMOVED lines=8> */
[C---:B------:R-:W-:Y:S01]  /*1680*/  ISETP.GT.U32.AND P1, PT, R0.reuse, 0x40, PT ;  /* 0x000000400000780c */ /* 0x040fe20003f24070 */
[----:B------:R-:W-:Y:S01]  /*1690*/  IMAD.MOV.U32 R2, RZ, RZ, R13 ;  /* 0x000000ffff027224 */ /* 0x000fe200078e000d */
[----:B------:R-:W-:Y:S01]  /*16a0*/  ISETP.GT.U32.AND P2, PT, R0, 0x60, PT ;  /* 0x000000600000780c */ /* 0x000fe20003f44070 */
[----:B------:R-:W-:Y:S01]  /*16b0*/  IMAD.MOV.U32 R3, RZ, RZ, R12 ;  /* 0x000000ffff037224 */ /* 0x000fe200078e000c */
[----:B------:R-:W0:Y:S05]  /*16c0*/  LDS.128 R4, [UR4+0x30] ;  /* 0x00003004ff047984 */ /* 0x000e2a0008000c00 */
[----:B------:R-:W-:-:S06]  /*16d0*/  DSETP.GEU.AND P3, PT, R2, R14, PT ;  /* 0x0000000e0200722a */ /* 0x000fcc0003f6e000 */
[----:B------:R-:W-:Y:S02]  /*16e0*/  @P1 FSEL R13, R14, R13, !P3 ;  /* 0x0000000d0e0d1208 */ /* 0x000fe40005800000 */
[----:B------:R-:W-:Y:S02]  /*16f0*/  @P1 FSEL R12, R15, R12, !P3 ;  /* 0x0000000c0f0c1208 */ /* 0x000fe40005800000 */
[----:B------:R-:W-:Y:S01]  /*1700*/  ISETP.GT.U32.AND P1, PT, R0, 0x80, PT ;  /* 0x000000800000780c */ /* 0x000fe20003f24070 */
[----:B------:R-:W-:Y:S02]  /*1710*/  IMAD.MOV.U32 R2, RZ, RZ, R13 ;  /* 0x000000ffff027224 */ /* 0x000fe400078e000d */
[----:B------:R-:W-:-:S06]  /*1720*/  IMAD.MOV.U32 R3, RZ, RZ, R12 ;  /* 0x000000ffff037224 */ /* 0x000fcc00078e000c */
[----:B-1----:R-:W-:Y:S01]  /*1730*/  DSETP.GEU.AND P3, PT, R2, R8, PT ;  /* 0x000000080200722a */ /* 0x002fe20003f6e000 */
[----:B------:R-:W1:Y:S05]  /*1740*/  LDS.64 R2, [UR4+0x40] ;  /* 0x00004004ff027984 */ /* 0x000e6a0008000a00 */
[----:B------:R-:W-:Y:S02]  /*1750*/  @P2 FSEL R13, R8, R13, !P3 ;  /* 0x0000000d080d2208 */ /* 0x000fe40005800000 */
[----:B------:R-:W-:Y:S02]  /*1760*/  @P2 FSEL R12, R9, R12, !P3 ;  /* 0x0000000c090c2208 */ /* 0x000fe40005800000 */
[----:B------:R-:W-:Y:S01]  /*1770*/  ISETP.GT.U32.AND P2, PT, R0, 0xa0, PT ;  /* 0x000000a00000780c */ /* 0x000fe20003f44070 */
[----:B------:R-:W-:-:S02]  /*1780*/  IMAD.MOV.U32 R8, RZ, RZ, R13 ;  /* 0x000000ffff087224 */ /* 0x000fc400078e000d */
[----:B------:R-:W-:-:S06]  /*1790*/  IMAD.MOV.U32 R9, RZ, RZ, R12 ;  /* 0x000000ffff097224 */ /* 0x000fcc00078e000c */
[----:B------:R-:W-:-:S06]  /*17a0*/  DSETP.GEU.AND P3, PT, R8, R10, PT ;  /* 0x0000000a0800722a */ /* 0x000fcc0003f6e000 */
[----:B------:R-:W-:Y:S02]  /*17b0*/  @P1 FSEL R13, R10, R13, !P3 ;  /* 0x0000000d0a0d1208 */ /* 0x000fe40005800000 */
[----:B------:R-:W-:Y:S02]  /*17c0*/  @P1 FSEL R12, R11, R12, !P3 ;  /* 0x0000000c0b0c1208 */ /* 0x000fe40005800000 */
[----:B------:R-:W-:Y:S01]  /*17d0*/  ISETP.GT.U32.AND P1, PT, R0, 0xc0, PT ;  /* 0x000000c00000780c */ /* 0x000fe20003f24070 */
[----:B------:R-:W-:Y:S02]  /*17e0*/  IMAD.MOV.U32 R8, RZ, RZ, R13 ;  /* 0x000000ffff087224 */ /* 0x000fe400078e000d */
[----:B------:R-:W-:-:S06]  /*17f0*/  IMAD.MOV.U32 R9, RZ, RZ, R12 ;  /* 0x000000ffff097224 */ /* 0x000fcc00078e000c */
[----:B0-----:R-:W-:-:S06]  /*1800*/  DSETP.GEU.AND P3, PT, R8, R4, PT ;  /* 0x000000040800722a */ /* 0x001fcc0003f6e000 */
[----:B------:R-:W-:Y:S02]  /*1810*/  @P2 FSEL R13, R4, R13, !P3 ;  /* 0x0000000d040d2208 */ /* 0x000fe40005800000 */
[----:B------:R-:W-:Y:S02]  /*1820*/  @P2 FSEL R12, R5, R12, !P3 ;  /* 0x0000000c050c2208 */ /* 0x000fe40005800000 */
[----:B------:R-:W-:Y:S01]  /*1830*/  ISETP.GT.U32.AND P2, PT, R0, 0xe0, PT ;  /* 0x000000e00000780c */ /* 0x000fe20003f44070 */
        /* <DEDUP_REMOVED lines=13> */
.L_x_100:
[----:B------:R-:W0:Y:S01]  /*1910*/  S2R R4, SR_TID.X ;  /* 0x0000000000047919 */ /* 0x000e220000002100 */
[----:B------:R-:W1:Y:S01]  /*1920*/  LDC.64 R2, c[0x0][0x380] ;  /* 0x0000e000ff027b82 */ /* 0x000e620000000a00 */
[----:B0-----:R-:W-:-:S04]  /*1930*/  IMAD.SHL.U32 R5, R4, 0x4, RZ ;  /* 0x0000000404057824 */ /* 0x001fc800078e00ff */
[----:B-1----:R-:W-:-:S05]  /*1940*/  IMAD.WIDE.U32 R2, R5, 0x8, R2 ;  /* 0x0000000805027825 */ /* 0x002fca00078e0002 */
[----:B------:R-:W2:Y:S04]  /*1950*/  LDG.E.128.CONSTANT R16, desc[UR6][R2.64] ;  /* 0x0000000602107981 */ /* 0x000ea8000c1e9d00 */
[----:B------:R-:W3:Y:S04]  /*1960*/  LDG.E.128.CONSTANT R20, desc[UR6][R2.64+0x10] ;  /* 0x0000100602147981 */ /* 0x000ee8000c1e9d00 */
[----:B------:R-:W4:Y:S04]  /*1970*/  LDG.E.128.CONSTANT R12, desc[UR6][R2.64+0x2000] ;  /* 0x00200006020c7981 */ /* 0x000f28000c1e9d00 */
[----:B------:R-:W5:Y:S01]  /*1980*/  LDG.E.128.CONSTANT R8, desc[UR6][R2.64+0x2010] ;  /* 0x0020100602087981 */ /* 0x000f62000c1e9d00 */
[----:B------:R-:W-:-:S02]  /*1990*/  VIADD R24, R0, 0xfffff800 ;  /* 0xfffff80000187836 */ /* 0x000fc40000000000 */
[----:B------:R-:W-:-:S03]  /*19a0*/  IMAD.MOV.U32 R5, RZ, RZ, 0x800 ;  /* 0x00000800ff057424 */ /* 0x000fc600078e00ff */
[----:B------:R-:W-:Y:S01]  /*19b0*/  ISETP.GE.U32.AND P1, PT, R24, 0x800, PT ;  /* 0x000008001800780c */ /* 0x000fe20003f26070 */
        /* <DEDUP_REMOVED lines=23> */
[----:B------:R-:W-:-:S07]  /*1b30*/  IMAD.MOV.U32 R5, RZ, RZ, 0x800 ;  /* 0x00000800ff057424 */ /* 0x000fce00078e00ff */
.L_x_117:
[----:B------:R-:W-:-:S05]  /*1b40*/  IMAD.WIDE.U32 R26, R5, 0x8, R2 ;  /* 0x00000008051a7825 */ /* 0x000fca00078e0002 */
[----:B------:R-:W2:Y:S04]  /*1b50*/  LDG.E.128.CONSTANT R20, desc[UR6][R26.64] ;  /* 0x000000061a147981 */ /* 0x000ea8000c1e9d00 */
[----:B------:R-:W3:Y:S04]  /*1b60*/  LDG.E.128.CONSTANT R16, desc[UR6][R26.64+0x10] ;  /* 0x000010061a107981 */ /* 0x000ee8000c1e9d00 */
[----:B------:R-:W4:Y:S04]  /*1b70*/  LDG.E.128.CONSTANT R12, desc[UR6][R26.64+0x2000] ;  /* 0x002000061a0c7981 */ /* 0x000f28000c1e9d00 */
[----:B------:R-:W5:Y:S01]  /*1b80*/  LDG.E.128.CONSTANT R8, desc[UR6][R26.64+0x2010] ;  /* 0x002010061a087981 */ /* 0x000f62000c1e9d00 */
        /* <DEDUP_REMOVED lines=20> */
[----:B0-----:R-:W-:Y:S01]  /*1cd0*/  IMAD.IADD R8, R0, 0x1, -R5 ;  /* 0x0000000100087824 */ /* 0x001fe200078e0a05 */
[----:B------:R-:W-:-:S04]  /*1ce0*/  FSEL R7, R9, R7, !P0 ;  /* 0x0000000709077208 */ /* 0x000fc80004000000 */
[----:B------:R-:W-:Y:S02]  /*1cf0*/  ISETP.GE.U32.AND P1, PT, R8, 0x800, PT ;  /* 0x000008000800780c */ /* 0x000fe40003f26070 */
[----:B------:R-:W-:-:S06]  /*1d00*/  DSETP.GEU.AND P0, PT, R6, R10, PT ;  /* 0x0000000a0600722a */ /* 0x000fcc0003f0e000 */
[----:B------:R-:W-:Y:S02]  /*1d10*/  FSEL R6, R10, R6, !P0 ;  /* 0x000000060a067208 */ /* 0x000fe40004000000 */
[----:B------:R-:W-:-:S03]  /*1d20*/  FSEL R7, R11, R7, !P0 ;  /* 0x000000070b077208 */ /* 0x000fc60004000000 */
[----:B------:R-:W-:Y:S05]  /*1d30*/  @!P1 BRA `(.L_x_116) ;  /* 0x00000004000c9947 */ /* 0x000fea0003800000 */
[----:B------:R-:W-:-:S05]  /*1d40*/  VIADD R5, R5, 0x800 ;  /* 0x0000080005057836 */ /* 0x000fca0000000000 */
[----:B------:R-:W-:-:S13]  /*1d50*/  ISETP.GT.U32.AND P0, PT, R5, R24, PT ;  /* 0x000000180500720c */ /* 0x000fda0003f04070 */
[----:B------:R-:W-:Y:S05]  /*1d60*/  @!P0 BRA `(.L_x_117) ;  /* 0xfffffffc00748947 */ /* 0x000fea000383ffff */
.L_x_115:
[----:B------:R-:W-:-:S13]  /*1d70*/  ISETP.GE.U32.AND P0, PT, R5, R0, PT ;  /* 0x000000000500720c */ /* 0x000fda0003f06070 */
[----:B------:R-:W-:Y:S05]  /*1d80*/  @P0 BRA `(.L_x_116) ;  /* 0x0000000000f80947 */ /* 0x000fea0003800000 */
[----:B------:R-:W-:Y:S01]  /*1d90*/  IMAD.IADD R3, R0, 0x1, -R5 ;  /* 0x0000000100037824 */ /* 0x000fe200078e0a05 */
[----:B------:R-:W-:Y:S04]  /*1da0*/  BSSY.RECONVERGENT B1, `(.L_x_116) ;  /* 0x000003c000017945 */ /* 0x000fe80003800200 */
[----:B------:R-:W-:-:S13]  /*1db0*/  ISETP.GE.AND P0, PT, R4, R3, PT ;  /* 0x000000030400720c */ /* 0x000fda0003f06270 */
[----:B------:R-:W-:Y:S05]  /*1dc0*/  @P0 BRA `(.L_x_118) ;  /* 0x0000000000e40947 */ /* 0x000fea0003800000 */
[----:B------:R-:W-:Y:S01]  /*1dd0*/  LOP3.LUT R2, RZ, R4, RZ, 0x33, !PT ;  /* 0x00000004ff027212 */ /* 0x000fe200078e33ff */
[----:B------:R-:W-:Y:S03]  /*1de0*/  BSSY.RECONVERGENT B2, `(.L_x_119) ;  /* 0x0000017000027945 */ /* 0x000fe60003800200 */
[----:B------:R-:W-:-:S04]  /*1df0*/  IADD3 R2, PT, PT, -R5, R0, R2 ;  /* 0x0000000005027210 */ /* 0x000fc80007ffe102 */
[C---:B------:R-:W-:Y:S02]  /*1e00*/  LOP3.LUT R0, R2.reuse, 0x300, RZ, 0xc0, !PT ;  /* 0x0000030002007812 */ /* 0x040fe400078ec0ff */
[----:B------:R-:W-:Y:S02]  /*1e10*/  ISETP.GE.U32.AND P2, PT, R2, 0x300, PT ;  /* 0x000003000200780c */ /* 0x000fe40003f46070 */
[----:B------:R-:W-:Y:S01]  /*1e20*/  ISETP.NE.AND P0, PT, R0, 0x300, PT ;  /* 0x000003000000780c */ /* 0x000fe20003f05270 */
[----:B------:R-:W-:-:S12]  /*1e30*/  IMAD.MOV.U32 R0, RZ, RZ, R4 ;  /* 0x000000ffff007224 */ /* 0x000fd800078e0004 */
[----:B------:R-:W-:Y:S05]  /*1e40*/  @!P0 BRA `(.L_x_120) ;  /* 0x0000000000408947 */ /* 0x000fea0003800000 */
[----:B------:R-:W0:Y:S01]  /*1e50*/  LDC.64 R10, c[0x0][0x380] ;  /* 0x0000e000ff0a7b82 */ /* 0x000e220000000a00 */
[----:B------:R-:W-:Y:S01]  /*1e60*/  LEA.HI R0, R2, 0x1, RZ, 0x18 ;  /* 0x0000000102007811 */ /* 0x000fe200078fc0ff */
[----:B------:R-:W-:-:S03]  /*1e70*/  IMAD.IADD R13, R4, 0x1, R5 ;  /* 0x00000001040d7824 */ /* 0x000fc600078e0205 */
[----:B------:R-:W-:Y:S01]  /*1e80*/  LOP3.LUT R2, R0, 0x3, RZ, 0xc0, !PT ;  /* 0x0000000300027812 */ /* 0x000fe200078ec0ff */
[----:B------:R-:W-:-:S04]  /*1e90*/  IMAD.MOV.U32 R0, RZ, RZ, R4 ;  /* 0x000000ffff007224 */ /* 0x000fc800078e0004 */
[----:B------:R-:W-:-:S07]  /*1ea0*/  IMAD.MOV R2, RZ, RZ, -R2 ;  /* 0x000000ffff027224 */ /* 0x000fce00078e0a02 */
.L_x_121:
        /* <DEDUP_REMOVED lines=10> */
.L_x_120:
[----:B------:R-:W-:Y:S05]  /*1f50*/  BSYNC.RECONVERGENT B2 ;  /* 0x0000000000027941 */ /* 0x000fea0003800200 */
.L_x_119:
[----:B------:R-:W-:Y:S05]  /*1f60*/  @!P2 BRA `(.L_x_118) ;  /* 0x00000000007ca947 */ /* 0x000fea0003800000 */
[----:B------:R-:W0:Y:S01]  /*1f70*/  LDC.64 R8, c[0x0][0x380] ;  /* 0x0000e000ff087b82 */ /* 0x000e220000000a00 */
[C---:B------:R-:W-:Y:S02]  /*1f80*/  IMAD.IADD R5, R0.reuse, 0x1, R5 ;  /* 0x0000000100057824 */ /* 0x040fe400078e0205 */
[----:B------:R-:W-:-:S07]  /*1f90*/  VIADD R0, R0, 0x200 ;  /* 0x0000020000007836 */ /* 0x000fce0000000000 */
.L_x_122:
        /* <DEDUP_REMOVED lines=11> */
[C---:B------:R-:W-:Y:S02]  /*2050*/  VIADD R2, R0.reuse, 0x200 ;  /* 0x0000020000027836 */ /* 0x040fe40000000000 */
[----:B------:R-:W-:Y:S02]  /*2060*/  VIADD R0, R0, 0x400 ;  /* 0x0000040000007836 */ /* 0x000fe40000000000 */
[----:B------:R-:W-:Y:S01]  /*2070*/  VIADD R5, R5, 0x400 ;  /* 0x0000040005057836 */ /* 0x000fe20000000000 */
[----:B------:R-:W-:Y:S01]  /*2080*/  ISETP.GE.AND P1, PT, R2, R3, PT ;  /* 0x000000030200720c */ /* 0x000fe20003f26270 */
        /* <DEDUP_REMOVED lines=11> */
[----:B------:R-:W-:Y:S01]  /*2140*/  FSEL R7, R17, R7, !P0 ;  /* 0x0000000711077208 */ /* 0x000fe20004000000 */
[----:B------:R-:W-:Y:S06]  /*2150*/  @!P1 BRA `(.L_x_122) ;  /* 0xfffffffc00909947 */ /* 0x000fec000383ffff */
.L_x_118:
[----:B------:R-:W-:Y:S05]  /*2160*/  BSYNC.RECONVERGENT B1 ;  /* 0x0000000000017941 */ /* 0x000fea0003800200 */
.L_x_116:
        /* <DEDUP_REMOVED lines=50> */
[----:B------:R-:W2:Y:S01]  /*2490*/  LDS.128 R12, [UR4+0x20] ;  /* 0x00002004ff0c7984 */ /* 0x000ea20008000c00 */
[----:B-1----:R-:W-:-:S06]  /*24a0*/  DSETP.GEU.AND P1, PT, R6, R8, PT ;  /* 0x000000080600722a */ /* 0x002fcc0003f2e000 */
[----:B0-----:R-:W-:Y:S02]  /*24b0*/  FSEL R2, R8, R6, !P1 ;  /* 0x0000000608027208 */ /* 0x001fe40004800000 */
[----:B------:R-:W-:Y:S02]  /*24c0*/  FSEL R3, R9, R7, !P1 ;  /* 0x0000000709037208 */ /* 0x000fe40004800000 */
[----:B------:R-:W0:Y:S04]  /*24d0*/  LDS.128 R4, [UR4+0x30] ;  /* 0x00003004ff047984 */ /* 0x000e280008000c00 */
[----:B------:R-:W-:-:S06]  /*24e0*/  DSETP.GEU.AND P1, PT, R2, R10, PT ;  /* 0x0000000a0200722a */ /* 0x000fcc0003f2e000 */
[----:B------:R-:W-:Y:S02]  /*24f0*/  FSEL R2, R10, R2, !P1 ;  /* 0x000000020a027208 */ /* 0x000fe40004800000 */
[----:B------:R-:W-:-:S06]  /*2500*/  FSEL R3, R11, R3, !P1 ;  /* 0x000000030b037208 */ /* 0x000fcc0004800000 */
[----:B--2---:R-:W-:-:S06]  /*2510*/  DSETP.GEU.AND P1, PT, R2, R12, PT ;  /* 0x0000000c0200722a */ /* 0x004fcc0003f2e000 */
        /* <DEDUP_REMOVED lines=16> */
.L_x_99:
        /* <DEDUP_REMOVED lines=12> */
.L_x_125:
[----:B------:R-:W-:Y:S05]  /*26e0*/  BSYNC.RECONVERGENT B1 ;  /* 0x0000000000017941 */ /* 0x000fea0003800200 */
.L_x_124:
        /* <DEDUP_REMOVED lines=17> */
.L_x_130:
        /* <DEDUP_REMOVED lines=12> */
.L_x_129:
[----:B------:R-:W-:Y:S05]  /*28c0*/  BSYNC.RECONVERGENT B2 ;  /* 0x0000000000027941 */ /* 0x000fea0003800200 */
.L_x_128:
        /* <DEDUP_REMOVED lines=10> */
.L_x_133:
        /* <DEDUP_REMOVED lines=69> */
.L_x_132:
[----:B------:R-:W-:Y:S05]  /*2dc0*/  BSYNC.RECONVERGENT B2 ;  /* 0x0000000000027941 */ /* 0x000fea0003800200 */
.L_x_131:
        /* <DEDUP_REMOVED lines=40> */
.L_x_135:
[----:B------:R-:W-:Y:S05]  /*3050*/  BSYNC.RECONVERGENT B2 ;  /* 0x0000000000027941 */ /* 0x000fea0003800200 */
.L_x_134:
        /* <DEDUP_REMOVED lines=18> */
.L_x_127:
[----:B------:R-:W-:Y:S05]  /*3180*/  BSYNC.RECONVERGENT B1 ;  /* 0x0000000000017941 */ /* 0x000fea0003800200 */
.L_x_126:
        /* <DEDUP_REMOVED lines=60> */
[----:B---3--:R-:W1:Y:S01]  /*3550*/  LDS.128 R12, [UR4+0x20] ;  /* 0x00002004ff0c7984 */ /* 0x008e620008000c00 */
        /* <DEDUP_REMOVED lines=24> */
.L_x_136:
        /* <DEDUP_REMOVED lines=63> */
[----:B----4-:R-:W-:Y:S05]  /*3ad0*/  @P0 BRA `(.L_x_114) ;  /* 0x0000001000380947 */ /* 0x010fea0003800000 */
[----:B------:R-:W0:Y:S01]  /*3ae0*/  S2UR UR5, SR_CgaCtaId ;  /* 0x00000000000579c3 */ /* 0x000e220000008800 */
[----:B------:R-:W-:Y:S01]  /*3af0*/  UMOV UR4, 0x400 ;  /* 0x0000040000047882 */ /* 0x000fe20000000000 */
[C---:B------:R-:W-:Y:S02]  /*3b00*/  ISETP.GT.U32.AND P3, PT, R0.reuse, 0x20, PT ;  /* 0x000000200000780c */ /* 0x040fe40003f64070 */
        /* <DEDUP_REMOVED lines=9> */
[----:B------:R-:W-:Y:S01]  /*3ba0*/  ISETP.GT.U32.AND P1, PT, R0, 0x60, PT ;  /* 0x000000600000780c */ /* 0x000fe20003f24070 */
[----:B------:R-:W-:Y:S01]  /*3bb0*/  IMAD.MOV.U32 R2, RZ, RZ, R13 ;  /* 0x000000ffff027224 */ /* 0x000fe200078e000d */
[----:B------:R-:W0:Y:S01]  /*3bc0*/  LDS.128 R4, [UR4+0x30] ;  /* 0x00003004ff047984 */ /* 0x000e220008000c00 */
[----:B------:R-:W-:-:S06]  /*3bd0*/  IMAD.MOV.U32 R3, RZ, RZ, R12 ;  /* 0x000000ffff037224 */ /* 0x000fcc00078e000c */
        /* <DEDUP_REMOVED lines=36> */
.L_x_123:
[----:B------:R-:W0:Y:S01]  /*3e20*/  S2R R7, SR_TID.X ;  /* 0x0000000000077919 */ /* 0x000e220000002100 */
[----:B------:R-:W1:Y:S02]  /*3e30*/  LDCU.64 UR4, c[0x0][0x380] ;  /* 0x00007000ff0477ac */ /* 0x000e640008000a00 */
[----:B-1----:R-:W-:Y:S02]  /*3e40*/  IMAD.U32 R2, RZ, RZ, UR4 ;  /* 0x00000004ff027e24 */ /* 0x002fe4000f8e00ff */
[----:B------:R-:W-:Y:S02]  /*3e50*/  IMAD.U32 R3, RZ, RZ, UR5 ;  /* 0x00000005ff037e24 */ /* 0x000fe4000f8e00ff */
        /* <DEDUP_REMOVED lines=9> */
[----:B------:R-:W-:-:S05]  /*3ef0*/  VIADD R6, R0, 0xfffff800 ;  /* 0xfffff80000067836 */ /* 0x000fca0000000000 */
[----:B------:R-:W-:Y:S01]  /*3f00*/  ISETP.GE.U32.AND P1, PT, R6, 0x800, PT ;  /* 0x000008000600780c */ /* 0x000fe20003f26070 */
[----:B--2---:R-:W-:-:S06]  /*3f10*/  DSETP.GEU.AND P0, PT, R22, R8, PT ;  /* 0x000000081600722a */ /* 0x004fcc0003f0e000 */
[----:B------:R-:W-:Y:S02]  /*3f20*/  FSEL R8, R8, R22, !P0 ;  /* 0x0000001608087208 */ /* 0x000fe40004000000 */
[----:B------:R-:W-:-:S06]  /*3f30*/  FSEL R9, R9, R23, !P0 ;  /* 0x0000001709097208 */ /* 0x000fcc0004000000 */
[----:B---3--:R-:W-:-:S06]  /*3f40*/  DSETP.GEU.AND P0, PT, R8, R10, PT ;  /* 0x0000000a0800722a */ /* 0x008fcc0003f0e000 */
[----:B------:R-:W-:Y:S02]  /*3f50*/  FSEL R8, R10, R8, !P0 ;  /* 0x000000080a087208 */ /* 0x000fe40004000000 */
[----:B------:R-:W-:Y:S01]  /*3f60*/  FSEL R9, R11, R9, !P0 ;  /* 0x000000090b097208 */ /* 0x000fe20004000000 */
[----:B------:R-:W-:-:S05]  /*3f70*/  IMAD.MOV.U32 R11, RZ, RZ, 0x800 ;  /* 0x00000800ff0b7424 */ /* 0x000fca00078e00ff */
        /* <DEDUP_REMOVED lines=18> */
[----:B------:R-:W1:Y:S02]  /*40a0*/  LDC.64 R2, c[0x0][0x380] ;  /* 0x0000e000ff027b82 */ /* 0x000e640000000a00 */
.L_x_139:
[----:B------:R-:W-:-:S04]  /*40b0*/  IMAD.IADD R17, R7, 0x1, R11 ;  /* 0x0000000107117824 */ /* 0x000fc800078e020b */
[----:B-1----:R-:W-:-:S06]  /*40c0*/  IMAD.WIDE.U32 R16, R17, 0x8, R2 ;  /* 0x0000000811107825 */ /* 0x002fcc00078e0002 */
[----:B------:R-:W2:Y:S01]  /*40d0*/  LDG.E.64.CONSTANT R16, desc[UR6][R16.64] ;  /* 0x0000000610107981 */ /* 0x000ea2000c1e9b00 */
[----:B------:R-:W-:-:S05]  /*40e0*/  IMAD.WIDE.U32 R18, R11, 0x8, R4 ;  /* 0x000000080b127825 */ /* 0x000fca00078e0004 */
[----:B------:R-:W3:Y:S04]  /*40f0*/  LDG.E.64.CONSTANT R20, desc[UR6][R18.64+0x800] ;  /* 0x0008000612147981 */ /* 0x000ee8000c1e9b00 */
[----:B------:R-:W4:Y:S04]  /*4100*/  LDG.E.64.CONSTANT R22, desc[UR6][R18.64+0x1000] ;  /* 0x0010000612167981 */ /* 0x000f28000c1e9b00 */
[----:B------:R-:W5:Y:S04]  /*4110*/  LDG.E.64.CONSTANT R24, desc[UR6][R18.64+0x1800] ;  /* 0x0018000612187981 */ /* 0x000f68000c1e9b00 */
[----:B------:R-:W5:Y:S04]  /*4120*/  LDG.E.64.CONSTANT R26, desc[UR6][R18.64+0x2000] ;  /* 0x00200006121a7981 */ /* 0x000f68000c1e9b00 */
[----:B------:R-:W5:Y:S04]  /*4130*/  LDG.E.64.CONSTANT R28, desc[UR6][R18.64+0x2800] ;  /* 0x00280006121c7981 */ /* 0x000f68000c1e9b00 */
[----:B------:R-:W5:Y:S04]  /*4140*/  LDG.E.64.CONSTANT R14, desc[UR6][R18.64+0x3000] ;  /* 0x00300006120e7981 */ /* 0x000f68000c1e9b00 */
[----:B------:R-:W5:Y:S01]  /*4150*/  LDG.E.64.CONSTANT R12, desc[UR6][R18.64+0x3800] ;  /* 0x00380006120c7981 */ /* 0x000f62000c1e9b00 */
[----:B0-----:R-:W-:-:S05]  /*4160*/  IMAD.IADD R10, R0, 0x1, -R11 ;  /* 0x00000001000a7824 */ /* 0x001fca00078e0a0b */
[----:B------:R-:W-:Y:S01]  /*4170*/  ISETP.GE.U32.AND P1, PT, R10, 0x800, PT ;  /* 0x000008000a00780c */ /* 0x000fe20003f26070 */
        /* <DEDUP_REMOVED lines=26> */
[----:B------:R-:W-:-:S13]  /*4320*/  ISETP.GT.U32.AND P0, PT, R11, R6, PT ;  /* 0x000000060b00720c */ /* 0x000fda0003f04070 */
[----:B------:R-:W-:Y:S05]  /*4330*/  @!P0 BRA `(.L_x_139) ;  /* 0xfffffffc005c8947 */ /* 0x000fea000383ffff */
.L_x_137:
        /* <DEDUP_REMOVED lines=14> */
[----:B------:R-:W-:Y:S01]  /*4420*/  LEA.HI R0, R5, 0x1, RZ, 0x18 ;  /* 0x0000000105007811 */ /* 0x000fe200078fc0ff */
[----:B------:R-:W-:-:S03]  /*4430*/  IMAD.IADD R15, R7, 0x1, R11 ;  /* 0x00000001070f7824 */ /* 0x000fc600078e020b */
[----:B------:R-:W-:Y:S01]  /*4440*/  LOP3.LUT R5, R0, 0x3, RZ, 0xc0, !PT ;  /* 0x0000000300057812 */ /* 0x000fe200078ec0ff */
[----:B------:R-:W-:-:S04]  /*4450*/  IMAD.MOV.U32 R0, RZ, RZ, R7 ;  /* 0x000000ffff007224 */ /* 0x000fc800078e0007 */
[----:B------:R-:W-:-:S07]  /*4460*/  IMAD.MOV R5, RZ, RZ, -R5 ;  /* 0x000000ffff057224 */ /* 0x000fce00078e0a05 */
.L_x_143:
        /* <DEDUP_REMOVED lines=10> */
.L_x_142:
[----:B------:R-:W-:Y:S05]  /*4510*/  BSYNC.RECONVERGENT B2 ;  /* 0x0000000000027941 */ /* 0x000fea0003800200 */
.L_x_141:
[----:B------:R-:W-:Y:S05]  /*4520*/  @!P2 BRA `(.L_x_140) ;  /* 0x000000000078a947 */ /* 0x000fea0003800000 */
[C---:B------:R-:W-:Y:S02]  /*4530*/  IMAD.IADD R5, R0.reuse, 0x1, R11 ;  /* 0x0000000100057824 */ /* 0x040fe400078e020b */
[----:B------:R-:W-:-:S07]  /*4540*/  VIADD R0, R0, 0x200 ;  /* 0x0000020000007836 */ /* 0x000fce0000000000 */
.L_x_144:
[----:B------:R-:W-:-:S04]  /*4550*/  IMAD.WIDE.U32 R10, R5, 0x8, R2 ;  /* 0x00000008050a7825 */ /* 0x000fc800078e0002 */
        /* <DEDUP_REMOVED lines=13> */
[----:B------:R-:W-:Y:S01]  /*4630*/  FSEL R9, R11, R9, !P0 ;  /* 0x000000090b097208 */ /* 0x000fe20004000000 */
[C---:B------:R-:W-:Y:S02]  /*4640*/  VIADD R11, R0.reuse, 0x200 ;  /* 0x00000200000b7836 */ /* 0x040fe40000000000 */
[----:B------:R-:W-:-:S03]  /*4650*/  VIADD R0, R0, 0x400 ;  /* 0x0000040000007836 */ /* 0x000fc60000000000 */
[----:B---3--:R-:W-:Y:S01]  /*4660*/  DSETP.GEU.AND P0, PT, R8, R12, PT ;  /* 0x0000000c0800722a */ /* 0x008fe20003f0e000 */
[----:B------:R-:W-:-:S05]  /*4670*/  ISETP.GE.AND P1, PT, R11, R4, PT ;  /* 0x000000040b00720c */ /* 0x000fca0003f26270 */
        /* <DEDUP_REMOVED lines=9> */
.L_x_140:
[----:B------:R-:W-:Y:S05]  /*4710*/  BSYNC.RECONVERGENT B1 ;  /* 0x0000000000017941 */ /* 0x000fea0003800200 */
.L_x_138:
        /* <DEDUP_REMOVED lines=74> */
.L_x_114:
[----:B------:R-:W-:Y:S05]  /*4bc0*/  BSYNC.RECONVERGENT B0 ;  /* 0x0000000000007941 */ /* 0x000fea0003800200 */
.L_x_98:
[----:B------:R-:W-:Y:S05]  /*4bd0*/  @P0 EXIT ;  /* 0x000000000000094d */ /* 0x000fea0003800000 */
[----:B------:R-:W4:Y:S01]  /*4be0*/  LDCU.64 UR8, c[0x0][0x398] ;  /* 0x00007300ff0877ac */ /* 0x000f220008000a00 */
[----:B01----:R-:W0:Y:S01]  /*4bf0*/  LDC.64 R4, c[0x0][0x388] ;  /* 0x0000e200ff047b82 */ /* 0x003e220000000a00 */
[----:B------:R-:W2:Y:S01]  /*4c00*/  LDCU.64 UR4, c[0x0][0x398] ;  /* 0x00007300ff0477ac */ /* 0x000ea20008000a00 */
[----:B----4-:R-:W-:-:S06]  /*4c10*/  DSETP.GT.AND P0, PT, R6, UR8, PT ;  /* 0x0000000806007e2a */ /* 0x010fcc000bf04000 */
[----:B--23--:R-:W-:Y:S02]  /*4c20*/  FSEL R2, R6, UR4, P0 ;  /* 0x0000000406027c08 */ /* 0x00cfe40008000000 */
[----:B------:R-:W-:-:S05]  /*4c30*/  FSEL R3, R7, UR5, P0 ;  /* 0x0000000507037c08 */ /* 0x000fca0008000000 */
[----:B0-----:R-:W-:Y:S01]  /*4c40*/  STG.E.64 desc[UR6][R4.64], R2 ;  /* 0x0000000204007986 */ /* 0x001fe2000c101b06 */
[----:B------:R-:W-:Y:S05]  /*4c50*/  EXIT ;  /* 0x000000000000794d */ /* 0x000fea0003800000 */
.L_x_145:
        /* <DEDUP_REMOVED lines=10> */
.L_x_157:


//--------------------- .text._ZN3cub18CUB_300001_SM_10006detail11EmptyKernelIvEEvv --------------------------
	.section	.text._ZN3cub18CUB_300001_SM_10006detail11EmptyKernelIvEEvv,"ax",@progbits
	.align	128
        .global         _ZN3cub18CUB_300001_SM_10006detail11EmptyKernelIvEEvv
        .type           _ZN3cub18CUB_300001_SM_10006detail11EmptyKernelIvEEvv,@function
        .size           _ZN3cub18CUB_300001_SM_10006detail11EmptyKernelIvEEvv,(.L_x_158 - _ZN3cub18CUB_300001_SM_10006detail11EmptyKernelIvEEvv)
        .other          _ZN3cub18CUB_300001_SM_10006detail11EmptyKernelIvEEvv,@"STO_CUDA_ENTRY STV_DEFAULT"
_ZN3cub18CUB_300001_SM_10006detail11EmptyKernelIvEEvv:
.text._ZN3cub18CUB_300001_SM_10006detail11EmptyKernelIvEEvv:
[----:B------:R-:W-:Y:S01]  /*0000*/  LDC R1, c[0x0][0x37c] ;  /* 0x0000df00ff017b82 */ /* 0x000fe20000000800 */
[----:B------:R-:W-:Y:S05]  /*0010*/  EXIT ;  /* 0x000000000000794d */ /* 0x000fea0003800000 */
.L_x_146:
        /* <DEDUP_REMOVED lines=14> */
.L_x_158:


//--------------------- .text._Z9findErrorPdS_S_m --------------------------
	.section	.text._Z9findErrorPdS_S_m,"ax",@progbits
	.align	128
        .global         _Z9findErrorPdS_S_m
        .type           _Z9findErrorPdS_S_m,@function
        .size           _Z9findErrorPdS_S_m,(.L_x_159 - _Z9findErrorPdS_S_m)
        .other          _Z9findErrorPdS_S_m,@"STO_CUDA_ENTRY STV_DEFAULT"
_Z9findErrorPdS_S_m:
.text._Z9findErrorPdS_S_m:
[----:B------:R-:W-:Y:S08]  /*0000*/  LDC R1, c[0x0][0x37c] ;  /* 0x0000df00ff017b82 */ /* 0x000ff00000000800 */
[----:B------:R-:W0:Y:S08]  /*0010*/  LDC.64 R4, c[0x0][0x398] ;  /* 0x0000e600ff047b82 */ /* 0x000e300000000a00 */
[----:B------:R-:W1:Y:S01]  /*0020*/  S2UR UR5, SR_CTAID.X ;  /* 0x00000000000579c3 */ /* 0x000e620000002500 */
[----:B0-----:R-:W-:-:S04]  /*0030*/  IADD3 R3, P0, PT, R4, -0x1, RZ ;  /* 0xffffffff04037810 */ /* 0x001fc80007f1e0ff */
[----:B------:R-:W-:Y:S02]  /*0040*/  IADD3.X R0, PT, PT, R5, -0x1, RZ, P0, !PT ;  /* 0xffffffff05007810 */ /* 0x000fe400007fe4ff */
[----:B-1----:R-:W-:-:S04]  /*0050*/  ISETP.GT.U32.AND P0, PT, R3, UR5, PT ;  /* 0x0000000503007c0c */ /* 0x002fc8000bf04070 */
[----:B------:R-:W-:-:S04]  /*0060*/  ISETP.GT.U32.AND.EX P0, PT, R0, RZ, PT, P0 ;  /* 0x000000ff0000720c */ /* 0x000fc80003f04100 */
[----:B------:R-:W-:-:S13]  /*0070*/  ISETP.EQ.OR P0, PT, RZ, UR5, !P0 ;  /* 0x00000005ff007c0c */ /* 0x000fda000c702670 */
[----:B------:R-:W-:Y:S05]  /*0080*/  @P0 EXIT ;  /* 0x000000000000094d */ /* 0x000fea0003800000 */
[----:B------:R-:W0:Y:S02]  /*0090*/  S2R R2, SR_TID.X ;  /* 0x0000000000027919 */ /* 0x000e240000002100 */
[----:B0-----:R-:W-:-:S04]  /*00a0*/  ISETP.GT.U32.AND P0, PT, R3, R2, PT ;  /* 0x000000020300720c */ /* 0x001fc80003f04070 */
[----:B------:R-:W-:-:S04]  /*00b0*/  ISETP.GT.U32.AND.EX P0, PT, R0, RZ, PT, P0 ;  /* 0x000000ff0000720c */ /* 0x000fc80003f04100 */
[----:B------:R-:W-:-:S13]  /*00c0*/  ISETP.EQ.OR P0, PT, R2, RZ, !P0 ;  /* 0x000000ff0200720c */ /* 0x000fda0004702670 */
[----:B------:R-:W-:Y:S05]  /*00d0*/  @P0 EXIT ;  /* 0x000000000000094d */ /* 0x000fea0003800000 */
[----:B------:R-:W0:Y:S01]  /*00e0*/  LDC R5, c[0x0][0x360] ;  /* 0x0000d800ff057b82 */ /* 0x000e220000000800 */
[----:B------:R-:W1:Y:S01]  /*00f0*/  LDCU.128 UR8, c[0x0][0x380] ;  /* 0x00007000ff0877ac */ /* 0x000e620008000c00 */
[----:B------:R-:W-:Y:S01]  /*0100*/  IMAD.MOV.U32 R3, RZ, RZ, RZ ;  /* 0x000000ffff037224 */ /* 0x000fe200078e00ff */
[----:B------:R-:W2:Y:S01]  /*0110*/  LDCU.64 UR6, c[0x0][0x358] ;  /* 0x00006b00ff0677ac */ /* 0x000ea20008000a00 */
[----:B------:R-:W-:Y:S01]  /*0120*/  UMOV UR4, URZ ;  /* 0x000000ff00047c82 */ /* 0x000fe20008000000 */
[----:B0-----:R-:W-:-:S04]  /*0130*/  IMAD.WIDE.U32 R2, R5, UR5, R2 ;  /* 0x0000000505027c25 */ /* 0x001fc8000f8e0002 */
[----:B------:R-:W-:Y:S02]  /*0140*/  VIADD R3, R3, UR4 ;  /* 0x0000000403037c36 */ /* 0x000fe40008000000 */
[----:B------:R-:W-:-:S03]  /*0150*/  IMAD.SHL.U32 R8, R2, 0x8, RZ ;  /* 0x0000000802087824 */ /* 0x000fc600078e00ff */
[----:B------:R-:W-:Y:S02]  /*0160*/  SHF.L.U64.HI R0, R2, 0x3, R3 ;  /* 0x0000000302007819 */ /* 0x000fe40000010203 */
[C---:B-1----:R-:W-:Y:S02]  /*0170*/  IADD3 R4, P1, PT, R8.reuse, UR8, RZ ;  /* 0x0000000808047c10 */ /* 0x042fe4000ff3e0ff */
[----:B------:R-:W-:Y:S02]  /*0180*/  IADD3 R6, P0, PT, R8, UR10, RZ ;  /* 0x0000000a08067c10 */ /* 0x000fe4000ff1e0ff */
[C---:B------:R-:W-:Y:S01]  /*0190*/  IADD3.X R5, PT, PT, R0.reuse, UR9, RZ, P1, !PT ;  /* 0x0000000900057c10 */ /* 0x040fe20008ffe4ff */
[----:B------:R-:W0:Y:S01]  /*01a0*/  LDCU.64 UR8, c[0x0][0x390] ;  /* 0x00007200ff0877ac */ /* 0x000e220008000a00 */
[----:B------:R-:W-:-:S04]  /*01b0*/  IADD3.X R7, PT, PT, R0, UR11, RZ, P0, !PT ;  /* 0x0000000b00077c10 */ /* 0x000fc800087fe4ff */
[----:B--2---:R-:W2:Y:S04]  /*01c0*/  LDG.E.64 R4, desc[UR6][R4.64] ;  /* 0x0000000604047981 */ /* 0x004ea8000c1e1b00 */
[----:B------:R-:W2:Y:S01]  /*01d0*/  LDG.E.64 R2, desc[UR6][R6.64] ;  /* 0x0000000606027981 */ /* 0x000ea2000c1e1b00 */
[----:B0-----:R-:W-:-:S04]  /*01e0*/  IADD3 R8, P0, PT, R8, UR8, RZ ;  /* 0x0000000808087c10 */ /* 0x001fc8000ff1e0ff */
[----:B------:R-:W-:Y:S01]  /*01f0*/  IADD3.X R9, PT, PT, R0, UR9, RZ, P0, !PT ;  /* 0x0000000900097c10 */ /* 0x000fe200087fe4ff */
[----:B--2---:R-:W-:-:S07]  /*0200*/  DADD R2, R2, -R4 ;  /* 0x0000000002027229 */ /* 0x004fce0000000804 */
[----:B------:R-:W-:Y:S01]  /*0210*/  STG.E.64 desc[UR6][R8.64], R2 ;  /* 0x0000000208007986 */ /* 0x000fe2000c101b06 */
[----:B------:R-:W-:Y:S05]  /*0220*/  EXIT ;  /* 0x000000000000794d */ /* 0x000fea0003800000 */
.L_x_147:
        /* <DEDUP_REMOVED lines=13> */
.L_x_159:


//--------------------- .text._Z4calcPdS_i        --------------------------
	.section	.text._Z4calcPdS_i,"ax",@progbits
	.align	128
        .global         _Z4calcPdS_i
        .type           _Z4calcPdS_i,@function
        .size           _Z4calcPdS_i,(.L_x_160 - _Z4calcPdS_i)
        .other          _Z4calcPdS_i,@"STO_CUDA_ENTRY STV_DEFAULT"
_Z4calcPdS_i:
.text._Z4calcPdS_i:
[----:B------:R-:W-:Y:S08]  /*0000*/  LDC R1, c[0x0][0x37c] ;  /* 0x0000df00ff017b82 */ /* 0x000ff00000000800 */
[----:B------:R-:W0:Y:S08]  /*0010*/  LDC R13, c[0x0][0x390] ;  /* 0x0000e400ff0d7b82 */ /* 0x000e300000000800 */
[----:B------:R-:W1:Y:S01]  /*0020*/  S2UR UR4, SR_CTAID.X ;  /* 0x00000000000479c3 */ /* 0x000e620000002500 */
[----:B0-----:R-:W-:-:S05]  /*0030*/  VIADD R3, R13, 0xffffffff ;  /* 0xffffffff0d037836 */ /* 0x001fca0000000000 */
[----:B-1----:R-:W-:-:S04]  /*0040*/  ISETP.LE.U32.AND P0, PT, R3, UR4, PT ;  /* 0x0000000403007c0c */ /* 0x002fc8000bf03070 */
[----:B------:R-:W-:-:S13]  /*0050*/  ISETP.EQ.OR P0, PT, RZ, UR4, P0 ;  /* 0x00000004ff007c0c */ /* 0x000fda0008702670 */
[----:B------:R-:W-:Y:S05]  /*0060*/  @P0 EXIT ;  /* 0x000000000000094d */ /* 0x000fea0003800000 */
[----:B------:R-:W0:Y:S02]  /*0070*/  S2R R6, SR_TID.X ;  /* 0x0000000000067919 */ /* 0x000e240000002100 */
[----:B0-----:R-:W-:-:S04]  /*0080*/  ISETP.GE.U32.AND P0, PT, R6, R3, PT ;  /* 0x000000030600720c */ /* 0x001fc80003f06070 */
[----:B------:R-:W-:-:S13]  /*0090*/  ISETP.EQ.OR P0, PT, R6, RZ, P0 ;  /* 0x000000ff0600720c */ /* 0x000fda0000702670 */
[----:B------:R-:W-:Y:S05]  /*00a0*/  @P0 EXIT ;  /* 0x000000000000094d */ /* 0x000fea0003800000 */
[----:B------:R-:W-:Y:S01]  /*00b0*/  SHF.R.S32.HI R0, RZ, 0x1f, R13 ;  /* 0x0000001fff007819 */ /* 0x000fe2000001140d */
[----:B------:R-:W0:Y:S01]  /*00c0*/  LDCU.128 UR8, c[0x0][0x380] ;  /* 0x00007000ff0877ac */ /* 0x000e220008000c00 */
[----:B------:R-:W-:Y:S01]  /*00d0*/  IADD3 R8, P0, PT, RZ, -R13, RZ ;  /* 0x8000000dff087210 */ /* 0x000fe20007f1e0ff */
[----:B------:R-:W-:Y:S02]  /*00e0*/  IMAD.MOV.U32 R7, RZ, RZ, RZ ;  /* 0x000000ffff077224 */ /* 0x000fe400078e00ff */
[----:B------:R-:W-:Y:S01]  /*00f0*/  IMAD R11, R0, UR4, RZ ;  /* 0x00000004000b7c24 */ /* 0x000fe2000f8e02ff */
[----:B------:R-:W1:Y:S01]  /*0100*/  LDCU.64 UR6, c[0x0][0x358] ;  /* 0x00006b00ff0677ac */ /* 0x000e620008000a00 */
[----:B------:R-:W-:Y:S02]  /*0110*/  IMAD.X R9, RZ, RZ, ~R0, P0 ;  /* 0x000000ffff097224 */ /* 0x000fe400000e0e00 */
[----:B------:R-:W-:-:S04]  /*0120*/  IMAD.WIDE.U32 R4, R13, UR4, R6 ;  /* 0x000000040d047c25 */ /* 0x000fc8000f8e0006 */
[----:B------:R-:W-:-:S04]  /*0130*/  IMAD.WIDE.U32 R8, R13, UR4, R8 ;  /* 0x000000040d087c25 */ /* 0x000fc8000f8e0008 */
[----:B------:R-:W-:Y:S01]  /*0140*/  IMAD.IADD R3, R5, 0x1, R11 ;  /* 0x0000000105037824 */ /* 0x000fe200078e020b */
[----:B------:R-:W-:Y:S01]  /*0150*/  IADD3 R6, P1, PT, R6, R8, RZ ;  /* 0x0000000806067210 */ /* 0x000fe20007f3e0ff */
[----:B------:R-:W-:-:S03]  /*0160*/  IMAD.SHL.U32 R2, R4, 0x8, RZ ;  /* 0x0000000804027824 */ /* 0x000fc600078e00ff */
[----:B------:R-:W-:Y:S01]  /*0170*/  SHF.L.U64.HI R0, R4, 0x3, R3 ;  /* 0x0000000304007819 */ /* 0x000fe20000010203 */
[----:B------:R-:W-:Y:S01]  /*0180*/  IMAD.X R9, R11, 0x1, R9, P1 ;  /* 0x000000010b097824 */ /* 0x000fe200008e0609 */
[----:B0-----:R-:W-:Y:S02]  /*0190*/  LEA R8, P1, R6, UR8, 0x3 ;  /* 0x0000000806087c11 */ /* 0x001fe4000f8218ff */
[----:B------:R-:W-:Y:S02]  /*01a0*/  IADD3 R4, P0, PT, R2, UR8, RZ ;  /* 0x0000000802047c10 */ /* 0x000fe4000ff1e0ff */
[----:B------:R-:W-:Y:S02]  /*01b0*/  LEA.HI.X R9, R6, UR9, R9, 0x3, P1 ;  /* 0x0000000906097c11 */ /* 0x000fe400088f1c09 */
[----:B------:R-:W-:-:S04]  /*01c0*/  IADD3.X R5, PT, PT, R0, UR9, RZ, P0, !PT ;  /* 0x0000000900057c10 */ /* 0x000fc800087fe4ff */
[----:B-1----:R-:W2:Y:S01]  /*01d0*/  LDG.E.64 R8, desc[UR6][R8.64] ;  /* 0x0000000608087981 */ /* 0x002ea2000c1e1b00 */
[----:B------:R-:W-:-:S03]  /*01e0*/  IMAD.WIDE R10, R13, 0x8, R4 ;  /* 0x000000080d0a7825 */ /* 0x000fc600078e0204 */
[----:B------:R-:W2:Y:S04]  /*01f0*/  LDG.E.64 R6, desc[UR6][R4.64+-0x8] ;  /* 0xfffff80604067981 */ /* 0x000ea8000c1e1b00 */
[----:B------:R-:W3:Y:S04]  /*0200*/  LDG.E.64 R10, desc[UR6][R10.64] ;  /* 0x000000060a0a7981 */ /* 0x000ee8000c1e1b00 */
[----:B------:R-:W4:Y:S01]  /*0210*/  LDG.E.64 R12, desc[UR6][R4.64+0x8] ;  /* 0x00000806040c7981 */ /* 0x000f22000c1e1b00 */
[----:B------:R-:W-:-:S04]  /*0220*/  IADD3 R2, P0, PT, R2, UR10, RZ ;  /* 0x0000000a02027c10 */ /* 0x000fc8000ff1e0ff */
[----:B------:R-:W-:Y:S01]  /*0230*/  IADD3.X R3, PT, PT, R0, UR11, RZ, P0, !PT ;  /* 0x0000000b00037c10 */ /* 0x000fe200087fe4ff */
[----:B--2---:R-:W-:-:S08]  /*0240*/  DADD R6, R6, R8 ;  /* 0x0000000006067229 */ /* 0x004fd00000000008 */
[----:B---3--:R-:W-:-:S08]  /*0250*/  DADD R6, R6, R10 ;  /* 0x0000000006067229 */ /* 0x008fd0000000000a */
[----:B----4-:R-:W-:-:S08]  /*0260*/  DADD R6, R6, R12 ;  /* 0x0000000006067229 */ /* 0x010fd0000000000c */
[----:B------:R-:W-:-:S07]  /*0270*/  DMUL R6, R6, 0.25 ;  /* 0x3fd0000006067828 */ /* 0x000fce0000000000 */
[----:B------:R-:W-:Y:S01]  /*0280*/  STG.E.64 desc[UR6][R2.64], R6 ;  /* 0x0000000602007986 */ /* 0x000fe2000c101b06 */
[----:B------:R-:W-:Y:S05]  /*0290*/  EXIT ;  /* 0x000000000000794d */ /* 0x000fea0003800000 */
.L_x_148:
        /* <DEDUP_REMOVED lines=14> */
.L_x_160:


//--------------------- .text._Z4fillPdS_i        --------------------------
	.section	.text._Z4fillPdS_i,"ax",@progbits
	.align	128
        .global         _Z4fillPdS_i
        .type           _Z4fillPdS_i,@function
        .size           _Z4fillPdS_i,(.L_x_154 - _Z4fillPdS_i)
        .other          _Z4fillPdS_i,@"STO_CUDA_ENTRY STV_DEFAULT"
_Z4fillPdS_i:
.text._Z4fillPdS_i:
[----:B------:R-:W-:Y:S01]  /*0000*/  LDC R1, c[0x0][0x37c] ;  /* 0x0000df00ff017b82 */ /* 0x000fe20000000800 */
[----:B------:R-:W0:Y:S01]  /*0010*/  LDCU UR4, c[0x0][0x390] ;  /* 0x00007200ff0477ac */ /* 0x000e220008000800 */
[----:B------:R-:W-:Y:S01]  /*0020*/  IMAD.MOV.U32 R2, RZ, RZ, 0x1 ;  /* 0x00000001ff027424 */ /* 0x000fe200078e00ff */
[----:B------:R-:W1:Y:S05]  /*0030*/  S2R R11, SR_TID.X ;  /* 0x00000000000b7919 */ /* 0x000e6a0000002100 */
[----:B------:R-:W1:Y:S01]  /*0040*/  S2UR UR5, SR_CTAID.X ;  /* 0x00000000000579c3 */ /* 0x000e620000002500 */
[----:B------:R-:W2:Y:S07]  /*0050*/  LDCU.64 UR6, c[0x0][0x358] ;  /* 0x00006b00ff0677ac */ /* 0x000eae0008000a00 */
[----:B------:R-:W1:Y:S01]  /*0060*/  LDC R0, c[0x0][0x360] ;  /* 0x0000d800ff007b82 */ /* 0x000e620000000800 */
[----:B0-----:R-:W-:-:S09]  /*0070*/  UIADD3 UR4, UPT, UPT, UR4, -0x1, URZ ;  /* 0xffffffff04047890 */ /* 0x001fd2000fffe0ff */
[----:B------:R-:W0:Y:S01]  /*0080*/  I2F.F64 R4, UR4 ;  /* 0x0000000400047d12 */ /* 0x000e220008201c00 */
[----:B-1----:R-:W-:-:S07]  /*0090*/  IMAD R0, R0, UR5, R11 ;  /* 0x0000000500007c24 */ /* 0x002fce000f8e020b */
[----:B0-----:R-:W0:Y:S02]  /*00a0*/  MUFU.RCP64H R3, R5 ;  /* 0x0000000500037308 */ /* 0x001e240000001800 */
[----:B0-----:R-:W-:-:S08]  /*00b0*/  DFMA R6, -R4, R2, 1 ;  /* 0x3ff000000406742b */ /* 0x001fd00000000102 */
[----:B------:R-:W-:-:S08]  /*00c0*/  DFMA R6, R6, R6, R6 ;  /* 0x000000060606722b */ /* 0x000fd00000000006 */
[----:B------:R-:W-:-:S08]  /*00d0*/  DFMA R6, R2, R6, R2 ;  /* 0x000000060206722b */ /* 0x000fd00000000002 */
[----:B------:R-:W-:-:S08]  /*00e0*/  DFMA R2, -R4, R6, 1 ;  /* 0x3ff000000402742b */ /* 0x000fd00000000106 */
[----:B------:R-:W-:-:S08]  /*00f0*/  DFMA R2, R6, R2, R6 ;  /* 0x000000020602722b */ /* 0x000fd00000000006 */
[----:B------:R-:W-:-:S08]  /*0100*/  DMUL R6, R2, 10 ;  /* 0x4024000002067828 */ /* 0x000fd00000000000 */
[----:B------:R-:W-:-:S08]  /*0110*/  DFMA R8, -R4, R6, 10 ;  /* 0x402400000408742b */ /* 0x000fd00000000106 */
[----:B------:R-:W-:-:S10]  /*0120*/  DFMA R2, R2, R8, R6 ;  /* 0x000000080202722b */ /* 0x000fd40000000006 */
[----:B------:R-:W-:-:S05]  /*0130*/  FFMA R6, RZ, R5, R3 ;  /* 0x00000005ff067223 */ /* 0x000fca0000000003 */
[----:B------:R-:W-:-:S13]  /*0140*/  FSETP.GT.AND P0, PT, |R6|, 1.469367938527859385e-39, PT ;  /* 0x001000000600780b */ /* 0x000fda0003f04200 */
[----:B--2---:R-:W-:Y:S05]  /*0150*/  @P0 BRA `(.L_x_149) ;  /* 0x0000000000080947 */ /* 0x004fea0003800000 */
[----:B------:R-:W-:-:S07]  /*0160*/  MOV R6, 0x180 ;  /* 0x0000018000067802 */ /* 0x000fce0000000f00 */
[----:B------:R-:W-:Y:S05]  /*0170*/  CALL.REL.NOINC `($__internal_0_$__cuda_sm20_div_rn_f64_full) ;  /* 0x0000000000947944 */ /* 0x000fea0003c00000 */
.L_x_149:
[----:B------:R-:W0:Y:S01]  /*0180*/  LDC R9, c[0x0][0x390] ;  /* 0x0000e400ff097b82 */ /* 0x000e220000000800 */
[----:B------:R-:W1:Y:S07]  /*0190*/  LDCU.128 UR8, c[0x0][0x380] ;  /* 0x00007000ff0877ac */ /* 0x000e6e0008000c00 */
[----:B------:R-:W2:Y:S08]  /*01a0*/  LDC.64 R14, c[0x0][0x380] ;  /* 0x0000e000ff0e7b82 */ /* 0x000eb00000000a00 */
[----:B------:R-:W3:Y:S01]  /*01b0*/  LDC.64 R20, c[0x0][0x388] ;  /* 0x0000e200ff147b82 */ /* 0x000ee20000000a00 */
[----:B0-----:R-:W-:Y:S01]  /*01c0*/  SHF.R.S32.HI R7, RZ, 0x1f, R9 ;  /* 0x0000001fff077819 */ /* 0x001fe20000011409 */
[----:B------:R-:W-:-:S04]  /*01d0*/  IMAD.WIDE.U32 R4, R0, R9, RZ ;  /* 0x0000000900047225 */ /* 0x000fc800078e00ff */
[----:B------:R-:W-:Y:S02]  /*01e0*/  IMAD R11, R7, R0, RZ ;  /* 0x00000000070b7224 */ /* 0x000fe400078e02ff */
[----:B------:R-:W0:Y:S01]  /*01f0*/  I2F.F64.U32 R6, R0 ;  /* 0x0000000000067312 */ /* 0x000e220000201800 */
[----:B------:R-:W-:Y:S02]  /*0200*/  IMAD.SHL.U32 R10, R4, 0x8, RZ ;  /* 0x00000008040a7824 */ /* 0x000fe400078e00ff */
[----:B------:R-:W-:Y:S02]  /*0210*/  IMAD.IADD R11, R5, 0x1, R11 ;  /* 0x00000001050b7824 */ /* 0x000fe400078e020b */
[----:B--2---:R-:W-:-:S03]  /*0220*/  IMAD.WIDE.U32 R14, R0, 0x8, R14 ;  /* 0x00000008000e7825 */ /* 0x004fc600078e000e */
[----:B------:R-:W-:Y:S01]  /*0230*/  SHF.L.U64.HI R11, R4, 0x3, R11 ;  /* 0x00000003040b7819 */ /* 0x000fe2000001020b */
[----:B------:R-:W-:Y:S01]  /*0240*/  IMAD R8, R9, UR4, RZ ;  /* 0x0000000409087c24 */ /* 0x000fe2000f8e02ff */
[----:B-1----:R-:W-:-:S04]  /*0250*/  IADD3 R4, P0, PT, R10, UR8, RZ ;  /* 0x000000080a047c10 */ /* 0x002fc8000ff1e0ff */
[----:B------:R-:W-:Y:S01]  /*0260*/  IADD3.X R5, PT, PT, R11, UR9, RZ, P0, !PT ;  /* 0x000000090b057c10 */ /* 0x000fe200087fe4ff */
[CC--:B0-----:R-:W-:Y:S02]  /*0270*/  DFMA R12, R6.reuse, R2.reuse, 10 ;  /* 0x40240000060c742b */ /* 0x0c1fe40000000002 */
[----:B------:R-:W-:Y:S01]  /*0280*/  DFMA R16, R6, R2, 20 ;  /* 0x403400000610742b */ /* 0x000fe20000000002 */
[----:B------:R-:W-:-:S04]  /*0290*/  IMAD.WIDE R6, R9, 0x8, R4 ;  /* 0x0000000809067825 */ /* 0x000fc800078e0204 */
[----:B------:R-:W-:Y:S01]  /*02a0*/  STG.E.64 desc[UR6][R14.64], R12 ;  /* 0x0000000c0e007986 */ /* 0x000fe2000c101b06 */
[----:B------:R-:W-:-:S03]  /*02b0*/  IMAD.WIDE R2, R8, 0x8, R14 ;  /* 0x0000000808027825 */ /* 0x000fc600078e020e */
[----:B------:R0:W-:Y:S04]  /*02c0*/  STG.E.64 desc[UR6][R4.64], R12 ;  /* 0x0000000c04007986 */ /* 0x0001e8000c101b06 */
[----:B------:R-:W-:Y:S04]  /*02d0*/  STG.E.64 desc[UR6][R6.64+-0x8], R16 ;  /* 0xfffff81006007986 */ /* 0x000fe8000c101b06 */
[----:B------:R1:W-:Y:S04]  /*02e0*/  STG.E.64 desc[UR6][R2.64], R16 ;  /* 0x0000001002007986 */ /* 0x0003e8000c101b06 */
[----:B------:R-:W2:Y:S01]  /*02f0*/  LDG.E.64 R18, desc[UR6][R14.64] ;  /* 0x000000060e127981 */ /* 0x000ea2000c1e1b00 */
[----:B---3--:R-:W-:Y:S01]  /*0300*/  IMAD.WIDE.U32 R20, R0, 0x8, R20 ;  /* 0x0000000800147825 */ /* 0x008fe200078e0014 */
[----:B------:R-:W-:-:S04]  /*0310*/  IADD3 R10, P0, PT, R10, UR10, RZ ;  /* 0x0000000a0a0a7c10 */ /* 0x000fc8000ff1e0ff */
[----:B--2---:R-:W-:Y:S04]  /*0320*/  STG.E.64 desc[UR6][R20.64], R18 ;  /* 0x0000001214007986 */ /* 0x004fe8000c101b06 */
[----:B------:R-:W2:Y:S01]  /*0330*/  LDG.E.64 R22, desc[UR6][R4.64] ;  /* 0x0000000604167981 */ /* 0x000ea2000c1e1b00 */
[----:B------:R-:W-:-:S05]  /*0340*/  IADD3.X R11, PT, PT, R11, UR11, RZ, P0, !PT ;  /* 0x0000000b0b0b7c10 */ /* 0x000fca00087fe4ff */
[----:B--2---:R-:W-:Y:S04]  /*0350*/  STG.E.64 desc[UR6][R10.64], R22 ;  /* 0x000000160a007986 */ /* 0x004fe8000c101b06 */
[----:B0-----:R-:W2:Y:S01]  /*0360*/  LDG.E.64 R12, desc[UR6][R6.64+-0x8] ;  /* 0xfffff806060c7981 */ /* 0x001ea2000c1e1b00 */
[----:B------:R-:W-:-:S05]  /*0370*/  IMAD.WIDE R24, R9, 0x8, R10 ;  /* 0x0000000809187825 */ /* 0x000fca00078e020a */
[----:B--2---:R-:W-:Y:S04]  /*0380*/  STG.E.64 desc[UR6][R24.64+-0x8], R12 ;  /* 0xfffff80c18007986 */ /* 0x004fe8000c101b06 */
[----:B-1----:R-:W2:Y:S01]  /*0390*/  LDG.E.64 R2, desc[UR6][R2.64] ;  /* 0x0000000602027981 */ /* 0x002ea2000c1e1b00 */
[----:B------:R-:W-:-:S05]  /*03a0*/  IMAD.WIDE R8, R8, 0x8, R20 ;  /* 0x0000000808087825 */ /* 0x000fca00078e0214 */
[----:B--2---:R-:W-:Y:S01]  /*03b0*/  STG.E.64 desc[UR6][R8.64], R2 ;  /* 0x0000000208007986 */ /* 0x004fe2000c101b06 */
[----:B------:R-:W-:Y:S05]  /*03c0*/  EXIT ;  /* 0x000000000000794d */ /* 0x000fea0003800000 */
        .weak           $__internal_0_$__cuda_sm20_div_rn_f64_full
        .type           $__internal_0_$__cuda_sm20_div_rn_f64_full,@function
        .size           $__internal_0_$__cuda_sm20_div_rn_f64_full,(.L_x_154 - $__internal_0_$__cuda_sm20_div_rn_f64_full)
$__internal_0_$__cuda_sm20_div_rn_f64_full:
[C---:B------:R-:W-:Y:S01]  /*03d0*/  FSETP.GEU.AND P0, PT, |R5|.reuse, 1.469367938527859385e-39, PT ;  /* 0x001000000500780b */ /* 0x040fe20003f0e200 */
[----:B------:R-:W-:Y:S01]  /*03e0*/  IMAD.MOV.U32 R8, RZ, RZ, 0x1 ;  /* 0x00000001ff087424 */ /* 0x000fe200078e00ff */
[C---:B------:R-:W-:Y:S01]  /*03f0*/  LOP3.LUT R2, R5.reuse, 0x800fffff, RZ, 0xc0, !PT ;  /* 0x800fffff05027812 */ /* 0x040fe200078ec0ff */
[----:B------:R-:W-:Y:S01]  /*0400*/  IMAD.MOV.U32 R7, RZ, RZ, 0x1ca00000 ;  /* 0x1ca00000ff077424 */ /* 0x000fe200078e00ff */
[----:B------:R-:W-:Y:S01]  /*0410*/  LOP3.LUT R14, R5, 0x7ff00000, RZ, 0xc0, !PT ;  /* 0x7ff00000050e7812 */ /* 0x000fe200078ec0ff */
[----:B------:R-:W-:Y:S01]  /*0420*/  IMAD.MOV.U32 R17, RZ, RZ, 0x40200000 ;  /* 0x40200000ff117424 */ /* 0x000fe200078e00ff */
[----:B------:R-:W-:Y:S01]  /*0430*/  LOP3.LUT R3, R2, 0x3ff00000, RZ, 0xfc, !PT ;  /* 0x3ff0000002037812 */ /* 0x000fe200078efcff */
[----:B------:R-:W-:Y:S01]  /*0440*/  IMAD.MOV.U32 R2, RZ, RZ, R4 ;  /* 0x000000ffff027224 */ /* 0x000fe200078e0004 */
[----:B------:R-:W-:Y:S01]  /*0450*/  ISETP.LE.U32.AND P1, PT, R14, 0x40200000, PT ;  /* 0x402000000e00780c */ /* 0x000fe20003f23070 */
[----:B------:R-:W-:Y:S02]  /*0460*/  IMAD.MOV.U32 R16, RZ, RZ, R14 ;  /* 0x000000ffff107224 */ /* 0x000fe400078e000e */
[----:B------:R-:W-:Y:S01]  /*0470*/  VIADD R18, R17, 0xffffffff ;  /* 0xffffffff11127836 */ /* 0x000fe20000000000 */
[----:B------:R-:W-:Y:S01]  /*0480*/  SEL R12, R7, 0x63400000, !P1 ;  /* 0x63400000070c7807 */ /* 0x000fe20004800000 */
[----:B------:R-:W-:-:S06]  /*0490*/  @!P0 DMUL R2, R4, 8.98846567431157953865e+307 ;  /* 0x7fe0000004028828 */ /* 0x000fcc0000000000 */
[----:B------:R-:W0:Y:S04]  /*04a0*/  MUFU.RCP64H R9, R3 ;  /* 0x0000000300097308 */ /* 0x000e280000001800 */
[----:B------:R-:W-:Y:S02]  /*04b0*/  @!P0 LOP3.LUT R16, R3, 0x7ff00000, RZ, 0xc0, !PT ;  /* 0x7ff0000003108812 */ /* 0x000fe400078ec0ff */
[----:B------:R-:W-:-:S03]  /*04c0*/  ISETP.GT.U32.AND P0, PT, R18, 0x7feffffe, PT ;  /* 0x7feffffe1200780c */ /* 0x000fc60003f04070 */
[----:B------:R-:W-:-:S05]  /*04d0*/  VIADD R18, R16, 0xffffffff ;  /* 0xffffffff10127836 */ /* 0x000fca0000000000 */
[----:B------:R-:W-:Y:S01]  /*04e0*/  ISETP.GT.U32.OR P0, PT, R18, 0x7feffffe, P0 ;  /* 0x7feffffe1200780c */ /* 0x000fe20000704470 */
[----:B0-----:R-:W-:-:S08]  /*04f0*/  DFMA R10, R8, -R2, 1 ;  /* 0x3ff00000080a742b */ /* 0x001fd00000000802 */
[----:B------:R-:W-:-:S08]  /*0500*/  DFMA R10, R10, R10, R10 ;  /* 0x0000000a0a0a722b */ /* 0x000fd0000000000a */
[----:B------:R-:W-:-:S08]  /*0510*/  DFMA R10, R8, R10, R8 ;  /* 0x0000000a080a722b */ /* 0x000fd00000000008 */
[----:B------:R-:W-:-:S08]  /*0520*/  DFMA R8, R10, -R2, 1 ;  /* 0x3ff000000a08742b */ /* 0x000fd00000000802 */
[----:B------:R-:W-:Y:S01]  /*0530*/  DFMA R10, R10, R8, R10 ;  /* 0x000000080a0a722b */ /* 0x000fe2000000000a */
[----:B------:R-:W-:Y:S01]  /*0540*/  LOP3.LUT R9, R12, 0x40000, RZ, 0xfc, !PT ;  /* 0x000400000c097812 */ /* 0x000fe200078efcff */
[----:B------:R-:W-:-:S06]  /*0550*/  IMAD.MOV.U32 R8, RZ, RZ, RZ ;  /* 0x000000ffff087224 */ /* 0x000fcc00078e00ff */
[----:B------:R-:W-:-:S08]  /*0560*/  DMUL R12, R10, R8 ;  /* 0x000000080a0c7228 */ /* 0x000fd00000000000 */
[----:B------:R-:W-:-:S08]  /*0570*/  DFMA R14, R12, -R2, R8 ;  /* 0x800000020c0e722b */ /* 0x000fd00000000008 */
[----:B------:R-:W-:Y:S01]  /*0580*/  DFMA R10, R10, R14, R12 ;  /* 0x0000000e0a0a722b */ /* 0x000fe2000000000c */
[----:B------:R-:W-:Y:S10]  /*0590*/  @P0 BRA `(.L_x_150) ;  /* 0x0000000000740947 */ /* 0x000ff40003800000 */
[----:B------:R-:W-:Y:S01]  /*05a0*/  LOP3.LUT R14, R5, 0x7ff00000, RZ, 0xc0, !PT ;  /* 0x7ff00000050e7812 */ /* 0x000fe200078ec0ff */
[----:B------:R-:W-:-:S03]  /*05b0*/  IMAD.MOV.U32 R12, RZ, RZ, 0x40200000 ;  /* 0x40200000ff0c7424 */ /* 0x000fc600078e00ff */
[----:B------:R-:W-:Y:S01]  /*05c0*/  ISETP.LE.U32.AND P0, PT, R14, 0x40200000, PT ;  /* 0x402000000e00780c */ /* 0x000fe20003f03070 */
[----:B------:R-:W-:Y:S02]  /*05d0*/  IMAD.MOV R13, RZ, RZ, -R14 ;  /* 0x000000ffff0d7224 */ /* 0x000fe400078e0a0e */
[----:B------:R-:W-:Y:S01]  /*05e0*/  IMAD.MOV.U32 R14, RZ, RZ, RZ ;  /* 0x000000ffff0e7224 */ /* 0x000fe200078e00ff */
[----:B------:R-:W-:Y:S02]  /*05f0*/  SEL R7, R7, 0x63400000, !P0 ;  /* 0x6340000007077807 */ /* 0x000fe40004000000 */
[----:B------:R-:W-:-:S04]  /*0600*/  VIADDMNMX R12, R13, R12, 0xb9600000, !PT ;  /* 0xb96000000d0c7446 */ /* 0x000fc8000780010c */
[----:B------:R-:W-:-:S05]  /*0610*/  VIMNMX R12, PT, PT, R12, 0x46a00000, PT ;  /* 0x46a000000c0c7848 */ /* 0x000fca0003fe0100 */
[----:B------:R-:W-:-:S04]  /*0620*/  IMAD.IADD R7, R12, 0x1, -R7 ;  /* 0x000000010c077824 */ /* 0x000fc800078e0a07 */
[----:B------:R-:W-:-:S06]  /*0630*/  VIADD R15, R7, 0x7fe00000 ;  /* 0x7fe00000070f7836 */ /* 0x000fcc0000000000 */
[----:B------:R-:W-:-:S10]  /*0640*/  DMUL R12, R10, R14 ;  /* 0x0000000e0a0c7228 */ /* 0x000fd40000000000 */
[----:B------:R-:W-:-:S13]  /*0650*/  FSETP.GTU.AND P0, PT, |R13|, 1.469367938527859385e-39, PT ;  /* 0x001000000d00780b */ /* 0x000fda0003f0c200 */
[----:B------:R-:W-:Y:S05]  /*0660*/  @P0 BRA `(.L_x_151) ;  /* 0x0000000000840947 */ /* 0x000fea0003800000 */
[----:B------:R-:W-:Y:S01]  /*0670*/  DFMA R2, R10, -R2, R8 ;  /* 0x800000020a02722b */ /* 0x000fe20000000008 */
[----:B------:R-:W-:-:S09]  /*0680*/  IMAD.MOV.U32 R14, RZ, RZ, RZ ;  /* 0x000000ffff0e7224 */ /* 0x000fd200078e00ff */
[C---:B------:R-:W-:Y:S02]  /*0690*/  FSETP.NEU.AND P0, PT, R3.reuse, RZ, PT ;  /* 0x000000ff0300720b */ /* 0x040fe40003f0d000 */
[----:B------:R-:W-:-:S04]  /*06a0*/  LOP3.LUT R5, R3, 0x80000000, R5, 0x48, !PT ;  /* 0x8000000003057812 */ /* 0x000fc800078e4805 */
[----:B------:R-:W-:-:S07]  /*06b0*/  LOP3.LUT R15, R5, R15, RZ, 0xfc, !PT ;  /* 0x0000000f050f7212 */ /* 0x000fce00078efcff */
[----:B------:R-:W-:Y:S05]  /*06c0*/  @!P0 BRA `(.L_x_151) ;  /* 0x00000000006c8947 */ /* 0x000fea0003800000 */
[----:B------:R-:W-:Y:S01]  /*06d0*/  IMAD.MOV R3, RZ, RZ, -R7 ;  /* 0x000000ffff037224 */ /* 0x000fe200078e0a07 */
[----:B------:R-:W-:Y:S01]  /*06e0*/  IADD3 R7, PT, PT, -R7, -0x43300000, RZ ;  /* 0xbcd0000007077810 */ /* 0x000fe20007ffe1ff */
[----:B------:R-:W-:-:S06]  /*06f0*/  IMAD.MOV.U32 R2, RZ, RZ, RZ ;  /* 0x000000ffff027224 */ /* 0x000fcc00078e00ff */
[----:B------:R-:W-:Y:S02]  /*0700*/  DFMA R2, R12, -R2, R10 ;  /* 0x800000020c02722b */ /* 0x000fe4000000000a */
[----:B------:R-:W-:-:S08]  /*0710*/  DMUL.RP R10, R10, R14 ;  /* 0x0000000e0a0a7228 */ /* 0x000fd00000008000 */
[----:B------:R-:W-:Y:S02]  /*0720*/  FSETP.NEU.AND P0, PT, |R3|, R7, PT ;  /* 0x000000070300720b */ /* 0x000fe40003f0d200 */
[----:B------:R-:W-:Y:S02]  /*0730*/  LOP3.LUT R5, R11, R5, RZ, 0x3c, !PT ;  /* 0x000000050b057212 */ /* 0x000fe400078e3cff */
[----:B------:R-:W-:Y:S02]  /*0740*/  FSEL R12, R10, R12, !P0 ;  /* 0x0000000c0a0c7208 */ /* 0x000fe40004000000 */
[----:B------:R-:W-:Y:S01]  /*0750*/  FSEL R13, R5, R13, !P0 ;  /* 0x0000000d050d7208 */ /* 0x000fe20004000000 */
[----:B------:R-:W-:Y:S06]  /*0760*/  BRA `(.L_x_151) ;  /* 0x0000000000447947 */ /* 0x000fec0003800000 */
.L_x_150:
[----:B------:R-:W-:-:S14]  /*0770*/  DSETP.NAN.AND P0, PT, R4, R4, PT ;  /* 0x000000040400722a */ /* 0x000fdc0003f08000 */
[----:B------:R-:W-:Y:S05]  /*0780*/  @P0 BRA `(.L_x_152) ;  /* 0x0000000000340947 */ /* 0x000fea0003800000 */
[----:B------:R-:W-:Y:S01]  /*0790*/  ISETP.NE.AND P0, PT, R17, R16, PT ;  /* 0x000000101100720c */ /* 0x000fe20003f05270 */
[----:B------:R-:W-:Y:S02]  /*07a0*/  IMAD.MOV.U32 R12, RZ, RZ, 0x0 ;  /* 0x00000000ff0c7424 */ /* 0x000fe400078e00ff */
[----:B------:R-:W-:-:S10]  /*07b0*/  IMAD.MOV.U32 R13, RZ, RZ, -0x80000 ;  /* 0xfff80000ff0d7424 */ /* 0x000fd400078e00ff */
[----:B------:R-:W-:Y:S05]  /*07c0*/  @!P0 BRA `(.L_x_151) ;  /* 0x00000000002c8947 */ /* 0x000fea0003800000 */
[----:B------:R-:W-:Y:S02]  /*07d0*/  ISETP.NE.AND P0, PT, R17, 0x7ff00000, PT ;  /* 0x7ff000001100780c */ /* 0x000fe40003f05270 */
[----:B------:R-:W-:Y:S02]  /*07e0*/  LOP3.LUT R4, R5, 0x40240000, RZ, 0x3c, !PT ;  /* 0x4024000005047812 */ /* 0x000fe400078e3cff */
[----:B------:R-:W-:Y:S02]  /*07f0*/  ISETP.EQ.OR P0, PT, R16, RZ, !P0 ;  /* 0x000000ff1000720c */ /* 0x000fe40004702670 */
[----:B------:R-:W-:-:S11]  /*0800*/  LOP3.LUT R13, R4, 0x80000000, RZ, 0xc0, !PT ;  /* 0x80000000040d7812 */ /* 0x000fd600078ec0ff */
[----:B------:R-:W-:Y:S01]  /*0810*/  @P0 LOP3.LUT R2, R13, 0x7ff00000, RZ, 0xfc, !PT ;  /* 0x7ff000000d020812 */ /* 0x000fe200078efcff */
[----:B------:R-:W-:Y:S02]  /*0820*/  @!P0 IMAD.MOV.U32 R12, RZ, RZ, RZ ;  /* 0x000000ffff0c8224 */ /* 0x000fe400078e00ff */
[----:B------:R-:W-:Y:S02]  /*0830*/  @P0 IMAD.MOV.U32 R12, RZ, RZ, RZ ;  /* 0x000000ffff0c0224 */ /* 0x000fe400078e00ff */
[----:B------:R-:W-:Y:S01]  /*0840*/  @P0 IMAD.MOV.U32 R13, RZ, RZ, R2 ;  /* 0x000000ffff0d0224 */ /* 0x000fe200078e0002 */
[----:B------:R-:W-:Y:S06]  /*0850*/  BRA `(.L_x_151) ;  /* 0x0000000000087947 */ /* 0x000fec0003800000 */
.L_x_152:
[----:B------:R-:W-:Y:S01]  /*0860*/  LOP3.LUT R13, R5, 0x80000, RZ, 0xfc, !PT ;  /* 0x00080000050d7812 */ /* 0x000fe200078efcff */
[----:B------:R-:W-:-:S07]  /*0870*/  IMAD.MOV.U32 R12, RZ, RZ, R4 ;  /* 0x000000ffff0c7224 */ /* 0x000fce00078e0004 */
.L_x_151:
[----:B------:R-:W-:Y:S02]  /*0880*/  IMAD.MOV.U32 R7, RZ, RZ, 0x0 ;  /* 0x00000000ff077424 */ /* 0x000fe400078e00ff */
[----:B------:R-:W-:Y:S02]  /*0890*/  IMAD.MOV.U32 R2, RZ, RZ, R12 ;  /* 0x000000ffff027224 */ /* 0x000fe400078e000c */
[----:B------:R-:W-:Y:S01]  /*08a0*/  IMAD.MOV.U32 R3, RZ, RZ, R13 ;  /* 0x000000ffff037224 */ /* 0x000fe200078e000d */
[----:B------:R-:W-:Y:S06]  /*08b0*/  RET.REL.NODEC R6 `(_Z4fillPdS_i) ;  /* 0xfffffff406d07950 */ /* 0x000fec0003c3ffff */
.L_x_153:
        /* <DEDUP_REMOVED lines=12> */
.L_x_154:


//--------------------- .nv.shared._ZN3cub18CUB_300001_SM_10006detail6reduce28DeviceReduceSingleTileKernelINS2_10policy_hubIdjN4cuda3__47maximumIvEEE10Policy1000EPdSB_iS8_ddNS5_3std3__410__identityEEEvT0_T1_T2_T3_T4_T6_ --------------------------
	.section	.nv.shared._ZN3cub18CUB_300001_SM_10006detail6reduce28DeviceReduceSingleTileKernelINS2_10policy_hubIdjN4cuda3__47maximumIvEEE10Policy1000EPdSB_iS8_ddNS5_3std3__410__identityEEEvT0_T1_T2_T3_T4_T6_,"aw",@nobits
	.sectionflags	@""
	.align	8
.nv.shared._ZN3cub18CUB_300001_SM_10006detail6reduce28DeviceReduceSingleTileKernelINS2_10policy_hubIdjN4cuda3__47maximumIvEEE10Policy1000EPdSB_iS8_ddNS5_3std3__410__identityEEEvT0_T1_T2_T3_T4_T6_:
	.zero		1104


//--------------------- .nv.shared.reserved.0     --------------------------
	.section	.nv.shared.reserved.0,"aw",@nobits
	.weak		__nv_reservedSMEM_offset_0_alias
	.size		__nv_reservedSMEM_offset_0_alias, 0, 64
	.other		__nv_reservedSMEM_offset_0_alias,@"STO_CUDA_RESERVED_SHARED STV_DEFAULT"
__nv_reservedSMEM_offset_0_alias:
	.zero		0
	.zero		64


//--------------------- .nv.global                --------------------------
	.section	.nv.global,"aw",@nobits
.nv.global:
	.type		_ZN34_INTERNAL_1cca6582_4_k_cu_f62ea9ef6thrust24THRUST_300001_SM_1000_NS12placeholders2_5E,@object
	.size		_ZN34_INTERNAL_1cca6582_4_k_cu_f62ea9ef6thrust24THRUST_300001_SM_1000_NS12placeholders2_5E,(_ZN34_INTERNAL_1cca6582_4_k_cu_f62ea9ef4cuda3std3__45__cpo6cbeginE - _ZN34_INTERNAL_1cca6582_4_k_cu_f62ea9ef6thrust24THRUST_300001_SM_1000_NS12placeholders2_5E)
_ZN34_INTERNAL_1cca6582_4_k_cu_f62ea9ef6thrust24THRUST_300001_SM_1000_NS12placeholders2_5E:
	.zero		1
	.type		_ZN34_INTERNAL_1cca6582_4_k_cu_f62ea9ef4cuda3std3__45__cpo6cbeginE,@object
	.size		_ZN34_INTERNAL_1cca6582_4_k_cu_f62ea9ef4cuda3std3__45__cpo6cbeginE,(_ZN34_INTERNAL_1cca6582_4_k_cu_f62ea9ef4cuda3std6ranges3__45__cpo6cbeginE - _ZN34_INTERNAL_1cca6582_4_k_cu_f62ea9ef4cuda3std3__45__cpo6cbeginE)
_ZN34_INTERNAL_1cca6582_4_k_cu_f62ea9ef4cuda3std3__45__cpo6cbeginE:
	.zero		1
	.type		_ZN34_INTERNAL_1cca6582_4_k_cu_f62ea9ef4cuda3std6ranges3__45__cpo6cbeginE,@object
	.size		_ZN34_INTERNAL_1cca6582_4_k_cu_f62ea9ef4cuda3std6ranges3__45__cpo6cbeginE,(_ZN34_INTERNAL_1cca6582_4_k_cu_f62ea9ef4cuda3std3__48in_placeE - _ZN34_INTERNAL_1cca6582_4_k_cu_f62ea9ef4cuda3std6ranges3__45__cpo6cbeginE)
_ZN34_INTERNAL_1cca6582_4_k_cu_f62ea9ef4cuda3std6ranges3__45__cpo6cbeginE:
	.zero		1
	.type		_ZN34_INTERNAL_1cca6582_4_k_cu_f62ea9ef4cuda3std3__48in_placeE,@object
	.size		_ZN34_INTERNAL_1cca6582_4_k_cu_f62ea9ef4cuda3std3__48in_placeE,(_ZN34_INTERNAL_1cca6582_4_k_cu_f62ea9ef4cuda3std6ranges3__45__cpo4sizeE - _ZN34_INTERNAL_1cca6582_4_k_cu_f62ea9ef4cuda3std3__48in_placeE)
_ZN34_INTERNAL_1cca6582_4_k_cu_f62ea9ef4cuda3std3__48in_placeE:
	.zero		1
	.type		_ZN34_INTERNAL_1cca6582_4_k_cu_f62ea9ef4cuda3std6ranges3__45__cpo4sizeE,@object
	.size		_ZN34_INTERNAL_1cca6582_4_k_cu_f62ea9ef4cuda3std6ranges3__45__cpo4sizeE,(_ZN34_INTERNAL_1cca6582_4_k_cu_f62ea9ef6thrust24THRUST_300001_SM_1000_NS12placeholders2_9E - _ZN34_INTERNAL_1cca6582_4_k_cu_f62ea9ef4cuda3std6ranges3__45__cpo4sizeE)
_ZN34_INTERNAL_1cca6582_4_k_cu_f62ea9ef4cuda3std6ranges3__45__cpo4sizeE:
	.zero		1
	.type		_ZN34_INTERNAL_1cca6582_4_k_cu_f62ea9ef6thrust24THRUST_300001_SM_1000_NS12placeholders2_9E,@object
	.size		_ZN34_INTERNAL_1cca6582_4_k_cu_f62ea9ef6thrust24THRUST_300001_SM_1000_NS12placeholders2_9E,(_ZN34_INTERNAL_1cca6582_4_k_cu_f62ea9ef4cuda3std3__45__cpo7crbeginE - _ZN34_INTERNAL_1cca6582_4_k_cu_f62ea9ef6thrust24THRUST_300001_SM_1000_NS12placeholders2_9E)
_ZN34_INTERNAL_1cca6582_4_k_cu_f62ea9ef6thrust24THRUST_300001_SM_1000_NS12placeholders2_9E:
	.zero		1
	.type		_ZN34_INTERNAL_1cca6582_4_k_cu_f62ea9ef4cuda3std3__45__cpo7crbeginE,@object
	.size		_ZN34_INTERNAL_1cca6582_4_k_cu_f62ea9ef4cuda3std3__45__cpo7crbeginE,(_ZN34_INTERNAL_1cca6582_4_k_cu_f62ea9ef4cuda3std6ranges3__45__cpo4nextE - _ZN34_INTERNAL_1cca6582_4_k_cu_f62ea9ef4cuda3std3__45__cpo7crbeginE)
_ZN34_INTERNAL_1cca6582_4_k_cu_f62ea9ef4cuda3std3__45__cpo7crbeginE:
	.zero		1
	.type		_ZN34_INTERNAL_1cca6582_4_k_cu_f62ea9ef4cuda3std6ranges3__45__cpo4nextE,@object
	.size		_ZN34_INTERNAL_1cca6582_4_k_cu_f62ea9ef4cuda3std6ranges3__45__cpo4nextE,(_ZN34_INTERNAL_1cca6582_4_k_cu_f62ea9ef4cuda3std6ranges3__45__cpo4swapE - _ZN34_INTERNAL_1cca6582_4_k_cu_f62ea9ef4cuda3std6ranges3__45__cpo4nextE)
_ZN34_INTERNAL_1cca6582_4_k_cu_f62ea9ef4cuda3std6ranges3__45__cpo4nextE:
	.zero		1
	.type		_ZN34_INTERNAL_1cca6582_4_k_cu_f62ea9ef4cuda3std6ranges3__45__cpo4swapE,@object
	.size		_ZN34_INTERNAL_1cca6582_4_k_cu_f62ea9ef4cuda3std6ranges3__45__cpo4swapE,(_ZN34_INTERNAL_1cca6582_4_k_cu_f62ea9ef6thrust24THRUST_300001_SM_1000_NS12placeholders2_1E - _ZN34_INTERNAL_1cca6582_4_k_cu_f62ea9ef4cuda3std6ranges3__45__cpo4swapE)
_ZN34_INTERNAL_1cca6582_4_k_cu_f62ea9ef4cuda3std6ranges3__45__cpo4swapE:
	.zero		1
	.type		_ZN34_INTERNAL_1cca6582_4_k_cu_f62ea9ef6thrust24THRUST_300001_SM_1000_NS12placeholders2_1E,@object
	.size		_ZN34_INTERNAL_1cca6582_4_k_cu_f62ea9ef6thrust24THRUST_300001_SM_1000_NS12placeholders2_1E,(_ZN34_INTERNAL_1cca6582_4_k_cu_f62ea9ef6thrust24THRUST_300001_SM_1000_NS12placeholders2_3E - _ZN34_INTERNAL_1cca6582_4_k_cu_f62ea9ef6thrust24THRUST_300001_SM_1000_NS12placeholders2_1E)
_ZN34_INTERNAL_1cca6582_4_k_cu_f62ea9ef6thrust24THRUST_300001_SM_1000_NS12placeholders2_1E:
	.zero		1
	.type		_ZN34_INTERNAL_1cca6582_4_k_cu_f62ea9ef6thrust24THRUST_300001_SM_1000_NS12placeholders2_3E,@object
	.size		_ZN34_INTERNAL_1cca6582_4_k_cu_f62ea9ef6thrust24THRUST_300001_SM_1000_NS12placeholders2_3E,(_ZN34_INTERNAL_1cca6582_4_k_cu_f62ea9ef4cuda3std3__45__cpo5beginE - _ZN34_INTERNAL_1cca6582_4_k_cu_f62ea9ef6thrust24THRUST_300001_SM_1000_NS12placeholders2_3E)
_ZN34_INTERNAL_1cca6582_4_k_cu_f62ea9ef6thrust24THRUST_300001_SM_1000_NS12placeholders2_3E:
	.zero		1
	.type		_ZN34_INTERNAL_1cca6582_4_k_cu_f62ea9ef4cuda3std3__45__cpo5beginE,@object
	.size		_ZN34_INTERNAL_1cca6582_4_k_cu_f62ea9ef4cuda3std3__45__cpo5beginE,(_ZN34_INTERNAL_1cca6582_4_k_cu_f62ea9ef4cuda3std6ranges3__45__cpo5beginE - _ZN34_INTERNAL_1cca6582_4_k_cu_f62ea9ef4cuda3std3__45__cpo5beginE)
_ZN34_INTERNAL_1cca6582_4_k_cu_f62ea9ef4cuda3std3__45__cpo5beginE:
	.zero		1
	.type		_ZN34_INTERNAL_1cca6582_4_k_cu_f62ea9ef4cuda3std6ranges3__45__cpo5beginE,@object
	.size		_ZN34_INTERNAL_1cca6582_4_k_cu_f62ea9ef4cuda3std6ranges3__45__cpo5beginE,(_ZN34_INTERNAL_1cca6582_4_k_cu_f62ea9ef4cuda3std3__436_GLOBAL__N__1cca6582_4_k_cu_f62ea9ef6ignoreE - _ZN34_INTERNAL_1cca6582_4_k_cu_f62ea9ef4cuda3std6ranges3__45__cpo5beginE)
_ZN34_INTERNAL_1cca6582_4_k_cu_f62ea9ef4cuda3std6ranges3__45__cpo5beginE:
	.zero		1
	.type		_ZN34_INTERNAL_1cca6582_4_k_cu_f62ea9ef4cuda3std3__436_GLOBAL__N__1cca6582_4_k_cu_f62ea9ef6ignoreE,@object
	.size		_ZN34_INTERNAL_1cca6582_4_k_cu_f62ea9ef4cuda3std3__436_GLOBAL__N__1cca6582_4_k_cu_f62ea9ef6ignoreE,(_ZN34_INTERNAL_1cca6582_4_k_cu_f62ea9ef4cuda3std6ranges3__45__cpo4dataE - _ZN34_INTERNAL_1cca6582_4_k_cu_f62ea9ef4cuda3std3__436_GLOBAL__N__1cca6582_4_k_cu_f62ea9ef6ignoreE)
_ZN34_INTERNAL_1cca6582_4_k_cu_f62ea9ef4cuda3std3__436_GLOBAL__N__1cca6582_4_k_cu_f62ea9ef6ignoreE:
	.zero		1
	.type		_ZN34_INTERNAL_1cca6582_4_k_cu_f62ea9ef4cuda3std6ranges3__45__cpo4dataE,@object
	.size		_ZN34_INTERNAL_1cca6582_4_k_cu_f62ea9ef4cuda3std6ranges3__45__cpo4dataE,(_ZN34_INTERNAL_1cca6582_4_k_cu_f62ea9ef6thrust24THRUST_300001_SM_1000_NS12placeholders2_7E - _ZN34_INTERNAL_1cca6582_4_k_cu_f62ea9ef4cuda3std6ranges3__45__cpo4dataE)
_ZN34_INTERNAL_1cca6582_4_k_cu_f62ea9ef4cuda3std6ranges3__45__cpo4dataE:
	.zero		1
	.type		_ZN34_INTERNAL_1cca6582_4_k_cu_f62ea9ef6thrust24THRUST_300001_SM_1000_NS12placeholders2_7E,@object
	.size		_ZN34_INTERNAL_1cca6582_4_k_cu_f62ea9ef6thrust24THRUST_300001_SM_1000_NS12placeholders2_7E,(_ZN34_INTERNAL_1cca6582_4_k_cu_f62ea9ef4cuda3std3__45__cpo6rbeginE - _ZN34_INTERNAL_1cca6582_4_k_cu_f62ea9ef6thrust24THRUST_300001_SM_1000_NS12placeholders2_7E)
_ZN34_INTERNAL_1cca6582_4_k_cu_f62ea9ef6thrust24THRUST_300001_SM_1000_NS12placeholders2_7E:
	.zero		1
	.type		_ZN34_INTERNAL_1cca6582_4_k_cu_f62ea9ef4cuda3std3__45__cpo6rbeginE,@object
	.size		_ZN34_INTERNAL_1cca6582_4_k_cu_f62ea9ef4cuda3std3__45__cpo6rbeginE,(_ZN34_INTERNAL_1cca6582_4_k_cu_f62ea9ef4cuda3std6ranges3__45__cpo7advanceE - _ZN34_INTERNAL_1cca6582_4_k_cu_f62ea9ef4cuda3std3__45__cpo6rbeginE)
_ZN34_INTERNAL_1cca6582_4_k_cu_f62ea9ef4cuda3std3__45__cpo6rbeginE:
	.zero		1
	.type		_ZN34_INTERNAL_1cca6582_4_k_cu_f62ea9ef4cuda3std6ranges3__45__cpo7advanceE,@object
	.size		_ZN34_INTERNAL_1cca6582_4_k_cu_f62ea9ef4cuda3std6ranges3__45__cpo7advanceE,(_ZN34_INTERNAL_1cca6582_4_k_cu_f62ea9ef4cuda3std3__47nulloptE - _ZN34_INTERNAL_1cca6582_4_k_cu_f62ea9ef4cuda3std6ranges3__45__cpo7advanceE)
_ZN34_INTERNAL_1cca6582_4_k_cu_f62ea9ef4cuda3std6ranges3__45__cpo7advanceE:
	.zero		1
	.type		_ZN34_INTERNAL_1cca6582_4_k_cu_f62ea9ef4cuda3std3__47nulloptE,@object
	.size		_ZN34_INTERNAL_1cca6582_4_k_cu_f62ea9ef4cuda3std3__47nulloptE,(_ZN34_INTERNAL_1cca6582_4_k_cu_f62ea9ef4cuda3std6ranges3__45__cpo8distanceE - _ZN34_INTERNAL_1cca6582_4_k_cu_f62ea9ef4cuda3std3__47nulloptE)
_ZN34_INTERNAL_1cca6582_4_k_cu_f62ea9ef4cuda3std3__47nulloptE:
	.zero		1
	.type		_ZN34_INTERNAL_1cca6582_4_k_cu_f62ea9ef4cuda3std6ranges3__45__cpo8distanceE,@object
	.size		_ZN34_INTERNAL_1cca6582_4_k_cu_f62ea9ef4cuda3std6ranges3__45__cpo8distanceE,(_ZN34_INTERNAL_1cca6582_4_k_cu_f62ea9ef6thrust24THRUST_300001_SM_1000_NS12placeholders2_6E - _ZN34_INTERNAL_1cca6582_4_k_cu_f62ea9ef4cuda3std6ranges3__45__cpo8distanceE)
_ZN34_INTERNAL_1cca6582_4_k_cu_f62ea9ef4cuda3std6ranges3__45__cpo8distanceE:
	.zero		1
	.type		_ZN34_INTERNAL_1cca6582_4_k_cu_f62ea9ef6thrust24THRUST_300001_SM_1000_NS12placeholders2_6E,@object
	.size		_ZN34_INTERNAL_1cca6582_4_k_cu_f62ea9ef6thrust24THRUST_300001_SM_1000_NS12placeholders2_6E,(_ZN34_INTERNAL_1cca6582_4_k_cu_f62ea9ef4cuda3std3__45__cpo4cendE - _ZN34_INTERNAL_1cca6582_4_k_cu_f62ea9ef6thrust24THRUST_300001_SM_1000_NS12placeholders2_6E)
_ZN34_INTERNAL_1cca6582_4_k_cu_f62ea9ef6thrust24THRUST_300001_SM_1000_NS12placeholders2_6E:
	.zero		1
	.type		_ZN34_INTERNAL_1cca6582_4_k_cu_f62ea9ef4cuda3std3__45__cpo4cendE,@object
	.size		_ZN34_INTERNAL_1cca6582_4_k_cu_f62ea9ef4cuda3std3__45__cpo4cendE,(_ZN34_INTERNAL_1cca6582_4_k_cu_f62ea9ef4cuda3std6ranges3__45__cpo4cendE - _ZN34_INTERNAL_1cca6582_4_k_cu_f62ea9ef4cuda3std3__45__cpo4cendE)
_ZN34_INTERNAL_1cca6582_4_k_cu_f62ea9ef4cuda3std3__45__cpo4cendE:
	.zero		1
	.type		_ZN34_INTERNAL_1cca6582_4_k_cu_f62ea9ef4cuda3std6ranges3__45__cpo4cendE,@object
	.size		_ZN34_INTERNAL_1cca6582_4_k_cu_f62ea9ef4cuda3std6ranges3__45__cpo4cendE,(_ZN34_INTERNAL_1cca6582_4_k_cu_f62ea9ef4cuda3std3__420unreachable_sentinelE - _ZN34_INTERNAL_1cca6582_4_k_cu_f62ea9ef4cuda3std6ranges3__45__cpo4cendE)
_ZN34_INTERNAL_1cca6582_4_k_cu_f62ea9ef4cuda3std6ranges3__45__cpo4cendE:
	.zero		1
	.type		_ZN34_INTERNAL_1cca6582_4_k_cu_f62ea9ef4cuda3std3__420unreachable_sentinelE,@object
	.size		_ZN34_INTERNAL_1cca6582_4_k_cu_f62ea9ef4cuda3std3__420unreachable_sentinelE,(_ZN34_INTERNAL_1cca6582_4_k_cu_f62ea9ef4cuda3std6ranges3__45__cpo5ssizeE - _ZN34_INTERNAL_1cca6582_4_k_cu_f62ea9ef4cuda3std3__420unreachable_sentinelE)
_ZN34_INTERNAL_1cca6582_4_k_cu_f62ea9ef4cuda3std3__420unreachable_sentinelE:
	.zero		1
	.type		_ZN34_INTERNAL_1cca6582_4_k_cu_f62ea9ef4cuda3std6ranges3__45__cpo5ssizeE,@object
	.size		_ZN34_INTERNAL_1cca6582_4_k_cu_f62ea9ef4cuda3std6ranges3__45__cpo5ssizeE,(_ZN34_INTERNAL_1cca6582_4_k_cu_f62ea9ef6thrust24THRUST_300001_SM_1000_NS12placeholders3_10E - _ZN34_INTERNAL_1cca6582_4_k_cu_f62ea9ef4cuda3std6ranges3__45__cpo5ssizeE)
_ZN34_INTERNAL_1cca6582_4_k_cu_f62ea9ef4cuda3std6ranges3__45__cpo5ssizeE:
	.zero		1
	.type		_ZN34_INTERNAL_1cca6582_4_k_cu_f62ea9ef6thrust24THRUST_300001_SM_1000_NS12placeholders3_10E,@object
	.size		_ZN34_INTERNAL_1cca6582_4_k_cu_f62ea9ef6thrust24THRUST_300001_SM_1000_NS12placeholders3_10E,(_ZN34_INTERNAL_1cca6582_4_k_cu_f62ea9ef4cuda3std3__45__cpo5crendE - _ZN34_INTERNAL_1cca6582_4_k_cu_f62ea9ef6thrust24THRUST_300001_SM_1000_NS12placeholders3_10E)
_ZN34_INTERNAL_1cca6582_4_k_cu_f62ea9ef6thrust24THRUST_300001_SM_1000_NS12placeholders3_10E:
	.zero		1
	.type		_ZN34_INTERNAL_1cca6582_4_k_cu_f62ea9ef4cuda3std3__45__cpo5crendE,@object
	.size		_ZN34_INTERNAL_1cca6582_4_k_cu_f62ea9ef4cuda3std3__45__cpo5crendE,(_ZN34_INTERNAL_1cca6582_4_k_cu_f62ea9ef4cuda3std6ranges3__45__cpo4prevE - _ZN34_INTERNAL_1cca6582_4_k_cu_f62ea9ef4cuda3std3__45__cpo5crendE)
_ZN34_INTERNAL_1cca6582_4_k_cu_f62ea9ef4cuda3std3__45__cpo5crendE:
	.zero		1
	.type		_ZN34_INTERNAL_1cca6582_4_k_cu_f62ea9ef4cuda3std6ranges3__45__cpo4prevE,@object
	.size		_ZN34_INTERNAL_1cca6582_4_k_cu_f62ea9ef4cuda3std6ranges3__45__cpo4prevE,(_ZN34_INTERNAL_1cca6582_4_k_cu_f62ea9ef4cuda3std6ranges3__45__cpo9iter_moveE - _ZN34_INTERNAL_1cca6582_4_k_cu_f62ea9ef4cuda3std6ranges3__45__cpo4prevE)
_ZN34_INTERNAL_1cca6582_4_k_cu_f62ea9ef4cuda3std6ranges3__45__cpo4prevE:
	.zero		1
	.type		_ZN34_INTERNAL_1cca6582_4_k_cu_f62ea9ef4cuda3std6ranges3__45__cpo9iter_moveE,@object
	.size		_ZN34_INTERNAL_1cca6582_4_k_cu_f62ea9ef4cuda3std6ranges3__45__cpo9iter_moveE,(_ZN34_INTERNAL_1cca6582_4_k_cu_f62ea9ef6thrust24THRUST_300001_SM_1000_NS12placeholders2_2E - _ZN34_INTERNAL_1cca6582_4_k_cu_f62ea9ef4cuda3std6ranges3__45__cpo9iter_moveE)
_ZN34_INTERNAL_1cca6582_4_k_cu_f62ea9ef4cuda3std6ranges3__45__cpo9iter_moveE:
	.zero		1
	.type		_ZN34_INTERNAL_1cca6582_4_k_cu_f62ea9ef6thrust24THRUST_300001_SM_1000_NS12placeholders2_2E,@object
	.size		_ZN34_INTERNAL_1cca6582_4_k_cu_f62ea9ef6thrust24THRUST_300001_SM_1000_NS12placeholders2_2E,(_ZN34_INTERNAL_1cca6582_4_k_cu_f62ea9ef6thrust24THRUST_300001_SM_1000_NS12placeholders2_4E - _ZN34_INTERNAL_1cca6582_4_k_cu_f62ea9ef6thrust24THRUST_300001_SM_1000_NS12placeholders2_2E)
_ZN34_INTERNAL_1cca6582_4_k_cu_f62ea9ef6thrust24THRUST_300001_SM_1000_NS12placeholders2_2E:
	.zero		1
	.type		_ZN34_INTERNAL_1cca6582_4_k_cu_f62ea9ef6thrust24THRUST_300001_SM_1000_NS12placeholders2_4E,@object
	.size		_ZN34_INTERNAL_1cca6582_4_k_cu_f62ea9ef6thrust24THRUST_300001_SM_1000_NS12placeholders2_4E,(_ZN34_INTERNAL_1cca6582_4_k_cu_f62ea9ef4cuda3std3__45__cpo3endE - _ZN34_INTERNAL_1cca6582_4_k_cu_f62ea9ef6thrust24THRUST_300001_SM_1000_NS12placeholders2_4E)
_ZN34_INTERNAL_1cca6582_4_k_cu_f62ea9ef6thrust24THRUST_300001_SM_1000_NS12placeholders2_4E:
	.zero		1
	.type		_ZN34_INTERNAL_1cca6582_4_k_cu_f62ea9ef4cuda3std3__45__cpo3endE,@object
	.size		_ZN34_INTERNAL_1cca6582_4_k_cu_f62ea9ef4cuda3std3__45__cpo3endE,(_ZN34_INTERNAL_1cca6582_4_k_cu_f62ea9ef4cuda3std6ranges3__45__cpo3endE - _ZN34_INTERNAL_1cca6582_4_k_cu_f62ea9ef4cuda3std3__45__cpo3endE)
_ZN34_INTERNAL_1cca6582_4_k_cu_f62ea9ef4cuda3std3__45__cpo3endE:
	.zero		1
	.type		_ZN34_INTERNAL_1cca6582_4_k_cu_f62ea9ef4cuda3std6ranges3__45__cpo3endE,@object
	.size		_ZN34_INTERNAL_1cca6582_4_k_cu_f62ea9ef4cuda3std6ranges3__45__cpo3endE,(_ZN34_INTERNAL_1cca6582_4_k_cu_f62ea9ef4cuda3std3__419piecewise_constructE - _ZN34_INTERNAL_1cca6582_4_k_cu_f62ea9ef4cuda3std6ranges3__45__cpo3endE)
_ZN34_INTERNAL_1cca6582_4_k_cu_f62ea9ef4cuda3std6ranges3__45__cpo3endE:
	.zero		1
	.type		_ZN34_INTERNAL_1cca6582_4_k_cu_f62ea9ef4cuda3std3__419piecewise_constructE,@object
	.size		_ZN34_INTERNAL_1cca6582_4_k_cu_f62ea9ef4cuda3std3__419piecewise_constructE,(_ZN34_INTERNAL_1cca6582_4_k_cu_f62ea9ef4cuda3std6ranges3__45__cpo5cdataE - _ZN34_INTERNAL_1cca6582_4_k_cu_f62ea9ef4cuda3std3__419piecewise_constructE)
_ZN34_INTERNAL_1cca6582_4_k_cu_f62ea9ef4cuda3std3__419piecewise_constructE:
	.zero		1
	.type		_ZN34_INTERNAL_1cca6582_4_k_cu_f62ea9ef4cuda3std6ranges3__45__cpo5cdataE,@object
	.size		_ZN34_INTERNAL_1cca6582_4_k_cu_f62ea9ef4cuda3std6ranges3__45__cpo5cdataE,(_ZN34_INTERNAL_1cca6582_4_k_cu_f62ea9ef6thrust24THRUST_300001_SM_1000_NS12placeholders2_8E - _ZN34_INTERNAL_1cca6582_4_k_cu_f62ea9ef4cuda3std6ranges3__45__cpo5cdataE)
_ZN34_INTERNAL_1cca6582_4_k_cu_f62ea9ef4cuda3std6ranges3__45__cpo5cdataE:
	.zero		1
	.type		_ZN34_INTERNAL_1cca6582_4_k_cu_f62ea9ef6thrust24THRUST_300001_SM_1000_NS12placeholders2_8E,@object
	.size		_ZN34_INTERNAL_1cca6582_4_k_cu_f62ea9ef6thrust24THRUST_300001_SM_1000_NS12placeholders2_8E,(_ZN34_INTERNAL_1cca6582_4_k_cu_f62ea9ef4cuda3std3__45__cpo4rendE - _ZN34_INTERNAL_1cca6582_4_k_cu_f62ea9ef6thrust24THRUST_300001_SM_1000_NS12placeholders2_8E)
_ZN34_INTERNAL_1cca6582_4_k_cu_f62ea9ef6thrust24THRUST_300001_SM_1000_NS12placeholders2_8E:
	.zero		1
	.type		_ZN34_INTERNAL_1cca6582_4_k_cu_f62ea9ef4cuda3std3__45__cpo4rendE,@object
	.size		_ZN34_INTERNAL_1cca6582_4_k_cu_f62ea9ef4cuda3std3__45__cpo4rendE,(_ZN34_INTERNAL_1cca6582_4_k_cu_f62ea9ef4cuda3std6ranges3__45__cpo9iter_swapE - _ZN34_INTERNAL_1cca6582_4_k_cu_f62ea9ef4cuda3std3__45__cpo4rendE)
_ZN34_INTERNAL_1cca6582_4_k_cu_f62ea9ef4cuda3std3__45__cpo4rendE:
	.zero		1
	.type		_ZN34_INTERNAL_1cca6582_4_k_cu_f62ea9ef4cuda3std6ranges3__45__cpo9iter_swapE,@object
	.size		_ZN34_INTERNAL_1cca6582_4_k_cu_f62ea9ef4cuda3std6ranges3__45__cpo9iter_swapE,(_ZN34_INTERNAL_1cca6582_4_k_cu_f62ea9ef4cuda3std3__48unexpectE - _ZN34_INTERNAL_1cca6582_4_k_cu_f62ea9ef4cuda3std6ranges3__45__cpo9iter_swapE)
_ZN34_INTERNAL_1cca6582_4_k_cu_f62ea9ef4cuda3std6ranges3__45__cpo9iter_swapE:
	.zero		1
	.type		_ZN34_INTERNAL_1cca6582_4_k_cu_f62ea9ef4cuda3std3__48unexpectE,@object
	.size		_ZN34_INTERNAL_1cca6582_4_k_cu_f62ea9ef4cuda3std3__48unexpectE,(_ZN34_INTERNAL_1cca6582_4_k_cu_f62ea9ef6thrust24THRUST_300001_SM_1000_NS6system6detail10sequential3seqE - _ZN34_INTERNAL_1cca6582_4_k_cu_f62ea9ef4cuda3std3__48unexpectE)
_ZN34_INTERNAL_1cca6582_4_k_cu_f62ea9ef4cuda3std3__48unexpectE:
	.zero		1
	.type		_ZN34_INTERNAL_1cca6582_4_k_cu_f62ea9ef6thrust24THRUST_300001_SM_1000_NS6system6detail10sequential3seqE,@object
	.size		_ZN34_INTERNAL_1cca6582_4_k_cu_f62ea9ef6thrust24THRUST_300001_SM_1000_NS6system6detail10sequential3seqE,(.L_29 - _ZN34_INTERNAL_1cca6582_4_k_cu_f62ea9ef6thrust24THRUST_300001_SM_1000_NS6system6detail10sequential3seqE)
_ZN34_INTERNAL_1cca6582_4_k_cu_f62ea9ef6thrust24THRUST_300001_SM_1000_NS6system6detail10sequential3seqE:
	.zero		1
.L_29:


//--------------------- .nv.shared._ZN3cub18CUB_300001_SM_10006detail6reduce18DeviceReduceKernelINS2_10policy_hubIdjN4cuda3__47maximumIvEEE10Policy1000EPdjS8_dNS5_3std3__410__identityEEEvT0_PT3_T1_NS0_13GridEvenShareISI_EET2_T4_ --------------------------
	.section	.nv.shared._ZN3cub18CUB_300001_SM_10006detail6reduce18DeviceReduceKernelINS2_10policy_hubIdjN4cuda3__47maximumIvEEE10Policy1000EPdjS8_dNS5_3std3__410__identityEEEvT0_PT3_T1_NS0_13GridEvenShareISI_EET2_T4_,"aw",@nobits
	.sectionflags	@""
	.align	8
.nv.shared._ZN3cub18CUB_300001_SM_10006detail6reduce18DeviceReduceKernelINS2_10policy_hubIdjN4cuda3__47maximumIvEEE10Policy1000EPdjS8_dNS5_3std3__410__identityEEEvT0_PT3_T1_NS0_13GridEvenShareISI_EET2_T4_:
	.zero		1104


//--------------------- .nv.shared._ZN3cub18CUB_300001_SM_10006detail6reduce28DeviceReduceSingleTileKernelINS2_10policy_hubIdjN4cuda3__47maximumIvEEE10Policy1000EPdSB_jS8_ddNS5_3std3__410__identityEEEvT0_T1_T2_T3_T4_T6_ --------------------------
	.section	.nv.shared._ZN3cub18CUB_300001_SM_10006detail6reduce28DeviceReduceSingleTileKernelINS2_10policy_hubIdjN4cuda3__47maximumIvEEE10Policy1000EPdSB_jS8_ddNS5_3std3__410__identityEEEvT0_T1_T2_T3_T4_T6_,"aw",@nobits
	.sectionflags	@""
	.align	8
.nv.shared._ZN3cub18CUB_300001_SM_10006detail6reduce28DeviceReduceSingleTileKernelINS2_10policy_hubIdjN4cuda3__47maximumIvEEE10Policy1000EPdSB_jS8_ddNS5_3std3__410__identityEEEvT0_T1_T2_T3_T4_T6_:
	.zero		1104


//--------------------- .nv.constant0._ZN3cub18CUB_300001_SM_10006detail6reduce28DeviceReduceSingleTileKernelINS2_10policy_hubIdjN4cuda3__47maximumIvEEE10Policy1000EPdSB_iS8_ddNS5_3std3__410__identityEEEvT0_T1_T2_T3_T4_T6_ --------------------------
	.section	.nv.constant0._ZN3cub18CUB_300001_SM_10006detail6reduce28DeviceReduceSingleTileKernelINS2_10policy_hubIdjN4cuda3__47maximumIvEEE10Policy1000EPdSB_iS8_ddNS5_3std3__410__identityEEEvT0_T1_T2_T3_T4_T6_,"a",@progbits
	.sectionflags	@""
	.align	4
.nv.constant0._ZN3cub18CUB_300001_SM_10006detail6reduce28DeviceReduceSingleTileKernelINS2_10policy_hubIdjN4cuda3__47maximumIvEEE10Policy1000EPdSB_iS8_ddNS5_3std3__410__identityEEEvT0_T1_T2_T3_T4_T6_:
	.zero		929


//--------------------- .nv.constant0._ZN3cub18CUB_300001_SM_10006detail6reduce18DeviceReduceKernelINS2_10policy_hubIdjN4cuda3__47maximumIvEEE10Policy1000EPdjS8_dNS5_3std3__410__identityEEEvT0_PT3_T1_NS0_13GridEvenShareISI_EET2_T4_ --------------------------
	.section	.nv.constant0._ZN3cub18CUB_300001_SM_10006detail6reduce18DeviceReduceKernelINS2_10policy_hubIdjN4cuda3__47maximumIvEEE10Policy1000EPdjS8_dNS5_3std3__410__identityEEEvT0_PT3_T1_NS0_13GridEvenShareISI_EET2_T4_,"a",@progbits
	.sectionflags	@""
	.align	4
.nv.constant0._ZN3cub18CUB_300001_SM_10006detail6reduce18DeviceReduceKernelINS2_10policy_hubIdjN4cuda3__47maximumIvEEE10Policy1000EPdjS8_dNS5_3std3__410__identityEEEvT0_PT3_T1_NS0_13GridEvenShareISI_EET2_T4_:
	.zero		958


//--------------------- .nv.constant0._ZN3cub18CUB_300001_SM_10006detail6reduce28DeviceReduceSingleTileKernelINS2_10policy_hubIdjN4cuda3__47maximumIvEEE10Policy1000EPdSB_jS8_ddNS5_3std3__410__identityEEEvT0_T1_T2_T3_T4_T6_ --------------------------
	.section	.nv.constant0._ZN3cub18CUB_300001_SM_10006detail6reduce28DeviceReduceSingleTileKernelINS2_10policy_hubIdjN4cuda3__47maximumIvEEE10Policy1000EPdSB_jS8_ddNS5_3std3__410__identityEEEvT0_T1_T2_T3_T4_T6_,"a",@progbits
	.sectionflags	@""
	.align	4
.nv.constant0._ZN3cub18CUB_300001_SM_10006detail6reduce28DeviceReduceSingleTileKernelINS2_10policy_hubIdjN4cuda3__47maximumIvEEE10Policy1000EPdSB_jS8_ddNS5_3std3__410__identityEEEvT0_T1_T2_T3_T4_T6_:
	.zero		929


//--------------------- .nv.constant0._ZN3cub18CUB_300001_SM_10006detail11EmptyKernelIvEEvv --------------------------
	.section	.nv.constant0._ZN3cub18CUB_300001_SM_10006detail11EmptyKernelIvEEvv,"a",@progbits
	.sectionflags	@""
	.align	4
.nv.constant0._ZN3cub18CUB_300001_SM_10006detail11EmptyKernelIvEEvv:
	.zero		896


//--------------------- .nv.constant0._Z9findErrorPdS_S_m --------------------------
	.section	.nv.constant0._Z9findErrorPdS_S_m,"a",@progbits
	.sectionflags	@""
	.align	4
.nv.constant0._Z9findErrorPdS_S_m:
	.zero		928


//--------------------- .nv.constant0._Z4calcPdS_i --------------------------
	.section	.nv.constant0._Z4calcPdS_i,"a",@progbits
	.sectionflags	@""
	.align	4
.nv.constant0._Z4calcPdS_i:
	.zero		916


//--------------------- .nv.constant0._Z4fillPdS_i --------------------------
	.section	.nv.constant0._Z4fillPdS_i,"a",@progbits
	.sectionflags	@""
	.align	4
.nv.constant0._Z4fillPdS_i:
	.zero		916


//--------------------- SYMBOLS --------------------------

	.type		.nv.reservedSmem.offset0,@object
	.size		.nv.reservedSmem.offset0,0x4
	.type		.nv.reservedSmem.cap,@object
	.size		.nv.reservedSmem.cap,0x4
